	.target	sm_100a

	.elftype	@"ET_EXEC"


//--------------------- .note.nv.tkinfo           --------------------------
	.section	.note.nv.tkinfo,"",@"SHT_NOTE"
	.sectionflags	@"SHF_NOTE_NV_TKINFO"
	.tkinfo
        /*0018*/ 	.word	0x00000002
        /*0030*/ 	.string	""
        /*0030*/ 	.string	"ptxas"
        /*0030*/ 	.string	"Cuda compilation tools, release 13.0, V13.0.88"
        /*0030*/ 	.string	"Build cuda_13.0.r13.0/compiler.36424714_0"
        /*0030*/ 	.string	"-arch sm_100a -m 64 "



//--------------------- .note.nv.cuinfo           --------------------------
	.section	.note.nv.cuinfo,"",@"SHT_NOTE"
	.sectionflags	@"SHF_NOTE_NV_CUINFO"
        /*0018*/ 	.short	0x0002
        /*001a*/ 	.short	0x0064
        /*001c*/ 	.short	0x0082
	.zero		2


//--------------------- .nv.info                  --------------------------
	.section	.nv.info,"",@"SHT_CUDA_INFO"
	.align	4


	//----- nvinfo : EIATTR_REGCOUNT
	.align		4
        /*0000*/ 	.byte	0x04, 0x2f
        /*0002*/ 	.short	(.L_29 - .L_28)
	.align		4
.L_28:
        /*0004*/ 	.word	index@(_ZN4vllm26cross_device_reduce_1stageIfLi2EEEvPNS_8RankDataENS_11RankSignalsEPNS_6SignalEPT_ii)
        /*0008*/ 	.word	0x00000020


	//----- nvinfo : EIATTR_FRAME_SIZE
	.align		4
.L_29:
        /*000c*/ 	.byte	0x04, 0x11
        /*000e*/ 	.short	(.L_31 - .L_30)
	.align		4
.L_30:
        /*0010*/ 	.word	index@(_ZN4vllm26cross_device_reduce_1stageIfLi2EEEvPNS_8RankDataENS_11RankSignalsEPNS_6SignalEPT_ii)
        /*0014*/ 	.word	0x00000040


	//----- nvinfo : EIATTR_REGCOUNT
	.align		4
.L_31:
        /*0018*/ 	.byte	0x04, 0x2f
        /*001a*/ 	.short	(.L_33 - .L_32)
	.align		4
.L_32:
        /*001c*/ 	.word	index@(_ZN4vllm26cross_device_reduce_2stageIfLi2EEEvPNS_8RankDataENS_11RankSignalsEPNS_6SignalEPT_ii)
        /*0020*/ 	.word	0x00000030


	//----- nvinfo : EIATTR_FRAME_SIZE
	.align		4
.L_33:
        /*0024*/ 	.byte	0x04, 0x11
        /*0026*/ 	.short	(.L_35 - .L_34)
	.align		4
.L_34:
        /*0028*/ 	.word	index@(_ZN4vllm26cross_device_reduce_2stageIfLi2EEEvPNS_8RankDataENS_11RankSignalsEPNS_6SignalEPT_ii)
        /*002c*/ 	.word	0x00000040


	//----- nvinfo : EIATTR_REGCOUNT
	.align		4
.L_35:
        /*0030*/ 	.byte	0x04, 0x2f
        /*0032*/ 	.short	(.L_37 - .L_36)
	.align		4
.L_36:
        /*0034*/ 	.word	index@(_ZN4vllm26cross_device_reduce_1stageIfLi4EEEvPNS_8RankDataENS_11RankSignalsEPNS_6SignalEPT_ii)
        /*0038*/ 	.word	0x00000028


	//----- nvinfo : EIATTR_FRAME_SIZE
	.align		4
.L_37:
        /*003c*/ 	.byte	0x04, 0x11
        /*003e*/ 	.short	(.L_39 - .L_38)
	.align		4
.L_38:
        /*0040*/ 	.word	index@(_ZN4vllm26cross_device_reduce_1stageIfLi4EEEvPNS_8RankDataENS_11RankSignalsEPNS_6SignalEPT_ii)
        /*0044*/ 	.word	0x00000040


	//----- nvinfo : EIATTR_REGCOUNT
	.align		4
.L_39:
        /*0048*/ 	.byte	0x04, 0x2f
        /*004a*/ 	.short	(.L_41 - .L_40)
	.align		4
.L_40:
        /*004c*/ 	.word	index@(_ZN4vllm26cross_device_reduce_2stageIfLi4EEEvPNS_8RankDataENS_11RankSignalsEPNS_6SignalEPT_ii)
        /*0050*/ 	.word	0x00000040


	//----- nvinfo : EIATTR_FRAME_SIZE
	.align		4
.L_41:
        /*0054*/ 	.byte	0x04, 0x11
        /*0056*/ 	.short	(.L_43 - .L_42)
	.align		4
.L_42:
        /*0058*/ 	.word	index@(_ZN4vllm26cross_device_reduce_2stageIfLi4EEEvPNS_8RankDataENS_11RankSignalsEPNS_6SignalEPT_ii)
        /*005c*/ 	.word	0x00000040


	//----- nvinfo : EIATTR_REGCOUNT
	.align		4
.L_43:
        /*0060*/ 	.byte	0x04, 0x2f
        /*0062*/ 	.short	(.L_45 - .L_44)
	.align		4
.L_44:
        /*0064*/ 	.word	index@(_ZN4vllm26cross_device_reduce_1stageIfLi6EEEvPNS_8RankDataENS_11RankSignalsEPNS_6SignalEPT_ii)
        /*0068*/ 	.word	0x00000036


	//----- nvinfo : EIATTR_FRAME_SIZE
	.align		4
.L_45:
        /*006c*/ 	.byte	0x04, 0x11
        /*006e*/ 	.short	(.L_47 - .L_46)
	.align		4
.L_46:
        /*0070*/ 	.word	index@(_ZN4vllm26cross_device_reduce_1stageIfLi6EEEvPNS_8RankDataENS_11RankSignalsEPNS_6SignalEPT_ii)
        /*0074*/ 	.word	0x00000040


	//----- nvinfo : EIATTR_REGCOUNT
	.align		4
.L_47:
        /*0078*/ 	.byte	0x04, 0x2f
        /*007a*/ 	.short	(.L_49 - .L_48)
	.align		4
.L_48:
        /*007c*/ 	.word	index@(_ZN4vllm26cross_device_reduce_2stageIfLi6EEEvPNS_8RankDataENS_11RankSignalsEPNS_6SignalEPT_ii)
        /*0080*/ 	.word	0x0000005a


	//----- nvinfo : EIATTR_FRAME_SIZE
	.align		4
.L_49:
        /*0084*/ 	.byte	0x04, 0x11
        /*0086*/ 	.short	(.L_51 - .L_50)
	.align		4
.L_50:
        /*0088*/ 	.word	index@(_ZN4vllm26cross_device_reduce_2stageIfLi6EEEvPNS_8RankDataENS_11RankSignalsEPNS_6SignalEPT_ii)
        /*008c*/ 	.word	0x00000040


	//----- nvinfo : EIATTR_REGCOUNT
	.align		4
.L_51:
        /*0090*/ 	.byte	0x04, 0x2f
        /*0092*/ 	.short	(.L_53 - .L_52)
	.align		4
.L_52:
        /*0094*/ 	.word	index@(_ZN4vllm26cross_device_reduce_1stageIfLi8EEEvPNS_8RankDataENS_11RankSignalsEPNS_6SignalEPT_ii)
        /*0098*/ 	.word	0x00000040


	//----- nvinfo : EIATTR_FRAME_SIZE
	.align		4
.L_53:
        /*009c*/ 	.byte	0x04, 0x11
        /*009e*/ 	.short	(.L_55 - .L_54)
	.align		4
.L_54:
        /*00a0*/ 	.word	index@(_ZN4vllm26cross_device_reduce_1stageIfLi8EEEvPNS_8RankDataENS_11RankSignalsEPNS_6SignalEPT_ii)
        /*00a4*/ 	.word	0x00000040


	//----- nvinfo : EIATTR_REGCOUNT
	.align		4
.L_55:
        /*00a8*/ 	.byte	0x04, 0x2f
        /*00aa*/ 	.short	(.L_57 - .L_56)
	.align		4
.L_56:
        /*00ac*/ 	.word	index@(_ZN4vllm26cross_device_reduce_2stageIfLi8EEEvPNS_8RankDataENS_11RankSignalsEPNS_6SignalEPT_ii)
        /*00b0*/ 	.word	0x00000070


	//----- nvinfo : EIATTR_FRAME_SIZE
	.align		4
.L_57:
        /*00b4*/ 	.byte	0x04, 0x11
        /*00b6*/ 	.short	(.L_59 - .L_58)
	.align		4
.L_58:
        /*00b8*/ 	.word	index@(_ZN4vllm26cross_device_reduce_2stageIfLi8EEEvPNS_8RankDataENS_11RankSignalsEPNS_6SignalEPT_ii)
        /*00bc*/ 	.word	0x00000040


	//----- nvinfo : EIATTR_REGCOUNT
	.align		4
.L_59:
        /*00c0*/ 	.byte	0x04, 0x2f
        /*00c2*/ 	.short	(.L_61 - .L_60)
	.align		4
.L_60:
        /*00c4*/ 	.word	index@(_ZN4vllm26cross_device_reduce_1stageI6__halfLi2EEEvPNS_8RankDataENS_11RankSignalsEPNS_6SignalEPT_ii)
        /*00c8*/ 	.word	0x00000026


	//----- nvinfo : EIATTR_FRAME_SIZE
	.align		4
.L_61:
        /*00cc*/ 	.byte	0x04, 0x11
        /*00ce*/ 	.short	(.L_63 - .L_62)
	.align		4
.L_62:
        /*00d0*/ 	.word	index@(_ZN4vllm26cross_device_reduce_1stageI6__halfLi2EEEvPNS_8RankDataENS_11RankSignalsEPNS_6SignalEPT_ii)
        /*00d4*/ 	.word	0x00000040


	//----- nvinfo : EIATTR_REGCOUNT
	.align		4
.L_63:
        /*00d8*/ 	.byte	0x04, 0x2f
        /*00da*/ 	.short	(.L_65 - .L_64)
	.align		4
.L_64:
        /*00dc*/ 	.word	index@(_ZN4vllm26cross_device_reduce_2stageI6__halfLi2EEEvPNS_8RankDataENS_11RankSignalsEPNS_6SignalEPT_ii)
        /*00e0*/ 	.word	0x00000033


	//----- nvinfo : EIATTR_FRAME_SIZE
	.align		4
.L_65:
        /*00e4*/ 	.byte	0x04, 0x11
        /*00e6*/ 	.short	(.L_67 - .L_66)
	.align		4
.L_66:
        /*00e8*/ 	.word	index@(_ZN4vllm26cross_device_reduce_2stageI6__halfLi2EEEvPNS_8RankDataENS_11RankSignalsEPNS_6SignalEPT_ii)
        /*00ec*/ 	.word	0x00000040


	//----- nvinfo : EIATTR_REGCOUNT
	.align		4
.L_67:
        /*00f0*/ 	.byte	0x04, 0x2f
        /*00f2*/ 	.short	(.L_69 - .L_68)
	.align		4
.L_68:
        /*00f4*/ 	.word	index@(_ZN4vllm26cross_device_reduce_1stageI6__halfLi4EEEvPNS_8RankDataENS_11RankSignalsEPNS_6SignalEPT_ii)
        /*00f8*/ 	.word	0x0000002e


	//----- nvinfo : EIATTR_FRAME_SIZE
	.align		4
.L_69:
        /*00fc*/ 	.byte	0x04, 0x11
        /*00fe*/ 	.short	(.L_71 - .L_70)
	.align		4
.L_70:
        /*0100*/ 	.word	index@(_ZN4vllm26cross_device_reduce_1stageI6__halfLi4EEEvPNS_8RankDataENS_11RankSignalsEPNS_6SignalEPT_ii)
        /*0104*/ 	.word	0x00000040


	//----- nvinfo : EIATTR_REGCOUNT
	.align		4
.L_71:
        /*0108*/ 	.byte	0x04, 0x2f
        /*010a*/ 	.short	(.L_73 - .L_72)
	.align		4
.L_72:
        /*010c*/ 	.word	index@(_ZN4vllm26cross_device_reduce_2stageI6__halfLi4EEEvPNS_8RankDataENS_11RankSignalsEPNS_6SignalEPT_ii)
        /*0110*/ 	.word	0x00000045


	//----- nvinfo : EIATTR_FRAME_SIZE
	.align		4
.L_73:
        /*0114*/ 	.byte	0x04, 0x11
        /*0116*/ 	.short	(.L_75 - .L_74)
	.align		4
.L_74:
        /*0118*/ 	.word	index@(_ZN4vllm26cross_device_reduce_2stageI6__halfLi4EEEvPNS_8RankDataENS_11RankSignalsEPNS_6SignalEPT_ii)
        /*011c*/ 	.word	0x00000040


	//----- nvinfo : EIATTR_REGCOUNT
	.align		4
.L_75:
        /*0120*/ 	.byte	0x04, 0x2f
        /*0122*/ 	.short	(.L_77 - .L_76)
	.align		4
.L_76:
        /*0124*/ 	.word	index@(_ZN4vllm26cross_device_reduce_1stageI6__halfLi6EEEvPNS_8RankDataENS_11RankSignalsEPNS_6SignalEPT_ii)
        /*0128*/ 	.word	0x0000003c


	//----- nvinfo : EIATTR_FRAME_SIZE
	.align		4
.L_77:
        /*012c*/ 	.byte	0x04, 0x11
        /*012e*/ 	.short	(.L_79 - .L_78)
	.align		4
.L_78:
        /*0130*/ 	.word	index@(_ZN4vllm26cross_device_reduce_1stageI6__halfLi6EEEvPNS_8RankDataENS_11RankSignalsEPNS_6SignalEPT_ii)
        /*0134*/ 	.word	0x00000040


	//----- nvinfo : EIATTR_REGCOUNT
	.align		4
.L_79:
        /*0138*/ 	.byte	0x04, 0x2f
        /*013a*/ 	.short	(.L_81 - .L_80)
	.align		4
.L_80:
        /*013c*/ 	.word	index@(_ZN4vllm26cross_device_reduce_2stageI6__halfLi6EEEvPNS_8RankDataENS_11RankSignalsEPNS_6SignalEPT_ii)
        /*0140*/ 	.word	0x00000050


	//----- nvinfo : EIATTR_FRAME_SIZE
	.align		4
.L_81:
        /*0144*/ 	.byte	0x04, 0x11
        /*0146*/ 	.short	(.L_83 - .L_82)
	.align		4
.L_82:
        /*0148*/ 	.word	index@(_ZN4vllm26cross_device_reduce_2stageI6__halfLi6EEEvPNS_8RankDataENS_11RankSignalsEPNS_6SignalEPT_ii)
        /*014c*/ 	.word	0x00000040


	//----- nvinfo : EIATTR_REGCOUNT
	.align		4
.L_83:
        /*0150*/ 	.byte	0x04, 0x2f
        /*0152*/ 	.short	(.L_85 - .L_84)
	.align		4
.L_84:
        /*0154*/ 	.word	index@(_ZN4vllm26cross_device_reduce_1stageI6__halfLi8EEEvPNS_8RankDataENS_11RankSignalsEPNS_6SignalEPT_ii)
        /*0158*/ 	.word	0x00000048


	//----- nvinfo : EIATTR_FRAME_SIZE
	.align		4
.L_85:
        /*015c*/ 	.byte	0x04, 0x11
        /*015e*/ 	.short	(.L_87 - .L_86)
	.align		4
.L_86:
        /*0160*/ 	.word	index@(_ZN4vllm26cross_device_reduce_1stageI6__halfLi8EEEvPNS_8RankDataENS_11RankSignalsEPNS_6SignalEPT_ii)
        /*0164*/ 	.word	0x00000040


	//----- nvinfo : EIATTR_REGCOUNT
	.align		4
.L_87:
        /*0168*/ 	.byte	0x04, 0x2f
        /*016a*/ 	.short	(.L_89 - .L_88)
	.align		4
.L_88:
        /*016c*/ 	.word	index@(_ZN4vllm26cross_device_reduce_2stageI6__halfLi8EEEvPNS_8RankDataENS_11RankSignalsEPNS_6SignalEPT_ii)
        /*0170*/ 	.word	0x00000060


	//----- nvinfo : EIATTR_FRAME_SIZE
	.align		4
.L_89:
        /*0174*/ 	.byte	0x04, 0x11
        /*0176*/ 	.short	(.L_91 - .L_90)
	.align		4
.L_90:
        /*0178*/ 	.word	index@(_ZN4vllm26cross_device_reduce_2stageI6__halfLi8EEEvPNS_8RankDataENS_11RankSignalsEPNS_6SignalEPT_ii)
        /*017c*/ 	.word	0x00000040


	//----- nvinfo : EIATTR_REGCOUNT
	.align		4
.L_91:
        /*0180*/ 	.byte	0x04, 0x2f
        /*0182*/ 	.short	(.L_93 - .L_92)
	.align		4
.L_92:
        /*0184*/ 	.word	index@(_ZN4vllm26cross_device_reduce_1stageI13__nv_bfloat16Li2EEEvPNS_8RankDataENS_11RankSignalsEPNS_6SignalEPT_ii)
        /*0188*/ 	.word	0x00000024


	//----- nvinfo : EIATTR_FRAME_SIZE
	.align		4
.L_93:
        /*018c*/ 	.byte	0x04, 0x11
        /*018e*/ 	.short	(.L_95 - .L_94)
	.align		4
.L_94:
        /*0190*/ 	.word	index@(_ZN4vllm26cross_device_reduce_1stageI13__nv_bfloat16Li2EEEvPNS_8RankDataENS_11RankSignalsEPNS_6SignalEPT_ii)
        /*0194*/ 	.word	0x00000040


	//----- nvinfo : EIATTR_REGCOUNT
	.align		4
.L_95:
        /*0198*/ 	.byte	0x04, 0x2f
        /*019a*/ 	.short	(.L_97 - .L_96)
	.align		4
.L_96:
        /*019c*/ 	.word	index@(_ZN4vllm26cross_device_reduce_2stageI13__nv_bfloat16Li2EEEvPNS_8RankDataENS_11RankSignalsEPNS_6SignalEPT_ii)
        /*01a0*/ 	.word	0x00000033


	//----- nvinfo : EIATTR_FRAME_SIZE
	.align		4
.L_97:
        /*01a4*/ 	.byte	0x04, 0x11
        /*01a6*/ 	.short	(.L_99 - .L_98)
	.align		4
.L_98:
        /*01a8*/ 	.word	index@(_ZN4vllm26cross_device_reduce_2stageI13__nv_bfloat16Li2EEEvPNS_8RankDataENS_11RankSignalsEPNS_6SignalEPT_ii)
        /*01ac*/ 	.word	0x00000040


	//----- nvinfo : EIATTR_REGCOUNT
	.align		4
.L_99:
        /*01b0*/ 	.byte	0x04, 0x2f
        /*01b2*/ 	.short	(.L_101 - .L_100)
	.align		4
.L_100:
        /*01b4*/ 	.word	index@(_ZN4vllm26cross_device_reduce_1stageI13__nv_bfloat16Li4EEEvPNS_8RankDataENS_11RankSignalsEPNS_6SignalEPT_ii)
        /*01b8*/ 	.word	0x0000002f


	//----- nvinfo : EIATTR_FRAME_SIZE
	.align		4
.L_101:
        /*01bc*/ 	.byte	0x04, 0x11
        /*01be*/ 	.short	(.L_103 - .L_102)
	.align		4
.L_102:
        /*01c0*/ 	.word	index@(_ZN4vllm26cross_device_reduce_1stageI13__nv_bfloat16Li4EEEvPNS_8RankDataENS_11RankSignalsEPNS_6SignalEPT_ii)
        /*01c4*/ 	.word	0x00000040


	//----- nvinfo : EIATTR_REGCOUNT
	.align		4
.L_103:
        /*01c8*/ 	.byte	0x04, 0x2f
        /*01ca*/ 	.short	(.L_105 - .L_104)
	.align		4
.L_104:
        /*01cc*/ 	.word	index@(_ZN4vllm26cross_device_reduce_2stageI13__nv_bfloat16Li4EEEvPNS_8RankDataENS_11RankSignalsEPNS_6SignalEPT_ii)
        /*01d0*/ 	.word	0x00000045


	//----- nvinfo : EIATTR_FRAME_SIZE
	.align		4
.L_105:
        /*01d4*/ 	.byte	0x04, 0x11
        /*01d6*/ 	.short	(.L_107 - .L_106)
	.align		4
.L_106:
        /*01d8*/ 	.word	index@(_ZN4vllm26cross_device_reduce_2stageI13__nv_bfloat16Li4EEEvPNS_8RankDataENS_11RankSignalsEPNS_6SignalEPT_ii)
        /*01dc*/ 	.word	0x00000040


	//----- nvinfo : EIATTR_REGCOUNT
	.align		4
.L_107:
        /*01e0*/ 	.byte	0x04, 0x2f
        /*01e2*/ 	.short	(.L_109 - .L_108)
	.align		4
.L_108:
        /*01e4*/ 	.word	index@(_ZN4vllm26cross_device_reduce_1stageI13__nv_bfloat16Li6EEEvPNS_8RankDataENS_11RankSignalsEPNS_6SignalEPT_ii)
        /*01e8*/ 	.word	0x0000003c


	//----- nvinfo : EIATTR_FRAME_SIZE
	.align		4
.L_109:
        /*01ec*/ 	.byte	0x04, 0x11
        /*01ee*/ 	.short	(.L_111 - .L_110)
	.align		4
.L_110:
        /*01f0*/ 	.word	index@(_ZN4vllm26cross_device_reduce_1stageI13__nv_bfloat16Li6EEEvPNS_8RankDataENS_11RankSignalsEPNS_6SignalEPT_ii)
        /*01f4*/ 	.word	0x00000040


	//----- nvinfo : EIATTR_REGCOUNT
	.align		4
.L_111:
        /*01f8*/ 	.byte	0x04, 0x2f
        /*01fa*/ 	.short	(.L_113 - .L_112)
	.align		4
.L_112:
        /*01fc*/ 	.word	index@(_ZN4vllm26cross_device_reduce_2stageI13__nv_bfloat16Li6EEEvPNS_8RankDataENS_11RankSignalsEPNS_6SignalEPT_ii)
        /*0200*/ 	.word	0x0000004d


	//----- nvinfo : EIATTR_FRAME_SIZE
	.align		4
.L_113:
        /*0204*/ 	.byte	0x04, 0x11
        /*0206*/ 	.short	(.L_115 - .L_114)
	.align		4
.L_114:
        /*0208*/ 	.word	index@(_ZN4vllm26cross_device_reduce_2stageI13__nv_bfloat16Li6EEEvPNS_8RankDataENS_11RankSignalsEPNS_6SignalEPT_ii)
        /*020c*/ 	.word	0x00000040


	//----- nvinfo : EIATTR_REGCOUNT
	.align		4
.L_115:
        /*0210*/ 	.byte	0x04, 0x2f
        /*0212*/ 	.short	(.L_117 - .L_116)
	.align		4
.L_116:
        /*0214*/ 	.word	index@(_ZN4vllm26cross_device_reduce_1stageI13__nv_bfloat16Li8EEEvPNS_8RankDataENS_11RankSignalsEPNS_6SignalEPT_ii)
        /*0218*/ 	.word	0x00000047


	//----- nvinfo : EIATTR_FRAME_SIZE
	.align		4
.L_117:
        /*021c*/ 	.byte	0x04, 0x11
        /*021e*/ 	.short	(.L_119 - .L_118)
	.align		4
.L_118:
        /*0220*/ 	.word	index@(_ZN4vllm26cross_device_reduce_1stageI13__nv_bfloat16Li8EEEvPNS_8RankDataENS_11RankSignalsEPNS_6SignalEPT_ii)
        /*0224*/ 	.word	0x00000040


	//----- nvinfo : EIATTR_REGCOUNT
	.align		4
.L_119:
        /*0228*/ 	.byte	0x04, 0x2f
        /*022a*/ 	.short	(.L_121 - .L_120)
	.align		4
.L_120:
        /*022c*/ 	.word	index@(_ZN4vllm26cross_device_reduce_2stageI13__nv_bfloat16Li8EEEvPNS_8RankDataENS_11RankSignalsEPNS_6SignalEPT_ii)
        /*0230*/ 	.word	0x0000005f


	//----- nvinfo : EIATTR_FRAME_SIZE
	.align		4
.L_121:
        /*0234*/ 	.byte	0x04, 0x11
        /*0236*/ 	.short	(.L_123 - .L_122)
	.align		4
.L_122:
        /*0238*/ 	.word	index@(_ZN4vllm26cross_device_reduce_2stageI13__nv_bfloat16Li8EEEvPNS_8RankDataENS_11RankSignalsEPNS_6SignalEPT_ii)
        /*023c*/ 	.word	0x00000040


	//----- nvinfo : EIATTR_MIN_STACK_SIZE
	.align		4
.L_123:
        /*0240*/ 	.byte	0x04, 0x12
        /*0242*/ 	.short	(.L_125 - .L_124)
	.align		4
.L_124:
        /*0244*/ 	.word	index@(_ZN4vllm26cross_device_reduce_2stageI13__nv_bfloat16Li8EEEvPNS_8RankDataENS_11RankSignalsEPNS_6SignalEPT_ii)
        /*0248*/ 	.word	0x00000040


	//----- nvinfo : EIATTR_MIN_STACK_SIZE
	.align		4
.L_125:
        /*024c*/ 	.byte	0x04, 0x12
        /*024e*/ 	.short	(.L_127 - .L_126)
	.align		4
.L_126:
        /*0250*/ 	.word	index@(_ZN4vllm26cross_device_reduce_1stageI13__nv_bfloat16Li8EEEvPNS_8RankDataENS_11RankSignalsEPNS_6SignalEPT_ii)
        /*0254*/ 	.word	0x00000040


	//----- nvinfo : EIATTR_MIN_STACK_SIZE
	.align		4
.L_127:
        /*0258*/ 	.byte	0x04, 0x12
        /*025a*/ 	.short	(.L_129 - .L_128)
	.align		4
.L_128:
        /*025c*/ 	.word	index@(_ZN4vllm26cross_device_reduce_2stageI13__nv_bfloat16Li6EEEvPNS_8RankDataENS_11RankSignalsEPNS_6SignalEPT_ii)
        /*0260*/ 	.word	0x00000040


	//----- nvinfo : EIATTR_MIN_STACK_SIZE
	.align		4
.L_129:
        /*0264*/ 	.byte	0x04, 0x12
        /*0266*/ 	.short	(.L_131 - .L_130)
	.align		4
.L_130:
        /*0268*/ 	.word	index@(_ZN4vllm26cross_device_reduce_1stageI13__nv_bfloat16Li6EEEvPNS_8RankDataENS_11RankSignalsEPNS_6SignalEPT_ii)
        /*026c*/ 	.word	0x00000040


	//----- nvinfo : EIATTR_MIN_STACK_SIZE
	.align		4
.L_131:
        /*0270*/ 	.byte	0x04, 0x12
        /*0272*/ 	.short	(.L_133 - .L_132)
	.align		4
.L_132:
        /*0274*/ 	.word	index@(_ZN4vllm26cross_device_reduce_2stageI13__nv_bfloat16Li4EEEvPNS_8RankDataENS_11RankSignalsEPNS_6SignalEPT_ii)
        /*0278*/ 	.word	0x00000040


	//----- nvinfo : EIATTR_MIN_STACK_SIZE
	.align		4
.L_133:
        /*027c*/ 	.byte	0x04, 0x12
        /*027e*/ 	.short	(.L_135 - .L_134)
	.align		4
.L_134:
        /*0280*/ 	.word	index@(_ZN4vllm26cross_device_reduce_1stageI13__nv_bfloat16Li4EEEvPNS_8RankDataENS_11RankSignalsEPNS_6SignalEPT_ii)
        /*0284*/ 	.word	0x00000040


	//----- nvinfo : EIATTR_MIN_STACK_SIZE
	.align		4
.L_135:
        /*0288*/ 	.byte	0x04, 0x12
        /*028a*/ 	.short	(.L_137 - .L_136)
	.align		4
.L_136:
        /*028c*/ 	.word	index@(_ZN4vllm26cross_device_reduce_2stageI13__nv_bfloat16Li2EEEvPNS_8RankDataENS_11RankSignalsEPNS_6SignalEPT_ii)
        /*0290*/ 	.word	0x00000040


	//----- nvinfo : EIATTR_MIN_STACK_SIZE
	.align		4
.L_137:
        /*0294*/ 	.byte	0x04, 0x12
        /*0296*/ 	.short	(.L_139 - .L_138)
	.align		4
.L_138:
        /*0298*/ 	.word	index@(_ZN4vllm26cross_device_reduce_1stageI13__nv_bfloat16Li2EEEvPNS_8RankDataENS_11RankSignalsEPNS_6SignalEPT_ii)
        /*029c*/ 	.word	0x00000040


	//----- nvinfo : EIATTR_MIN_STACK_SIZE
	.align		4
.L_139:
        /*02a0*/ 	.byte	0x04, 0x12
        /*02a2*/ 	.short	(.L_141 - .L_140)
	.align		4
.L_140:
        /*02a4*/ 	.word	index@(_ZN4vllm26cross_device_reduce_2stageI6__halfLi8EEEvPNS_8RankDataENS_11RankSignalsEPNS_6SignalEPT_ii)
        /*02a8*/ 	.word	0x00000040


	//----- nvinfo : EIATTR_MIN_STACK_SIZE
	.align		4
.L_141:
        /*02ac*/ 	.byte	0x04, 0x12
        /*02ae*/ 	.short	(.L_143 - .L_142)
	.align		4
.L_142:
        /*02b0*/ 	.word	index@(_ZN4vllm26cross_device_reduce_1stageI6__halfLi8EEEvPNS_8RankDataENS_11RankSignalsEPNS_6SignalEPT_ii)
        /*02b4*/ 	.word	0x00000040


	//----- nvinfo : EIATTR_MIN_STACK_SIZE
	.align		4
.L_143:
        /*02b8*/ 	.byte	0x04, 0x12
        /*02ba*/ 	.short	(.L_145 - .L_144)
	.align		4
.L_144:
        /*02bc*/ 	.word	index@(_ZN4vllm26cross_device_reduce_2stageI6__halfLi6EEEvPNS_8RankDataENS_11RankSignalsEPNS_6SignalEPT_ii)
        /*02c0*/ 	.word	0x00000040


	//----- nvinfo : EIATTR_MIN_STACK_SIZE
	.align		4
.L_145:
        /*02c4*/ 	.byte	0x04, 0x12
        /*02c6*/ 	.short	(.L_147 - .L_146)
	.align		4
.L_146:
        /*02c8*/ 	.word	index@(_ZN4vllm26cross_device_reduce_1stageI6__halfLi6EEEvPNS_8RankDataENS_11RankSignalsEPNS_6SignalEPT_ii)
        /*02cc*/ 	.word	0x00000040


	//----- nvinfo : EIATTR_MIN_STACK_SIZE
	.align		4
.L_147:
        /*02d0*/ 	.byte	0x04, 0x12
        /*02d2*/ 	.short	(.L_149 - .L_148)
	.align		4
.L_148:
        /*02d4*/ 	.word	index@(_ZN4vllm26cross_device_reduce_2stageI6__halfLi4EEEvPNS_8RankDataENS_11RankSignalsEPNS_6SignalEPT_ii)
        /*02d8*/ 	.word	0x00000040


	//----- nvinfo : EIATTR_MIN_STACK_SIZE
	.align		4
.L_149:
        /*02dc*/ 	.byte	0x04, 0x12
        /*02de*/ 	.short	(.L_151 - .L_150)
	.align		4
.L_150:
        /*02e0*/ 	.word	index@(_ZN4vllm26cross_device_reduce_1stageI6__halfLi4EEEvPNS_8RankDataENS_11RankSignalsEPNS_6SignalEPT_ii)
        /*02e4*/ 	.word	0x00000040


	//----- nvinfo : EIATTR_MIN_STACK_SIZE
	.align		4
.L_151:
        /*02e8*/ 	.byte	0x04, 0x12
        /*02ea*/ 	.short	(.L_153 - .L_152)
	.align		4
.L_152:
        /*02ec*/ 	.word	index@(_ZN4vllm26cross_device_reduce_2stageI6__halfLi2EEEvPNS_8RankDataENS_11RankSignalsEPNS_6SignalEPT_ii)
        /*02f0*/ 	.word	0x00000040


	//----- nvinfo : EIATTR_MIN_STACK_SIZE
	.align		4
.L_153:
        /*02f4*/ 	.byte	0x04, 0x12
        /*02f6*/ 	.short	(.L_155 - .L_154)
	.align		4
.L_154:
        /*02f8*/ 	.word	index@(_ZN4vllm26cross_device_reduce_1stageI6__halfLi2EEEvPNS_8RankDataENS_11RankSignalsEPNS_6SignalEPT_ii)
        /*02fc*/ 	.word	0x00000040


	//----- nvinfo : EIATTR_MIN_STACK_SIZE
	.align		4
.L_155:
        /*0300*/ 	.byte	0x04, 0x12
        /*0302*/ 	.short	(.L_157 - .L_156)
	.align		4
.L_156:
        /*0304*/ 	.word	index@(_ZN4vllm26cross_device_reduce_2stageIfLi8EEEvPNS_8RankDataENS_11RankSignalsEPNS_6SignalEPT_ii)
        /*0308*/ 	.word	0x00000040


	//----- nvinfo : EIATTR_MIN_STACK_SIZE
	.align		4
.L_157:
        /*030c*/ 	.byte	0x04, 0x12
        /*030e*/ 	.short	(.L_159 - .L_158)
	.align		4
.L_158:
        /*0310*/ 	.word	index@(_ZN4vllm26cross_device_reduce_1stageIfLi8EEEvPNS_8RankDataENS_11RankSignalsEPNS_6SignalEPT_ii)
        /*0314*/ 	.word	0x00000040


	//----- nvinfo : EIATTR_MIN_STACK_SIZE
	.align		4
.L_159:
        /*0318*/ 	.byte	0x04, 0x12
        /*031a*/ 	.short	(.L_161 - .L_160)
	.align		4
.L_160:
        /*031c*/ 	.word	index@(_ZN4vllm26cross_device_reduce_2stageIfLi6EEEvPNS_8RankDataENS_11RankSignalsEPNS_6SignalEPT_ii)
        /*0320*/ 	.word	0x00000040


	//----- nvinfo : EIATTR_MIN_STACK_SIZE
	.align		4
.L_161:
        /*0324*/ 	.byte	0x04, 0x12
        /*0326*/ 	.short	(.L_163 - .L_162)
	.align		4
.L_162:
        /*0328*/ 	.word	index@(_ZN4vllm26cross_device_reduce_1stageIfLi6EEEvPNS_8RankDataENS_11RankSignalsEPNS_6SignalEPT_ii)
        /*032c*/ 	.word	0x00000040


	//----- nvinfo : EIATTR_MIN_STACK_SIZE
	.align		4
.L_163:
        /*0330*/ 	.byte	0x04, 0x12
        /*0332*/ 	.short	(.L_165 - .L_164)
	.align		4
.L_164:
        /*0334*/ 	.word	index@(_ZN4vllm26cross_device_reduce_2stageIfLi4EEEvPNS_8RankDataENS_11RankSignalsEPNS_6SignalEPT_ii)
        /*0338*/ 	.word	0x00000040


	//----- nvinfo : EIATTR_MIN_STACK_SIZE
	.align		4
.L_165:
        /*033c*/ 	.byte	0x04, 0x12
        /*033e*/ 	.short	(.L_167 - .L_166)
	.align		4
.L_166:
        /*0340*/ 	.word	index@(_ZN4vllm26cross_device_reduce_1stageIfLi4EEEvPNS_8RankDataENS_11RankSignalsEPNS_6SignalEPT_ii)
        /*0344*/ 	.word	0x00000040


	//----- nvinfo : EIATTR_MIN_STACK_SIZE
	.align		4
.L_167:
        /*0348*/ 	.byte	0x04, 0x12
        /*034a*/ 	.short	(.L_169 - .L_168)
	.align		4
.L_168:
        /*034c*/ 	.word	index@(_ZN4vllm26cross_device_reduce_2stageIfLi2EEEvPNS_8RankDataENS_11RankSignalsEPNS_6SignalEPT_ii)
        /*0350*/ 	.word	0x00000040


	//----- nvinfo : EIATTR_MIN_STACK_SIZE
	.align		4
.L_169:
        /*0354*/ 	.byte	0x04, 0x12
        /*0356*/ 	.short	(.L_171 - .L_170)
	.align		4
.L_170:
        /*0358*/ 	.word	index@(_ZN4vllm26cross_device_reduce_1stageIfLi2EEEvPNS_8RankDataENS_11RankSignalsEPNS_6SignalEPT_ii)
        /*035c*/ 	.word	0x00000040
.L_171:


//--------------------- .nv.compat                --------------------------
	.section	.nv.compat,"",@"SHT_CUDA_COMPAT_INFO"
	.align	4
        /*0000*/ 	.byte	0x02, 0x09, 0x01, 0x00, 0x02, 0x02, 0x01, 0x00, 0x02, 0x05, 0x05, 0x00, 0x03, 0x07, 0x01, 0x01
        /*0010*/ 	.byte	0x02, 0x03, 0x00, 0x00, 0x02, 0x06, 0x01, 0x00, 0x04, 0x0b, 0x08, 0x00, 0x09, 0x00, 0x00, 0x00
        /*0020*/ 	.byte	0x00, 0x00, 0x00, 0x00


//--------------------- .nv.info._ZN4vllm26cross_device_reduce_2stageI13__nv_bfloat16Li8EEEvPNS_8RankDataENS_11RankSignalsEPNS_6SignalEPT_ii --------------------------
	.section	.nv.info._ZN4vllm26cross_device_reduce_2stageI13__nv_bfloat16Li8EEEvPNS_8RankDataENS_11RankSignalsEPNS_6SignalEPT_ii,"",@"SHT_CUDA_INFO"
	.sectionflags	@""
	.align	4


	//----- nvinfo : EIATTR_CUDA_API_VERSION
	.align		4
        /*0000*/ 	.byte	0x04, 0x37
        /*0002*/ 	.short	(.L_173 - .L_172)
.L_172:
        /*0004*/ 	.word	0x00000082


	//----- nvinfo : EIATTR_KPARAM_INFO
	.align		4
.L_173:
        /*0008*/ 	.byte	0x04, 0x17
        /*000a*/ 	.short	(.L_175 - .L_174)
.L_174:
        /*000c*/ 	.word	0x00000000
        /*0010*/ 	.short	0x0005
        /*0012*/ 	.short	0x0064
        /*0014*/ 	.byte	0x00, 0xf0, 0x11, 0x00


	//----- nvinfo : EIATTR_KPARAM_INFO
	.align		4
.L_175:
        /*0018*/ 	.byte	0x04, 0x17
        /*001a*/ 	.short	(.L_177 - .L_176)
.L_176:
        /*001c*/ 	.word	0x00000000
        /*0020*/ 	.short	0x0004
        /*0022*/ 	.short	0x0060
        /*0024*/ 	.byte	0x00, 0xf0, 0x11, 0x00


	//----- nvinfo : EIATTR_KPARAM_INFO
	.align		4
.L_177:
        /*0028*/ 	.byte	0x04, 0x17
        /*002a*/ 	.short	(.L_179 - .L_178)
.L_178:
        /*002c*/ 	.word	0x00000000
        /*0030*/ 	.short	0x0003
        /*0032*/ 	.short	0x0058
        /*0034*/ 	.byte	0x00, 0xf5, 0x21, 0x00


	//----- nvinfo : EIATTR_KPARAM_INFO
	.align		4
.L_179:
        /*0038*/ 	.byte	0x04, 0x17
        /*003a*/ 	.short	(.L_181 - .L_180)
.L_180:
        /*003c*/ 	.word	0x00000000
        /*0040*/ 	.short	0x0002
        /*0042*/ 	.short	0x0050
        /*0044*/ 	.byte	0x00, 0xf5, 0x21, 0x00


	//----- nvinfo : EIATTR_KPARAM_INFO
	.align		4
.L_181:
        /*0048*/ 	.byte	0x04, 0x17
        /*004a*/ 	.short	(.L_183 - .L_182)
.L_182:
        /*004c*/ 	.word	0x00000000
        /*0050*/ 	.short	0x0001
        /*0052*/ 	.short	0x0010
        /*0054*/ 	.byte	0x00, 0xf0, 0x01, 0x01


	//----- nvinfo : EIATTR_KPARAM_INFO
	.align		4
.L_183:
        /*0058*/ 	.byte	0x04, 0x17
        /*005a*/ 	.short	(.L_185 - .L_184)
.L_184:
        /*005c*/ 	.word	0x00000000
        /*0060*/ 	.short	0x0000
        /*0062*/ 	.short	0x0000
        /*0064*/ 	.byte	0x00, 0xf5, 0x21, 0x00


	//----- nvinfo : EIATTR_SPARSE_MMA_MASK
	.align		4
.L_185:
        /*0068*/ 	.byte	0x03, 0x50
        /*006a*/ 	.short	0x0000


	//----- nvinfo : EIATTR_MAXREG_COUNT
	.align		4
        /*006c*/ 	.byte	0x03, 0x1b
        /*006e*/ 	.short	0x0080


	//----- nvinfo : EIATTR_NUM_BARRIERS
	.align		4
        /*0070*/ 	.byte	0x02, 0x4c
        /*0072*/ 	.byte	0x01
	.zero		1


	//----- nvinfo : EIATTR_MERCURY_ISA_VERSION
	.align		4
        /*0074*/ 	.byte	0x03, 0x5f
        /*0076*/ 	.short	0x0101


	//----- nvinfo : EIATTR_VRC_CTA_INIT_COUNT
	.align		4
        /*0078*/ 	.byte	0x02, 0x4a
	.zero		1
	.zero		1


	//----- nvinfo : EIATTR_EXIT_INSTR_OFFSETS
	.align		4
        /*007c*/ 	.byte	0x04, 0x1c
        /*007e*/ 	.short	(.L_187 - .L_186)


	//   ....[0]....
.L_186:
        /*0080*/ 	.word	0x00001480


	//   ....[1]....
        /*0084*/ 	.word	0x00001940


	//----- nvinfo : EIATTR_MAX_THREADS
	.align		4
.L_187:
        /*0088*/ 	.byte	0x04, 0x05
        /*008a*/ 	.short	(.L_189 - .L_188)
.L_188:
        /*008c*/ 	.word	0x00000200
        /*0090*/ 	.word	0x00000001
        /*0094*/ 	.word	0x00000001


	//----- nvinfo : EIATTR_CRS_STACK_SIZE
	.align		4
.L_189:
        /*0098*/ 	.byte	0x04, 0x1e
        /*009a*/ 	.short	(.L_191 - .L_190)
.L_190:
        /*009c*/ 	.word	0x00000000


	//----- nvinfo : EIATTR_CBANK_PARAM_SIZE
	.align		4
.L_191:
        /*00a0*/ 	.byte	0x03, 0x19
        /*00a2*/ 	.short	0x0068


	//----- nvinfo : EIATTR_PARAM_CBANK
	.align		4
        /*00a4*/ 	.byte	0x04, 0x0a
        /*00a6*/ 	.short	(.L_193 - .L_192)
	.align		4
.L_192:
        /*00a8*/ 	.word	index@(.nv.constant0._ZN4vllm26cross_device_reduce_2stageI13__nv_bfloat16Li8EEEvPNS_8RankDataENS_11RankSignalsEPNS_6SignalEPT_ii)
        /*00ac*/ 	.short	0x0380
        /*00ae*/ 	.short	0x0068


	//----- nvinfo : EIATTR_SW_WAR
	.align		4
.L_193:
        /*00b0*/ 	.byte	0x04, 0x36
        /*00b2*/ 	.short	(.L_195 - .L_194)
.L_194:
        /*00b4*/ 	.word	0x00000008
.L_195:


//--------------------- .nv.info._ZN4vllm26cross_device_reduce_1stageI13__nv_bfloat16Li8EEEvPNS_8RankDataENS_11RankSignalsEPNS_6SignalEPT_ii --------------------------
	.section	.nv.info._ZN4vllm26cross_device_reduce_1stageI13__nv_bfloat16Li8EEEvPNS_8RankDataENS_11RankSignalsEPNS_6SignalEPT_ii,"",@"SHT_CUDA_INFO"
	.sectionflags	@""
	.align	4


	//----- nvinfo : EIATTR_CUDA_API_VERSION
	.align		4
        /*0000*/ 	.byte	0x04, 0x37
        /*0002*/ 	.short	(.L_197 - .L_196)
.L_196:
        /*0004*/ 	.word	0x00000082


	//----- nvinfo : EIATTR_KPARAM_INFO
	.align		4
.L_197:
        /*0008*/ 	.byte	0x04, 0x17
        /*000a*/ 	.short	(.L_199 - .L_198)
.L_198:
        /*000c*/ 	.word	0x00000000
        /*0010*/ 	.short	0x0005
        /*0012*/ 	.short	0x0064
        /*0014*/ 	.byte	0x00, 0xf0, 0x11, 0x00


	//----- nvinfo : EIATTR_KPARAM_INFO
	.align		4
.L_199:
        /*0018*/ 	.byte	0x04, 0x17
        /*001a*/ 	.short	(.L_201 - .L_200)
.L_200:
        /*001c*/ 	.word	0x00000000
        /*0020*/ 	.short	0x0004
        /*0022*/ 	.short	0x0060
        /*0024*/ 	.byte	0x00, 0xf0, 0x11, 0x00


	//----- nvinfo : EIATTR_KPARAM_INFO
	.align		4
.L_201:
        /*0028*/ 	.byte	0x04, 0x17
        /*002a*/ 	.short	(.L_203 - .L_202)
.L_202:
        /*002c*/ 	.word	0x00000000
        /*0030*/ 	.short	0x0003
        /*0032*/ 	.short	0x0058
        /*0034*/ 	.byte	0x00, 0xf5, 0x21, 0x00


	//----- nvinfo : EIATTR_KPARAM_INFO
	.align		4
.L_203:
        /*0038*/ 	.byte	0x04, 0x17
        /*003a*/ 	.short	(.L_205 - .L_204)
.L_204:
        /*003c*/ 	.word	0x00000000
        /*0040*/ 	.short	0x0002
        /*0042*/ 	.short	0x0050
        /*0044*/ 	.byte	0x00, 0xf5, 0x21, 0x00


	//----- nvinfo : EIATTR_KPARAM_INFO
	.align		4
.L_205:
        /*0048*/ 	.byte	0x04, 0x17
        /*004a*/ 	.short	(.L_207 - .L_206)
.L_206:
        /*004c*/ 	.word	0x00000000
        /*0050*/ 	.short	0x0001
        /*0052*/ 	.short	0x0010
        /*0054*/ 	.byte	0x00, 0xf0, 0x01, 0x01


	//----- nvinfo : EIATTR_KPARAM_INFO
	.align		4
.L_207:
        /*0058*/ 	.byte	0x04, 0x17
        /*005a*/ 	.short	(.L_209 - .L_208)
.L_208:
        /*005c*/ 	.word	0x00000000
        /*0060*/ 	.short	0x0000
        /*0062*/ 	.short	0x0000
        /*0064*/ 	.byte	0x00, 0xf5, 0x21, 0x00


	//----- nvinfo : EIATTR_SPARSE_MMA_MASK
	.align		4
.L_209:
        /*0068*/ 	.byte	0x03, 0x50
        /*006a*/ 	.short	0x0000


	//----- nvinfo : EIATTR_MAXREG_COUNT
	.align		4
        /*006c*/ 	.byte	0x03, 0x1b
        /*006e*/ 	.short	0x0080


	//----- nvinfo : EIATTR_NUM_BARRIERS
	.align		4
        /*0070*/ 	.byte	0x02, 0x4c
        /*0072*/ 	.byte	0x01
	.zero		1


	//----- nvinfo : EIATTR_MERCURY_ISA_VERSION
	.align		4
        /*0074*/ 	.byte	0x03, 0x5f
        /*0076*/ 	.short	0x0101


	//----- nvinfo : EIATTR_VRC_CTA_INIT_COUNT
	.align		4
        /*0078*/ 	.byte	0x02, 0x4a
	.zero		1
	.zero		1


	//----- nvinfo : EIATTR_EXIT_INSTR_OFFSETS
	.align		4
        /*007c*/ 	.byte	0x04, 0x1c
        /*007e*/ 	.short	(.L_211 - .L_210)


	//   ....[0]....
.L_210:
        /*0080*/ 	.word	0x00000e90


	//   ....[1]....
        /*0084*/ 	.word	0x00000f90


	//   ....[2]....
        /*0088*/ 	.word	0x00000fb0


	//----- nvinfo : EIATTR_MAX_THREADS
	.align		4
.L_211:
        /*008c*/ 	.byte	0x04, 0x05
        /*008e*/ 	.short	(.L_213 - .L_212)
.L_212:
        /*0090*/ 	.word	0x00000200
        /*0094*/ 	.word	0x00000001
        /*0098*/ 	.word	0x00000001


	//----- nvinfo : EIATTR_CRS_STACK_SIZE
	.align		4
.L_213:
        /*009c*/ 	.byte	0x04, 0x1e
        /*009e*/ 	.short	(.L_215 - .L_214)
.L_214:
        /*00a0*/ 	.word	0x00000000


	//----- nvinfo : EIATTR_CBANK_PARAM_SIZE
	.align		4
.L_215:
        /*00a4*/ 	.byte	0x03, 0x19
        /*00a6*/ 	.short	0x0068


	//----- nvinfo : EIATTR_PARAM_CBANK
	.align		4
        /*00a8*/ 	.byte	0x04, 0x0a
        /*00aa*/ 	.short	(.L_217 - .L_216)
	.align		4
.L_216:
        /*00ac*/ 	.word	index@(.nv.constant0._ZN4vllm26cross_device_reduce_1stageI13__nv_bfloat16Li8EEEvPNS_8RankDataENS_11RankSignalsEPNS_6SignalEPT_ii)
        /*00b0*/ 	.short	0x0380
        /*00b2*/ 	.short	0x0068


	//----- nvinfo : EIATTR_SW_WAR
	.align		4
.L_217:
        /*00b4*/ 	.byte	0x04, 0x36
        /*00b6*/ 	.short	(.L_219 - .L_218)
.L_218:
        /*00b8*/ 	.word	0x00000008
.L_219:


//--------------------- .nv.info._ZN4vllm26cross_device_reduce_2stageI13__nv_bfloat16Li6EEEvPNS_8RankDataENS_11RankSignalsEPNS_6SignalEPT_ii --------------------------
	.section	.nv.info._ZN4vllm26cross_device_reduce_2stageI13__nv_bfloat16Li6EEEvPNS_8RankDataENS_11RankSignalsEPNS_6SignalEPT_ii,"",@"SHT_CUDA_INFO"
	.sectionflags	@""
	.align	4


	//----- nvinfo : EIATTR_CUDA_API_VERSION
	.align		4
        /*0000*/ 	.byte	0x04, 0x37
        /*0002*/ 	.short	(.L_221 - .L_220)
.L_220:
        /*0004*/ 	.word	0x00000082


	//----- nvinfo : EIATTR_KPARAM_INFO
	.align		4
.L_221:
        /*0008*/ 	.byte	0x04, 0x17
        /*000a*/ 	.short	(.L_223 - .L_222)
.L_222:
        /*000c*/ 	.word	0x00000000
        /*0010*/ 	.short	0x0005
        /*0012*/ 	.short	0x0064
        /*0014*/ 	.byte	0x00, 0xf0, 0x11, 0x00


	//----- nvinfo : EIATTR_KPARAM_INFO
	.align		4
.L_223:
        /*0018*/ 	.byte	0x04, 0x17
        /*001a*/ 	.short	(.L_225 - .L_224)
.L_224:
        /*001c*/ 	.word	0x00000000
        /*0020*/ 	.short	0x0004
        /*0022*/ 	.short	0x0060
        /*0024*/ 	.byte	0x00, 0xf0, 0x11, 0x00


	//----- nvinfo : EIATTR_KPARAM_INFO
	.align		4
.L_225:
        /*0028*/ 	.byte	0x04, 0x17
        /*002a*/ 	.short	(.L_227 - .L_226)
.L_226:
        /*002c*/ 	.word	0x00000000
        /*0030*/ 	.short	0x0003
        /*0032*/ 	.short	0x0058
        /*0034*/ 	.byte	0x00, 0xf5, 0x21, 0x00


	//----- nvinfo : EIATTR_KPARAM_INFO
	.align		4
.L_227:
        /*0038*/ 	.byte	0x04, 0x17
        /*003a*/ 	.short	(.L_229 - .L_228)
.L_228:
        /*003c*/ 	.word	0x00000000
        /*0040*/ 	.short	0x0002
        /*0042*/ 	.short	0x0050
        /*0044*/ 	.byte	0x00, 0xf5, 0x21, 0x00


	//----- nvinfo : EIATTR_KPARAM_INFO
	.align		4
.L_229:
        /*0048*/ 	.byte	0x04, 0x17
        /*004a*/ 	.short	(.L_231 - .L_230)
.L_230:
        /*004c*/ 	.word	0x00000000
        /*0050*/ 	.short	0x0001
        /*0052*/ 	.short	0x0010
        /*0054*/ 	.byte	0x00, 0xf0, 0x01, 0x01


	//----- nvinfo : EIATTR_KPARAM_INFO
	.align		4
.L_231:
        /*0058*/ 	.byte	0x04, 0x17
        /*005a*/ 	.short	(.L_233 - .L_232)
.L_232:
        /*005c*/ 	.word	0x00000000
        /*0060*/ 	.short	0x0000
        /*0062*/ 	.short	0x0000
        /*0064*/ 	.byte	0x00, 0xf5, 0x21, 0x00


	//----- nvinfo : EIATTR_SPARSE_MMA_MASK
	.align		4
.L_233:
        /*0068*/ 	.byte	0x03, 0x50
        /*006a*/ 	.short	0x0000


	//----- nvinfo : EIATTR_MAXREG_COUNT
	.align		4
        /*006c*/ 	.byte	0x03, 0x1b
        /*006e*/ 	.short	0x0080


	//----- nvinfo : EIATTR_NUM_BARRIERS
	.align		4
        /*0070*/ 	.byte	0x02, 0x4c
        /*0072*/ 	.byte	0x01
	.zero		1


	//----- nvinfo : EIATTR_MERCURY_ISA_VERSION
	.align		4
        /*0074*/ 	.byte	0x03, 0x5f
        /*0076*/ 	.short	0x0101


	//----- nvinfo : EIATTR_VRC_CTA_INIT_COUNT
	.align		4
        /*0078*/ 	.byte	0x02, 0x4a
	.zero		1
	.zero		1


	//----- nvinfo : EIATTR_EXIT_INSTR_OFFSETS
	.align		4
        /*007c*/ 	.byte	0x04, 0x1c
        /*007e*/ 	.short	(.L_235 - .L_234)


	//   ....[0]....
.L_234:
        /*0080*/ 	.word	0x00001030


	//   ....[1]....
        /*0084*/ 	.word	0x000013d0


	//----- nvinfo : EIATTR_MAX_THREADS
	.align		4
.L_235:
        /*0088*/ 	.byte	0x04, 0x05
        /*008a*/ 	.short	(.L_237 - .L_236)
.L_236:
        /*008c*/ 	.word	0x00000200
        /*0090*/ 	.word	0x00000001
        /*0094*/ 	.word	0x00000001


	//----- nvinfo : EIATTR_CRS_STACK_SIZE
	.align		4
.L_237:
        /*0098*/ 	.byte	0x04, 0x1e
        /*009a*/ 	.short	(.L_239 - .L_238)
.L_238:
        /*009c*/ 	.word	0x00000000


	//----- nvinfo : EIATTR_CBANK_PARAM_SIZE
	.align		4
.L_239:
        /*00a0*/ 	.byte	0x03, 0x19
        /*00a2*/ 	.short	0x0068


	//----- nvinfo : EIATTR_PARAM_CBANK
	.align		4
        /*00a4*/ 	.byte	0x04, 0x0a
        /*00a6*/ 	.short	(.L_241 - .L_240)
	.align		4
.L_240:
        /*00a8*/ 	.word	index@(.nv.constant0._ZN4vllm26cross_device_reduce_2stageI13__nv_bfloat16Li6EEEvPNS_8RankDataENS_11RankSignalsEPNS_6SignalEPT_ii)
        /*00ac*/ 	.short	0x0380
        /*00ae*/ 	.short	0x0068


	//----- nvinfo : EIATTR_SW_WAR
	.align		4
.L_241:
        /*00b0*/ 	.byte	0x04, 0x36
        /*00b2*/ 	.short	(.L_243 - .L_242)
.L_242:
        /*00b4*/ 	.word	0x00000008
.L_243:


//--------------------- .nv.info._ZN4vllm26cross_device_reduce_1stageI13__nv_bfloat16Li6EEEvPNS_8RankDataENS_11RankSignalsEPNS_6SignalEPT_ii --------------------------
	.section	.nv.info._ZN4vllm26cross_device_reduce_1stageI13__nv_bfloat16Li6EEEvPNS_8RankDataENS_11RankSignalsEPNS_6SignalEPT_ii,"",@"SHT_CUDA_INFO"
	.sectionflags	@""
	.align	4


	//----- nvinfo : EIATTR_CUDA_API_VERSION
	.align		4
        /*0000*/ 	.byte	0x04, 0x37
        /*0002*/ 	.short	(.L_245 - .L_244)
.L_244:
        /*0004*/ 	.word	0x00000082


	//----- nvinfo : EIATTR_KPARAM_INFO
	.align		4
.L_245:
        /*0008*/ 	.byte	0x04, 0x17
        /*000a*/ 	.short	(.L_247 - .L_246)
.L_246:
        /*000c*/ 	.word	0x00000000
        /*0010*/ 	.short	0x0005
        /*0012*/ 	.short	0x0064
        /*0014*/ 	.byte	0x00, 0xf0, 0x11, 0x00


	//----- nvinfo : EIATTR_KPARAM_INFO
	.align		4
.L_247:
        /*0018*/ 	.byte	0x04, 0x17
        /*001a*/ 	.short	(.L_249 - .L_248)
.L_248:
        /*001c*/ 	.word	0x00000000
        /*0020*/ 	.short	0x0004
        /*0022*/ 	.short	0x0060
        /*0024*/ 	.byte	0x00, 0xf0, 0x11, 0x00


	//----- nvinfo : EIATTR_KPARAM_INFO
	.align		4
.L_249:
        /*0028*/ 	.byte	0x04, 0x17
        /*002a*/ 	.short	(.L_251 - .L_250)
.L_250:
        /*002c*/ 	.word	0x00000000
        /*0030*/ 	.short	0x0003
        /*0032*/ 	.short	0x0058
        /*0034*/ 	.byte	0x00, 0xf5, 0x21, 0x00


	//----- nvinfo : EIATTR_KPARAM_INFO
	.align		4
.L_251:
        /*0038*/ 	.byte	0x04, 0x17
        /*003a*/ 	.short	(.L_253 - .L_252)
.L_252:
        /*003c*/ 	.word	0x00000000
        /*0040*/ 	.short	0x0002
        /*0042*/ 	.short	0x0050
        /*0044*/ 	.byte	0x00, 0xf5, 0x21, 0x00


	//----- nvinfo : EIATTR_KPARAM_INFO
	.align		4
.L_253:
        /*0048*/ 	.byte	0x04, 0x17
        /*004a*/ 	.short	(.L_255 - .L_254)
.L_254:
        /*004c*/ 	.word	0x00000000
        /*0050*/ 	.short	0x0001
        /*0052*/ 	.short	0x0010
        /*0054*/ 	.byte	0x00, 0xf0, 0x01, 0x01


	//----- nvinfo : EIATTR_KPARAM_INFO
	.align		4
.L_255:
        /*0058*/ 	.byte	0x04, 0x17
        /*005a*/ 	.short	(.L_257 - .L_256)
.L_256:
        /*005c*/ 	.word	0x00000000
        /*0060*/ 	.short	0x0000
        /*0062*/ 	.short	0x0000
        /*0064*/ 	.byte	0x00, 0xf5, 0x21, 0x00


	//----- nvinfo : EIATTR_SPARSE_MMA_MASK
	.align		4
.L_257:
        /*0068*/ 	.byte	0x03, 0x50
        /*006a*/ 	.short	0x0000


	//----- nvinfo : EIATTR_MAXREG_COUNT
	.align		4
        /*006c*/ 	.byte	0x03, 0x1b
        /*006e*/ 	.short	0x0080


	//----- nvinfo : EIATTR_NUM_BARRIERS
	.align		4
        /*0070*/ 	.byte	0x02, 0x4c
        /*0072*/ 	.byte	0x01
	.zero		1


	//----- nvinfo : EIATTR_MERCURY_ISA_VERSION
	.align		4
        /*0074*/ 	.byte	0x03, 0x5f
        /*0076*/ 	.short	0x0101


	//----- nvinfo : EIATTR_VRC_CTA_INIT_COUNT
	.align		4
        /*0078*/ 	.byte	0x02, 0x4a
	.zero		1
	.zero		1


	//----- nvinfo : EIATTR_EXIT_INSTR_OFFSETS
	.align		4
        /*007c*/ 	.byte	0x04, 0x1c
        /*007e*/ 	.short	(.L_259 - .L_258)


	//   ....[0]....
.L_258:
        /*0080*/ 	.word	0x00000bc0


	//   ....[1]....
        /*0084*/ 	.word	0x00000cc0


	//   ....[2]....
        /*0088*/ 	.word	0x00000ce0


	//----- nvinfo : EIATTR_MAX_THREADS
	.align		4
.L_259:
        /*008c*/ 	.byte	0x04, 0x05
        /*008e*/ 	.short	(.L_261 - .L_260)
.L_260:
        /*0090*/ 	.word	0x00000200
        /*0094*/ 	.word	0x00000001
        /*0098*/ 	.word	0x00000001


	//----- nvinfo : EIATTR_CRS_STACK_SIZE
	.align		4
.L_261:
        /*009c*/ 	.byte	0x04, 0x1e
        /*009e*/ 	.short	(.L_263 - .L_262)
.L_262:
        /*00a0*/ 	.word	0x00000000


	//----- nvinfo : EIATTR_CBANK_PARAM_SIZE
	.align		4
.L_263:
        /*00a4*/ 	.byte	0x03, 0x19
        /*00a6*/ 	.short	0x0068


	//----- nvinfo : EIATTR_PARAM_CBANK
	.align		4
        /*00a8*/ 	.byte	0x04, 0x0a
        /*00aa*/ 	.short	(.L_265 - .L_264)
	.align		4
.L_264:
        /*00ac*/ 	.word	index@(.nv.constant0._ZN4vllm26cross_device_reduce_1stageI13__nv_bfloat16Li6EEEvPNS_8RankDataENS_11RankSignalsEPNS_6SignalEPT_ii)
        /*00b0*/ 	.short	0x0380
        /*00b2*/ 	.short	0x0068


	//----- nvinfo : EIATTR_SW_WAR
	.align		4
.L_265:
        /*00b4*/ 	.byte	0x04, 0x36
        /*00b6*/ 	.short	(.L_267 - .L_266)
.L_266:
        /*00b8*/ 	.word	0x00000008
.L_267:


//--------------------- .nv.info._ZN4vllm26cross_device_reduce_2stageI13__nv_bfloat16Li4EEEvPNS_8RankDataENS_11RankSignalsEPNS_6SignalEPT_ii --------------------------
	.section	.nv.info._ZN4vllm26cross_device_reduce_2stageI13__nv_bfloat16Li4EEEvPNS_8RankDataENS_11RankSignalsEPNS_6SignalEPT_ii,"",@"SHT_CUDA_INFO"
	.sectionflags	@""
	.align	4


	//----- nvinfo : EIATTR_CUDA_API_VERSION
	.align		4
        /*0000*/ 	.byte	0x04, 0x37
        /*0002*/ 	.short	(.L_269 - .L_268)
.L_268:
        /*0004*/ 	.word	0x00000082


	//----- nvinfo : EIATTR_KPARAM_INFO
	.align		4
.L_269:
        /*0008*/ 	.byte	0x04, 0x17
        /*000a*/ 	.short	(.L_271 - .L_270)
.L_270:
        /*000c*/ 	.word	0x00000000
        /*0010*/ 	.short	0x0005
        /*0012*/ 	.short	0x0064
        /*0014*/ 	.byte	0x00, 0xf0, 0x11, 0x00


	//----- nvinfo : EIATTR_KPARAM_INFO
	.align		4
.L_271:
        /*0018*/ 	.byte	0x04, 0x17
        /*001a*/ 	.short	(.L_273 - .L_272)
.L_272:
        /*001c*/ 	.word	0x00000000
        /*0020*/ 	.short	0x0004
        /*0022*/ 	.short	0x0060
        /*0024*/ 	.byte	0x00, 0xf0, 0x11, 0x00


	//----- nvinfo : EIATTR_KPARAM_INFO
	.align		4
.L_273:
        /*0028*/ 	.byte	0x04, 0x17
        /*002a*/ 	.short	(.L_275 - .L_274)
.L_274:
        /*002c*/ 	.word	0x00000000
        /*0030*/ 	.short	0x0003
        /*0032*/ 	.short	0x0058
        /*0034*/ 	.byte	0x00, 0xf5, 0x21, 0x00


	//----- nvinfo : EIATTR_KPARAM_INFO
	.align		4
.L_275:
        /*0038*/ 	.byte	0x04, 0x17
        /*003a*/ 	.short	(.L_277 - .L_276)
.L_276:
        /*003c*/ 	.word	0x00000000
        /*0040*/ 	.short	0x0002
        /*0042*/ 	.short	0x0050
        /*0044*/ 	.byte	0x00, 0xf5, 0x21, 0x00


	//----- nvinfo : EIATTR_KPARAM_INFO
	.align		4
.L_277:
        /*0048*/ 	.byte	0x04, 0x17
        /*004a*/ 	.short	(.L_279 - .L_278)
.L_278:
        /*004c*/ 	.word	0x00000000
        /*0050*/ 	.short	0x0001
        /*0052*/ 	.short	0x0010
        /*0054*/ 	.byte	0x00, 0xf0, 0x01, 0x01


	//----- nvinfo : EIATTR_KPARAM_INFO
	.align		4
.L_279:
        /*0058*/ 	.byte	0x04, 0x17
        /*005a*/ 	.short	(.L_281 - .L_280)
.L_280:
        /*005c*/ 	.word	0x00000000
        /*0060*/ 	.short	0x0000
        /*0062*/ 	.short	0x0000
        /*0064*/ 	.byte	0x00, 0xf5, 0x21, 0x00


	//----- nvinfo : EIATTR_SPARSE_MMA_MASK
	.align		4
.L_281:
        /*0068*/ 	.byte	0x03, 0x50
        /*006a*/ 	.short	0x0000


	//----- nvinfo : EIATTR_MAXREG_COUNT
	.align		4
        /*006c*/ 	.byte	0x03, 0x1b
        /*006e*/ 	.short	0x0080


	//----- nvinfo : EIATTR_NUM_BARRIERS
	.align		4
        /*0070*/ 	.byte	0x02, 0x4c
        /*0072*/ 	.byte	0x01
	.zero		1


	//----- nvinfo : EIATTR_MERCURY_ISA_VERSION
	.align		4
        /*0074*/ 	.byte	0x03, 0x5f
        /*0076*/ 	.short	0x0101


	//----- nvinfo : EIATTR_VRC_CTA_INIT_COUNT
	.align		4
        /*0078*/ 	.byte	0x02, 0x4a
	.zero		1
	.zero		1


	//----- nvinfo : EIATTR_EXIT_INSTR_OFFSETS
	.align		4
        /*007c*/ 	.byte	0x04, 0x1c
        /*007e*/ 	.short	(.L_283 - .L_282)


	//   ....[0]....
.L_282:
        /*0080*/ 	.word	0x00001990


	//   ....[1]....
        /*0084*/ 	.word	0x00001c10


	//----- nvinfo : EIATTR_MAX_THREADS
	.align		4
.L_283:
        /*0088*/ 	.byte	0x04, 0x05
        /*008a*/ 	.short	(.L_285 - .L_284)
.L_284:
        /*008c*/ 	.word	0x00000200
        /*0090*/ 	.word	0x00000001
        /*0094*/ 	.word	0x00000001


	//----- nvinfo : EIATTR_CRS_STACK_SIZE
	.align		4
.L_285:
        /*0098*/ 	.byte	0x04, 0x1e
        /*009a*/ 	.short	(.L_287 - .L_286)
.L_286:
        /*009c*/ 	.word	0x00000000


	//----- nvinfo : EIATTR_CBANK_PARAM_SIZE
	.align		4
.L_287:
        /*00a0*/ 	.byte	0x03, 0x19
        /*00a2*/ 	.short	0x0068


	//----- nvinfo : EIATTR_PARAM_CBANK
	.align		4
        /*00a4*/ 	.byte	0x04, 0x0a
        /*00a6*/ 	.short	(.L_289 - .L_288)
	.align		4
.L_288:
        /*00a8*/ 	.word	index@(.nv.constant0._ZN4vllm26cross_device_reduce_2stageI13__nv_bfloat16Li4EEEvPNS_8RankDataENS_11RankSignalsEPNS_6SignalEPT_ii)
        /*00ac*/ 	.short	0x0380
        /*00ae*/ 	.short	0x0068


	//----- nvinfo : EIATTR_SW_WAR
	.align		4
.L_289:
        /*00b0*/ 	.byte	0x04, 0x36
        /*00b2*/ 	.short	(.L_291 - .L_290)
.L_290:
        /*00b4*/ 	.word	0x00000008
.L_291:


//--------------------- .nv.info._ZN4vllm26cross_device_reduce_1stageI13__nv_bfloat16Li4EEEvPNS_8RankDataENS_11RankSignalsEPNS_6SignalEPT_ii --------------------------
	.section	.nv.info._ZN4vllm26cross_device_reduce_1stageI13__nv_bfloat16Li4EEEvPNS_8RankDataENS_11RankSignalsEPNS_6SignalEPT_ii,"",@"SHT_CUDA_INFO"
	.sectionflags	@""
	.align	4


	//----- nvinfo : EIATTR_CUDA_API_VERSION
	.align		4
        /*0000*/ 	.byte	0x04, 0x37
        /*0002*/ 	.short	(.L_293 - .L_292)
.L_292:
        /*0004*/ 	.word	0x00000082


	//----- nvinfo : EIATTR_KPARAM_INFO
	.align		4
.L_293:
        /*0008*/ 	.byte	0x04, 0x17
        /*000a*/ 	.short	(.L_295 - .L_294)
.L_294:
        /*000c*/ 	.word	0x00000000
        /*0010*/ 	.short	0x0005
        /*0012*/ 	.short	0x0064
        /*0014*/ 	.byte	0x00, 0xf0, 0x11, 0x00


	//----- nvinfo : EIATTR_KPARAM_INFO
	.align		4
.L_295:
        /*0018*/ 	.byte	0x04, 0x17
        /*001a*/ 	.short	(.L_297 - .L_296)
.L_296:
        /*001c*/ 	.word	0x00000000
        /*0020*/ 	.short	0x0004
        /*0022*/ 	.short	0x0060
        /*0024*/ 	.byte	0x00, 0xf0, 0x11, 0x00


	//----- nvinfo : EIATTR_KPARAM_INFO
	.align		4
.L_297:
        /*0028*/ 	.byte	0x04, 0x17
        /*002a*/ 	.short	(.L_299 - .L_298)
.L_298:
        /*002c*/ 	.word	0x00000000
        /*0030*/ 	.short	0x0003
        /*0032*/ 	.short	0x0058
        /*0034*/ 	.byte	0x00, 0xf5, 0x21, 0x00


	//----- nvinfo : EIATTR_KPARAM_INFO
	.align		4
.L_299:
        /*0038*/ 	.byte	0x04, 0x17
        /*003a*/ 	.short	(.L_301 - .L_300)
.L_300:
        /*003c*/ 	.word	0x00000000
        /*0040*/ 	.short	0x0002
        /*0042*/ 	.short	0x0050
        /*0044*/ 	.byte	0x00, 0xf5, 0x21, 0x00


	//----- nvinfo : EIATTR_KPARAM_INFO
	.align		4
.L_301:
        /*0048*/ 	.byte	0x04, 0x17
        /*004a*/ 	.short	(.L_303 - .L_302)
.L_302:
        /*004c*/ 	.word	0x00000000
        /*0050*/ 	.short	0x0001
        /*0052*/ 	.short	0x0010
        /*0054*/ 	.byte	0x00, 0xf0, 0x01, 0x01


	//----- nvinfo : EIATTR_KPARAM_INFO
	.align		4
.L_303:
        /*0058*/ 	.byte	0x04, 0x17
        /*005a*/ 	.short	(.L_305 - .L_304)
.L_304:
        /*005c*/ 	.word	0x00000000
        /*0060*/ 	.short	0x0000
        /*0062*/ 	.short	0x0000
        /*0064*/ 	.byte	0x00, 0xf5, 0x21, 0x00


	//----- nvinfo : EIATTR_SPARSE_MMA_MASK
	.align		4
.L_305:
        /*0068*/ 	.byte	0x03, 0x50
        /*006a*/ 	.short	0x0000


	//----- nvinfo : EIATTR_MAXREG_COUNT
	.align		4
        /*006c*/ 	.byte	0x03, 0x1b
        /*006e*/ 	.short	0x0080


	//----- nvinfo : EIATTR_NUM_BARRIERS
	.align		4
        /*0070*/ 	.byte	0x02, 0x4c
        /*0072*/ 	.byte	0x01
	.zero		1


	//----- nvinfo : EIATTR_MERCURY_ISA_VERSION
	.align		4
        /*0074*/ 	.byte	0x03, 0x5f
        /*0076*/ 	.short	0x0101


	//----- nvinfo : EIATTR_VRC_CTA_INIT_COUNT
	.align		4
        /*0078*/ 	.byte	0x02, 0x4a
	.zero		1
	.zero		1


	//----- nvinfo : EIATTR_EXIT_INSTR_OFFSETS
	.align		4
        /*007c*/ 	.byte	0x04, 0x1c
        /*007e*/ 	.short	(.L_307 - .L_306)


	//   ....[0]....
.L_306:
        /*0080*/ 	.word	0x000008f0


	//   ....[1]....
        /*0084*/ 	.word	0x000009f0


	//   ....[2]....
        /*0088*/ 	.word	0x00000a10


	//----- nvinfo : EIATTR_MAX_THREADS
	.align		4
.L_307:
        /*008c*/ 	.byte	0x04, 0x05
        /*008e*/ 	.short	(.L_309 - .L_308)
.L_308:
        /*0090*/ 	.word	0x00000200
        /*0094*/ 	.word	0x00000001
        /*0098*/ 	.word	0x00000001


	//----- nvinfo : EIATTR_CRS_STACK_SIZE
	.align		4
.L_309:
        /*009c*/ 	.byte	0x04, 0x1e
        /*009e*/ 	.short	(.L_311 - .L_310)
.L_310:
        /*00a0*/ 	.word	0x00000000


	//----- nvinfo : EIATTR_CBANK_PARAM_SIZE
	.align		4
.L_311:
        /*00a4*/ 	.byte	0x03, 0x19
        /*00a6*/ 	.short	0x0068


	//----- nvinfo : EIATTR_PARAM_CBANK
	.align		4
        /*00a8*/ 	.byte	0x04, 0x0a
        /*00aa*/ 	.short	(.L_313 - .L_312)
	.align		4
.L_312:
        /*00ac*/ 	.word	index@(.nv.constant0._ZN4vllm26cross_device_reduce_1stageI13__nv_bfloat16Li4EEEvPNS_8RankDataENS_11RankSignalsEPNS_6SignalEPT_ii)
        /*00b0*/ 	.short	0x0380
        /*00b2*/ 	.short	0x0068


	//----- nvinfo : EIATTR_SW_WAR
	.align		4
.L_313:
        /*00b4*/ 	.byte	0x04, 0x36
        /*00b6*/ 	.short	(.L_315 - .L_314)
.L_314:
        /*00b8*/ 	.word	0x00000008
.L_315:


//--------------------- .nv.info._ZN4vllm26cross_device_reduce_2stageI13__nv_bfloat16Li2EEEvPNS_8RankDataENS_11RankSignalsEPNS_6SignalEPT_ii --------------------------
	.section	.nv.info._ZN4vllm26cross_device_reduce_2stageI13__nv_bfloat16Li2EEEvPNS_8RankDataENS_11RankSignalsEPNS_6SignalEPT_ii,"",@"SHT_CUDA_INFO"
	.sectionflags	@""
	.align	4


	//----- nvinfo : EIATTR_CUDA_API_VERSION
	.align		4
        /*0000*/ 	.byte	0x04, 0x37
        /*0002*/ 	.short	(.L_317 - .L_316)
.L_316:
        /*0004*/ 	.word	0x00000082


	//----- nvinfo : EIATTR_KPARAM_INFO
	.align		4
.L_317:
        /*0008*/ 	.byte	0x04, 0x17
        /*000a*/ 	.short	(.L_319 - .L_318)
.L_318:
        /*000c*/ 	.word	0x00000000
        /*0010*/ 	.short	0x0005
        /*0012*/ 	.short	0x0064
        /*0014*/ 	.byte	0x00, 0xf0, 0x11, 0x00


	//----- nvinfo : EIATTR_KPARAM_INFO
	.align		4
.L_319:
        /*0018*/ 	.byte	0x04, 0x17
        /*001a*/ 	.short	(.L_321 - .L_320)
.L_320:
        /*001c*/ 	.word	0x00000000
        /*0020*/ 	.short	0x0004
        /*0022*/ 	.short	0x0060
        /*0024*/ 	.byte	0x00, 0xf0, 0x11, 0x00


	//----- nvinfo : EIATTR_KPARAM_INFO
	.align		4
.L_321:
        /*0028*/ 	.byte	0x04, 0x17
        /*002a*/ 	.short	(.L_323 - .L_322)
.L_322:
        /*002c*/ 	.word	0x00000000
        /*0030*/ 	.short	0x0003
        /*0032*/ 	.short	0x0058
        /*0034*/ 	.byte	0x00, 0xf5, 0x21, 0x00


	//----- nvinfo : EIATTR_KPARAM_INFO
	.align		4
.L_323:
        /*0038*/ 	.byte	0x04, 0x17
        /*003a*/ 	.short	(.L_325 - .L_324)
.L_324:
        /*003c*/ 	.word	0x00000000
        /*0040*/ 	.short	0x0002
        /*0042*/ 	.short	0x0050
        /*0044*/ 	.byte	0x00, 0xf5, 0x21, 0x00


	//----- nvinfo : EIATTR_KPARAM_INFO
	.align		4
.L_325:
        /*0048*/ 	.byte	0x04, 0x17
        /*004a*/ 	.short	(.L_327 - .L_326)
.L_326:
        /*004c*/ 	.word	0x00000000
        /*0050*/ 	.short	0x0001
        /*0052*/ 	.short	0x0010
        /*0054*/ 	.byte	0x00, 0xf0, 0x01, 0x01


	//----- nvinfo : EIATTR_KPARAM_INFO
	.align		4
.L_327:
        /*0058*/ 	.byte	0x04, 0x17
        /*005a*/ 	.short	(.L_329 - .L_328)
.L_328:
        /*005c*/ 	.word	0x00000000
        /*0060*/ 	.short	0x0000
        /*0062*/ 	.short	0x0000
        /*0064*/ 	.byte	0x00, 0xf5, 0x21, 0x00


	//----- nvinfo : EIATTR_SPARSE_MMA_MASK
	.align		4
.L_329:
        /*0068*/ 	.byte	0x03, 0x50
        /*006a*/ 	.short	0x0000


	//----- nvinfo : EIATTR_MAXREG_COUNT
	.align		4
        /*006c*/ 	.byte	0x03, 0x1b
        /*006e*/ 	.short	0x0080


	//----- nvinfo : EIATTR_NUM_BARRIERS
	.align		4
        /*0070*/ 	.byte	0x02, 0x4c
        /*0072*/ 	.byte	0x01
	.zero		1


	//----- nvinfo : EIATTR_MERCURY_ISA_VERSION
	.align		4
        /*0074*/ 	.byte	0x03, 0x5f
        /*0076*/ 	.short	0x0101


	//----- nvinfo : EIATTR_VRC_CTA_INIT_COUNT
	.align		4
        /*0078*/ 	.byte	0x02, 0x4a
	.zero		1
	.zero		1


	//----- nvinfo : EIATTR_EXIT_INSTR_OFFSETS
	.align		4
        /*007c*/ 	.byte	0x04, 0x1c
        /*007e*/ 	.short	(.L_331 - .L_330)


	//   ....[0]....
.L_330:
        /*0080*/ 	.word	0x000015c0


	//   ....[1]....
        /*0084*/ 	.word	0x000018c0


	//   ....[2]....
        /*0088*/ 	.word	0x00001b20


	//----- nvinfo : EIATTR_MAX_THREADS
	.align		4
.L_331:
        /*008c*/ 	.byte	0x04, 0x05
        /*008e*/ 	.short	(.L_333 - .L_332)
.L_332:
        /*0090*/ 	.word	0x00000200
        /*0094*/ 	.word	0x00000001
        /*0098*/ 	.word	0x00000001


	//----- nvinfo : EIATTR_CRS_STACK_SIZE
	.align		4
.L_333:
        /*009c*/ 	.byte	0x04, 0x1e
        /*009e*/ 	.short	(.L_335 - .L_334)
.L_334:
        /*00a0*/ 	.word	0x00000000


	//----- nvinfo : EIATTR_CBANK_PARAM_SIZE
	.align		4
.L_335:
        /*00a4*/ 	.byte	0x03, 0x19
        /*00a6*/ 	.short	0x0068


	//----- nvinfo : EIATTR_PARAM_CBANK
	.align		4
        /*00a8*/ 	.byte	0x04, 0x0a
        /*00aa*/ 	.short	(.L_337 - .L_336)
	.align		4
.L_336:
        /*00ac*/ 	.word	index@(.nv.constant0._ZN4vllm26cross_device_reduce_2stageI13__nv_bfloat16Li2EEEvPNS_8RankDataENS_11RankSignalsEPNS_6SignalEPT_ii)
        /*00b0*/ 	.short	0x0380
        /*00b2*/ 	.short	0x0068


	//----- nvinfo : EIATTR_SW_WAR
	.align		4
.L_337:
        /*00b4*/ 	.byte	0x04, 0x36
        /*00b6*/ 	.short	(.L_339 - .L_338)
.L_338:
        /*00b8*/ 	.word	0x00000008
.L_339:


//--------------------- .nv.info._ZN4vllm26cross_device_reduce_1stageI13__nv_bfloat16Li2EEEvPNS_8RankDataENS_11RankSignalsEPNS_6SignalEPT_ii --------------------------
	.section	.nv.info._ZN4vllm26cross_device_reduce_1stageI13__nv_bfloat16Li2EEEvPNS_8RankDataENS_11RankSignalsEPNS_6SignalEPT_ii,"",@"SHT_CUDA_INFO"
	.sectionflags	@""
	.align	4


	//----- nvinfo : EIATTR_CUDA_API_VERSION
	.align		4
        /*0000*/ 	.byte	0x04, 0x37
        /*0002*/ 	.short	(.L_341 - .L_340)
.L_340:
        /*0004*/ 	.word	0x00000082


	//----- nvinfo : EIATTR_KPARAM_INFO
	.align		4
.L_341:
        /*0008*/ 	.byte	0x04, 0x17
        /*000a*/ 	.short	(.L_343 - .L_342)
.L_342:
        /*000c*/ 	.word	0x00000000
        /*0010*/ 	.short	0x0005
        /*0012*/ 	.short	0x0064
        /*0014*/ 	.byte	0x00, 0xf0, 0x11, 0x00


	//----- nvinfo : EIATTR_KPARAM_INFO
	.align		4
.L_343:
        /*0018*/ 	.byte	0x04, 0x17
        /*001a*/ 	.short	(.L_345 - .L_344)
.L_344:
        /*001c*/ 	.word	0x00000000
        /*0020*/ 	.short	0x0004
        /*0022*/ 	.short	0x0060
        /*0024*/ 	.byte	0x00, 0xf0, 0x11, 0x00


	//----- nvinfo : EIATTR_KPARAM_INFO
	.align		4
.L_345:
        /*0028*/ 	.byte	0x04, 0x17
        /*002a*/ 	.short	(.L_347 - .L_346)
.L_346:
        /*002c*/ 	.word	0x00000000
        /*0030*/ 	.short	0x0003
        /*0032*/ 	.short	0x0058
        /*0034*/ 	.byte	0x00, 0xf5, 0x21, 0x00


	//----- nvinfo : EIATTR_KPARAM_INFO
	.align		4
.L_347:
        /*0038*/ 	.byte	0x04, 0x17
        /*003a*/ 	.short	(.L_349 - .L_348)
.L_348:
        /*003c*/ 	.word	0x00000000
        /*0040*/ 	.short	0x0002
        /*0042*/ 	.short	0x0050
        /*0044*/ 	.byte	0x00, 0xf5, 0x21, 0x00


	//----- nvinfo : EIATTR_KPARAM_INFO
	.align		4
.L_349:
        /*0048*/ 	.byte	0x04, 0x17
        /*004a*/ 	.short	(.L_351 - .L_350)
.L_350:
        /*004c*/ 	.word	0x00000000
        /*0050*/ 	.short	0x0001
        /*0052*/ 	.short	0x0010
        /*0054*/ 	.byte	0x00, 0xf0, 0x01, 0x01


	//----- nvinfo : EIATTR_KPARAM_INFO
	.align		4
.L_351:
        /*0058*/ 	.byte	0x04, 0x17
        /*005a*/ 	.short	(.L_353 - .L_352)
.L_352:
        /*005c*/ 	.word	0x00000000
        /*0060*/ 	.short	0x0000
        /*0062*/ 	.short	0x0000
        /*0064*/ 	.byte	0x00, 0xf5, 0x21, 0x00


	//----- nvinfo : EIATTR_SPARSE_MMA_MASK
	.align		4
.L_353:
        /*0068*/ 	.byte	0x03, 0x50
        /*006a*/ 	.short	0x0000


	//----- nvinfo : EIATTR_MAXREG_COUNT
	.align		4
        /*006c*/ 	.byte	0x03, 0x1b
        /*006e*/ 	.short	0x0080


	//----- nvinfo : EIATTR_NUM_BARRIERS
	.align		4
        /*0070*/ 	.byte	0x02, 0x4c
        /*0072*/ 	.byte	0x01
	.zero		1


	//----- nvinfo : EIATTR_MERCURY_ISA_VERSION
	.align		4
        /*0074*/ 	.byte	0x03, 0x5f
        /*0076*/ 	.short	0x0101


	//----- nvinfo : EIATTR_VRC_CTA_INIT_COUNT
	.align		4
        /*0078*/ 	.byte	0x02, 0x4a
	.zero		1
	.zero		1


	//----- nvinfo : EIATTR_EXIT_INSTR_OFFSETS
	.align		4
        /*007c*/ 	.byte	0x04, 0x1c
        /*007e*/ 	.short	(.L_355 - .L_354)


	//   ....[0]....
.L_354:
        /*0080*/ 	.word	0x00000620


	//   ....[1]....
        /*0084*/ 	.word	0x00000720


	//   ....[2]....
        /*0088*/ 	.word	0x00000740


	//----- nvinfo : EIATTR_MAX_THREADS
	.align		4
.L_355:
        /*008c*/ 	.byte	0x04, 0x05
        /*008e*/ 	.short	(.L_357 - .L_356)
.L_356:
        /*0090*/ 	.word	0x00000200
        /*0094*/ 	.word	0x00000001
        /*0098*/ 	.word	0x00000001


	//----- nvinfo : EIATTR_CRS_STACK_SIZE
	.align		4
.L_357:
        /*009c*/ 	.byte	0x04, 0x1e
        /*009e*/ 	.short	(.L_359 - .L_358)
.L_358:
        /*00a0*/ 	.word	0x00000000


	//----- nvinfo : EIATTR_CBANK_PARAM_SIZE
	.align		4
.L_359:
        /*00a4*/ 	.byte	0x03, 0x19
        /*00a6*/ 	.short	0x0068


	//----- nvinfo : EIATTR_PARAM_CBANK
	.align		4
        /*00a8*/ 	.byte	0x04, 0x0a
        /*00aa*/ 	.short	(.L_361 - .L_360)
	.align		4
.L_360:
        /*00ac*/ 	.word	index@(.nv.constant0._ZN4vllm26cross_device_reduce_1stageI13__nv_bfloat16Li2EEEvPNS_8RankDataENS_11RankSignalsEPNS_6SignalEPT_ii)
        /*00b0*/ 	.short	0x0380
        /*00b2*/ 	.short	0x0068


	//----- nvinfo : EIATTR_SW_WAR
	.align		4
.L_361:
        /*00b4*/ 	.byte	0x04, 0x36
        /*00b6*/ 	.short	(.L_363 - .L_362)
.L_362:
        /*00b8*/ 	.word	0x00000008
.L_363:


//--------------------- .nv.info._ZN4vllm26cross_device_reduce_2stageI6__halfLi8EEEvPNS_8RankDataENS_11RankSignalsEPNS_6SignalEPT_ii --------------------------
	.section	.nv.info._ZN4vllm26cross_device_reduce_2stageI6__halfLi8EEEvPNS_8RankDataENS_11RankSignalsEPNS_6SignalEPT_ii,"",@"SHT_CUDA_INFO"
	.sectionflags	@""
	.align	4


	//----- nvinfo : EIATTR_CUDA_API_VERSION
	.align		4
        /*0000*/ 	.byte	0x04, 0x37
        /*0002*/ 	.short	(.L_365 - .L_364)
.L_364:
        /*0004*/ 	.word	0x00000082


	//----- nvinfo : EIATTR_KPARAM_INFO
	.align		4
.L_365:
        /*0008*/ 	.byte	0x04, 0x17
        /*000a*/ 	.short	(.L_367 - .L_366)
.L_366:
        /*000c*/ 	.word	0x00000000
        /*0010*/ 	.short	0x0005
        /*0012*/ 	.short	0x0064
        /*0014*/ 	.byte	0x00, 0xf0, 0x11, 0x00


	//----- nvinfo : EIATTR_KPARAM_INFO
	.align		4
.L_367:
        /*0018*/ 	.byte	0x04, 0x17
        /*001a*/ 	.short	(.L_369 - .L_368)
.L_368:
        /*001c*/ 	.word	0x00000000
        /*0020*/ 	.short	0x0004
        /*0022*/ 	.short	0x0060
        /*0024*/ 	.byte	0x00, 0xf0, 0x11, 0x00


	//----- nvinfo : EIATTR_KPARAM_INFO
	.align		4
.L_369:
        /*0028*/ 	.byte	0x04, 0x17
        /*002a*/ 	.short	(.L_371 - .L_370)
.L_370:
        /*002c*/ 	.word	0x00000000
        /*0030*/ 	.short	0x0003
        /*0032*/ 	.short	0x0058
        /*0034*/ 	.byte	0x00, 0xf5, 0x21, 0x00


	//----- nvinfo : EIATTR_KPARAM_INFO
	.align		4
.L_371:
        /*0038*/ 	.byte	0x04, 0x17
        /*003a*/ 	.short	(.L_373 - .L_372)
.L_372:
        /*003c*/ 	.word	0x00000000
        /*0040*/ 	.short	0x0002
        /*0042*/ 	.short	0x0050
        /*0044*/ 	.byte	0x00, 0xf5, 0x21, 0x00


	//----- nvinfo : EIATTR_KPARAM_INFO
	.align		4
.L_373:
        /*0048*/ 	.byte	0x04, 0x17
        /*004a*/ 	.short	(.L_375 - .L_374)
.L_374:
        /*004c*/ 	.word	0x00000000
        /*0050*/ 	.short	0x0001
        /*0052*/ 	.short	0x0010
        /*0054*/ 	.byte	0x00, 0xf0, 0x01, 0x01


	//----- nvinfo : EIATTR_KPARAM_INFO
	.align		4
.L_375:
        /*0058*/ 	.byte	0x04, 0x17
        /*005a*/ 	.short	(.L_377 - .L_376)
.L_376:
        /*005c*/ 	.word	0x00000000
        /*0060*/ 	.short	0x0000
        /*0062*/ 	.short	0x0000
        /*0064*/ 	.byte	0x00, 0xf5, 0x21, 0x00


	//----- nvinfo : EIATTR_SPARSE_MMA_MASK
	.align		4
.L_377:
        /*0068*/ 	.byte	0x03, 0x50
        /*006a*/ 	.short	0x0000


	//----- nvinfo : EIATTR_MAXREG_COUNT
	.align		4
        /*006c*/ 	.byte	0x03, 0x1b
        /*006e*/ 	.short	0x0080


	//----- nvinfo : EIATTR_NUM_BARRIERS
	.align		4
        /*0070*/ 	.byte	0x02, 0x4c
        /*0072*/ 	.byte	0x01
	.zero		1


	//----- nvinfo : EIATTR_MERCURY_ISA_VERSION
	.align		4
        /*0074*/ 	.byte	0x03, 0x5f
        /*0076*/ 	.short	0x0101


	//----- nvinfo : EIATTR_VRC_CTA_INIT_COUNT
	.align		4
        /*0078*/ 	.byte	0x02, 0x4a
	.zero		1
	.zero		1


	//----- nvinfo : EIATTR_EXIT_INSTR_OFFSETS
	.align		4
        /*007c*/ 	.byte	0x04, 0x1c
        /*007e*/ 	.short	(.L_379 - .L_378)


	//   ....[0]....
.L_378:
        /*0080*/ 	.word	0x00001280


	//   ....[1]....
        /*0084*/ 	.word	0x00001740


	//----- nvinfo : EIATTR_MAX_THREADS
	.align		4
.L_379:
        /*0088*/ 	.byte	0x04, 0x05
        /*008a*/ 	.short	(.L_381 - .L_380)
.L_380:
        /*008c*/ 	.word	0x00000200
        /*0090*/ 	.word	0x00000001
        /*0094*/ 	.word	0x00000001


	//----- nvinfo : EIATTR_CRS_STACK_SIZE
	.align		4
.L_381:
        /*0098*/ 	.byte	0x04, 0x1e
        /*009a*/ 	.short	(.L_383 - .L_382)
.L_382:
        /*009c*/ 	.word	0x00000000


	//----- nvinfo : EIATTR_CBANK_PARAM_SIZE
	.align		4
.L_383:
        /*00a0*/ 	.byte	0x03, 0x19
        /*00a2*/ 	.short	0x0068


	//----- nvinfo : EIATTR_PARAM_CBANK
	.align		4
        /*00a4*/ 	.byte	0x04, 0x0a
        /*00a6*/ 	.short	(.L_385 - .L_384)
	.align		4
.L_384:
        /*00a8*/ 	.word	index@(.nv.constant0._ZN4vllm26cross_device_reduce_2stageI6__halfLi8EEEvPNS_8RankDataENS_11RankSignalsEPNS_6SignalEPT_ii)
        /*00ac*/ 	.short	0x0380
        /*00ae*/ 	.short	0x0068


	//----- nvinfo : EIATTR_SW_WAR
	.align		4
.L_385:
        /*00b0*/ 	.byte	0x04, 0x36
        /*00b2*/ 	.short	(.L_387 - .L_386)
.L_386:
        /*00b4*/ 	.word	0x00000008
.L_387:


//--------------------- .nv.info._ZN4vllm26cross_device_reduce_1stageI6__halfLi8EEEvPNS_8RankDataENS_11RankSignalsEPNS_6SignalEPT_ii --------------------------
	.section	.nv.info._ZN4vllm26cross_device_reduce_1stageI6__halfLi8EEEvPNS_8RankDataENS_11RankSignalsEPNS_6SignalEPT_ii,"",@"SHT_CUDA_INFO"
	.sectionflags	@""
	.align	4


	//----- nvinfo : EIATTR_CUDA_API_VERSION
	.align		4
        /*0000*/ 	.byte	0x04, 0x37
        /*0002*/ 	.short	(.L_389 - .L_388)
.L_388:
        /*0004*/ 	.word	0x00000082


	//----- nvinfo : EIATTR_KPARAM_INFO
	.align		4
.L_389:
        /*0008*/ 	.byte	0x04, 0x17
        /*000a*/ 	.short	(.L_391 - .L_390)
.L_390:
        /*000c*/ 	.word	0x00000000
        /*0010*/ 	.short	0x0005
        /*0012*/ 	.short	0x0064
        /*0014*/ 	.byte	0x00, 0xf0, 0x11, 0x00


	//----- nvinfo : EIATTR_KPARAM_INFO
	.align		4
.L_391:
        /*0018*/ 	.byte	0x04, 0x17
        /*001a*/ 	.short	(.L_393 - .L_392)
.L_392:
        /*001c*/ 	.word	0x00000000
        /*0020*/ 	.short	0x0004
        /*0022*/ 	.short	0x0060
        /*0024*/ 	.byte	0x00, 0xf0, 0x11, 0x00


	//----- nvinfo : EIATTR_KPARAM_INFO
	.align		4
.L_393:
        /*0028*/ 	.byte	0x04, 0x17
        /*002a*/ 	.short	(.L_395 - .L_394)
.L_394:
        /*002c*/ 	.word	0x00000000
        /*0030*/ 	.short	0x0003
        /*0032*/ 	.short	0x0058
        /*0034*/ 	.byte	0x00, 0xf5, 0x21, 0x00


	//----- nvinfo : EIATTR_KPARAM_INFO
	.align		4
.L_395:
        /*0038*/ 	.byte	0x04, 0x17
        /*003a*/ 	.short	(.L_397 - .L_396)
.L_396:
        /*003c*/ 	.word	0x00000000
        /*0040*/ 	.short	0x0002
        /*0042*/ 	.short	0x0050
        /*0044*/ 	.byte	0x00, 0xf5, 0x21, 0x00


	//----- nvinfo : EIATTR_KPARAM_INFO
	.align		4
.L_397:
        /*0048*/ 	.byte	0x04, 0x17
        /*004a*/ 	.short	(.L_399 - .L_398)
.L_398:
        /*004c*/ 	.word	0x00000000
        /*0050*/ 	.short	0x0001
        /*0052*/ 	.short	0x0010
        /*0054*/ 	.byte	0x00, 0xf0, 0x01, 0x01


	//----- nvinfo : EIATTR_KPARAM_INFO
	.align		4
.L_399:
        /*0058*/ 	.byte	0x04, 0x17
        /*005a*/ 	.short	(.L_401 - .L_400)
.L_400:
        /*005c*/ 	.word	0x00000000
        /*0060*/ 	.short	0x0000
        /*0062*/ 	.short	0x0000
        /*0064*/ 	.byte	0x00, 0xf5, 0x21, 0x00


	//----- nvinfo : EIATTR_SPARSE_MMA_MASK
	.align		4
.L_401:
        /*0068*/ 	.byte	0x03, 0x50
        /*006a*/ 	.short	0x0000


	//----- nvinfo : EIATTR_MAXREG_COUNT
	.align		4
        /*006c*/ 	.byte	0x03, 0x1b
        /*006e*/ 	.short	0x0080


	//----- nvinfo : EIATTR_NUM_BARRIERS
	.align		4
        /*0070*/ 	.byte	0x02, 0x4c
        /*0072*/ 	.byte	0x01
	.zero		1


	//----- nvinfo : EIATTR_MERCURY_ISA_VERSION
	.align		4
        /*0074*/ 	.byte	0x03, 0x5f
        /*0076*/ 	.short	0x0101


	//----- nvinfo : EIATTR_VRC_CTA_INIT_COUNT
	.align		4
        /*0078*/ 	.byte	0x02, 0x4a
	.zero		1
	.zero		1


	//----- nvinfo : EIATTR_EXIT_INSTR_OFFSETS
	.align		4
        /*007c*/ 	.byte	0x04, 0x1c
        /*007e*/ 	.short	(.L_403 - .L_402)


	//   ....[0]....
.L_402:
        /*0080*/ 	.word	0x00000c90


	//   ....[1]....
        /*0084*/ 	.word	0x00000d90


	//   ....[2]....
        /*0088*/ 	.word	0x00000db0


	//----- nvinfo : EIATTR_MAX_THREADS
	.align		4
.L_403:
        /*008c*/ 	.byte	0x04, 0x05
        /*008e*/ 	.short	(.L_405 - .L_404)
.L_404:
        /*0090*/ 	.word	0x00000200
        /*0094*/ 	.word	0x00000001
        /*0098*/ 	.word	0x00000001


	//----- nvinfo : EIATTR_CRS_STACK_SIZE
	.align		4
.L_405:
        /*009c*/ 	.byte	0x04, 0x1e
        /*009e*/ 	.short	(.L_407 - .L_406)
.L_406:
        /*00a0*/ 	.word	0x00000000


	//----- nvinfo : EIATTR_CBANK_PARAM_SIZE
	.align		4
.L_407:
        /*00a4*/ 	.byte	0x03, 0x19
        /*00a6*/ 	.short	0x0068


	//----- nvinfo : EIATTR_PARAM_CBANK
	.align		4
        /*00a8*/ 	.byte	0x04, 0x0a
        /*00aa*/ 	.short	(.L_409 - .L_408)
	.align		4
.L_408:
        /*00ac*/ 	.word	index@(.nv.constant0._ZN4vllm26cross_device_reduce_1stageI6__halfLi8EEEvPNS_8RankDataENS_11RankSignalsEPNS_6SignalEPT_ii)
        /*00b0*/ 	.short	0x0380
        /*00b2*/ 	.short	0x0068


	//----- nvinfo : EIATTR_SW_WAR
	.align		4
.L_409:
        /*00b4*/ 	.byte	0x04, 0x36
        /*00b6*/ 	.short	(.L_411 - .L_410)
.L_410:
        /*00b8*/ 	.word	0x00000008
.L_411:


//--------------------- .nv.info._ZN4vllm26cross_device_reduce_2stageI6__halfLi6EEEvPNS_8RankDataENS_11RankSignalsEPNS_6SignalEPT_ii --------------------------
	.section	.nv.info._ZN4vllm26cross_device_reduce_2stageI6__halfLi6EEEvPNS_8RankDataENS_11RankSignalsEPNS_6SignalEPT_ii,"",@"SHT_CUDA_INFO"
	.sectionflags	@""
	.align	4


	//----- nvinfo : EIATTR_CUDA_API_VERSION
	.align		4
        /*0000*/ 	.byte	0x04, 0x37
        /*0002*/ 	.short	(.L_413 - .L_412)
.L_412:
        /*0004*/ 	.word	0x00000082


	//----- nvinfo : EIATTR_KPARAM_INFO
	.align		4
.L_413:
        /*0008*/ 	.byte	0x04, 0x17
        /*000a*/ 	.short	(.L_415 - .L_414)
.L_414:
        /*000c*/ 	.word	0x00000000
        /*0010*/ 	.short	0x0005
        /*0012*/ 	.short	0x0064
        /*0014*/ 	.byte	0x00, 0xf0, 0x11, 0x00


	//----- nvinfo : EIATTR_KPARAM_INFO
	.align		4
.L_415:
        /*0018*/ 	.byte	0x04, 0x17
        /*001a*/ 	.short	(.L_417 - .L_416)
.L_416:
        /*001c*/ 	.word	0x00000000
        /*0020*/ 	.short	0x0004
        /*0022*/ 	.short	0x0060
        /*0024*/ 	.byte	0x00, 0xf0, 0x11, 0x00


	//----- nvinfo : EIATTR_KPARAM_INFO
	.align		4
.L_417:
        /*0028*/ 	.byte	0x04, 0x17
        /*002a*/ 	.short	(.L_419 - .L_418)
.L_418:
        /*002c*/ 	.word	0x00000000
        /*0030*/ 	.short	0x0003
        /*0032*/ 	.short	0x0058
        /*0034*/ 	.byte	0x00, 0xf5, 0x21, 0x00


	//----- nvinfo : EIATTR_KPARAM_INFO
	.align		4
.L_419:
        /*0038*/ 	.byte	0x04, 0x17
        /*003a*/ 	.short	(.L_421 - .L_420)
.L_420:
        /*003c*/ 	.word	0x00000000
        /*0040*/ 	.short	0x0002
        /*0042*/ 	.short	0x0050
        /*0044*/ 	.byte	0x00, 0xf5, 0x21, 0x00


	//----- nvinfo : EIATTR_KPARAM_INFO
	.align		4
.L_421:
        /*0048*/ 	.byte	0x04, 0x17
        /*004a*/ 	.short	(.L_423 - .L_422)
.L_422:
        /*004c*/ 	.word	0x00000000
        /*0050*/ 	.short	0x0001
        /*0052*/ 	.short	0x0010
        /*0054*/ 	.byte	0x00, 0xf0, 0x01, 0x01


	//----- nvinfo : EIATTR_KPARAM_INFO
	.align		4
.L_423:
        /*0058*/ 	.byte	0x04, 0x17
        /*005a*/ 	.short	(.L_425 - .L_424)
.L_424:
        /*005c*/ 	.word	0x00000000
        /*0060*/ 	.short	0x0000
        /*0062*/ 	.short	0x0000
        /*0064*/ 	.byte	0x00, 0xf5, 0x21, 0x00


	//----- nvinfo : EIATTR_SPARSE_MMA_MASK
	.align		4
.L_425:
        /*0068*/ 	.byte	0x03, 0x50
        /*006a*/ 	.short	0x0000


	//----- nvinfo : EIATTR_MAXREG_COUNT
	.align		4
        /*006c*/ 	.byte	0x03, 0x1b
        /*006e*/ 	.short	0x0080


	//----- nvinfo : EIATTR_NUM_BARRIERS
	.align		4
        /*0070*/ 	.byte	0x02, 0x4c
        /*0072*/ 	.byte	0x01
	.zero		1


	//----- nvinfo : EIATTR_MERCURY_ISA_VERSION
	.align		4
        /*0074*/ 	.byte	0x03, 0x5f
        /*0076*/ 	.short	0x0101


	//----- nvinfo : EIATTR_VRC_CTA_INIT_COUNT
	.align		4
        /*0078*/ 	.byte	0x02, 0x4a
	.zero		1
	.zero		1


	//----- nvinfo : EIATTR_EXIT_INSTR_OFFSETS
	.align		4
        /*007c*/ 	.byte	0x04, 0x1c
        /*007e*/ 	.short	(.L_427 - .L_426)


	//   ....[0]....
.L_426:
        /*0080*/ 	.word	0x00000eb0


	//   ....[1]....
        /*0084*/ 	.word	0x00001250


	//----- nvinfo : EIATTR_MAX_THREADS
	.align		4
.L_427:
        /*0088*/ 	.byte	0x04, 0x05
        /*008a*/ 	.short	(.L_429 - .L_428)
.L_428:
        /*008c*/ 	.word	0x00000200
        /*0090*/ 	.word	0x00000001
        /*0094*/ 	.word	0x00000001


	//----- nvinfo : EIATTR_CRS_STACK_SIZE
	.align		4
.L_429:
        /*0098*/ 	.byte	0x04, 0x1e
        /*009a*/ 	.short	(.L_431 - .L_430)
.L_430:
        /*009c*/ 	.word	0x00000000


	//----- nvinfo : EIATTR_CBANK_PARAM_SIZE
	.align		4
.L_431:
        /*00a0*/ 	.byte	0x03, 0x19
        /*00a2*/ 	.short	0x0068


	//----- nvinfo : EIATTR_PARAM_CBANK
	.align		4
        /*00a4*/ 	.byte	0x04, 0x0a
        /*00a6*/ 	.short	(.L_433 - .L_432)
	.align		4
.L_432:
        /*00a8*/ 	.word	index@(.nv.constant0._ZN4vllm26cross_device_reduce_2stageI6__halfLi6EEEvPNS_8RankDataENS_11RankSignalsEPNS_6SignalEPT_ii)
        /*00ac*/ 	.short	0x0380
        /*00ae*/ 	.short	0x0068


	//----- nvinfo : EIATTR_SW_WAR
	.align		4
.L_433:
        /*00b0*/ 	.byte	0x04, 0x36
        /*00b2*/ 	.short	(.L_435 - .L_434)
.L_434:
        /*00b4*/ 	.word	0x00000008
.L_435:


//--------------------- .nv.info._ZN4vllm26cross_device_reduce_1stageI6__halfLi6EEEvPNS_8RankDataENS_11RankSignalsEPNS_6SignalEPT_ii --------------------------
	.section	.nv.info._ZN4vllm26cross_device_reduce_1stageI6__halfLi6EEEvPNS_8RankDataENS_11RankSignalsEPNS_6SignalEPT_ii,"",@"SHT_CUDA_INFO"
	.sectionflags	@""
	.align	4


	//----- nvinfo : EIATTR_CUDA_API_VERSION
	.align		4
        /*0000*/ 	.byte	0x04, 0x37
        /*0002*/ 	.short	(.L_437 - .L_436)
.L_436:
        /*0004*/ 	.word	0x00000082


	//----- nvinfo : EIATTR_KPARAM_INFO
	.align		4
.L_437:
        /*0008*/ 	.byte	0x04, 0x17
        /*000a*/ 	.short	(.L_439 - .L_438)
.L_438:
        /*000c*/ 	.word	0x00000000
        /*0010*/ 	.short	0x0005
        /*0012*/ 	.short	0x0064
        /*0014*/ 	.byte	0x00, 0xf0, 0x11, 0x00


	//----- nvinfo : EIATTR_KPARAM_INFO
	.align		4
.L_439:
        /*0018*/ 	.byte	0x04, 0x17
        /*001a*/ 	.short	(.L_441 - .L_440)
.L_440:
        /*001c*/ 	.word	0x00000000
        /*0020*/ 	.short	0x0004
        /*0022*/ 	.short	0x0060
        /*0024*/ 	.byte	0x00, 0xf0, 0x11, 0x00


	//----- nvinfo : EIATTR_KPARAM_INFO
	.align		4
.L_441:
        /*0028*/ 	.byte	0x04, 0x17
        /*002a*/ 	.short	(.L_443 - .L_442)
.L_442:
        /*002c*/ 	.word	0x00000000
        /*0030*/ 	.short	0x0003
        /*0032*/ 	.short	0x0058
        /*0034*/ 	.byte	0x00, 0xf5, 0x21, 0x00


	//----- nvinfo : EIATTR_KPARAM_INFO
	.align		4
.L_443:
        /*0038*/ 	.byte	0x04, 0x17
        /*003a*/ 	.short	(.L_445 - .L_444)
.L_444:
        /*003c*/ 	.word	0x00000000
        /*0040*/ 	.short	0x0002
        /*0042*/ 	.short	0x0050
        /*0044*/ 	.byte	0x00, 0xf5, 0x21, 0x00


	//----- nvinfo : EIATTR_KPARAM_INFO
	.align		4
.L_445:
        /*0048*/ 	.byte	0x04, 0x17
        /*004a*/ 	.short	(.L_447 - .L_446)
.L_446:
        /*004c*/ 	.word	0x00000000
        /*0050*/ 	.short	0x0001
        /*0052*/ 	.short	0x0010
        /*0054*/ 	.byte	0x00, 0xf0, 0x01, 0x01


	//----- nvinfo : EIATTR_KPARAM_INFO
	.align		4
.L_447:
        /*0058*/ 	.byte	0x04, 0x17
        /*005a*/ 	.short	(.L_449 - .L_448)
.L_448:
        /*005c*/ 	.word	0x00000000
        /*0060*/ 	.short	0x0000
        /*0062*/ 	.short	0x0000
        /*0064*/ 	.byte	0x00, 0xf5, 0x21, 0x00


	//----- nvinfo : EIATTR_SPARSE_MMA_MASK
	.align		4
.L_449:
        /*0068*/ 	.byte	0x03, 0x50
        /*006a*/ 	.short	0x0000


	//----- nvinfo : EIATTR_MAXREG_COUNT
	.align		4
        /*006c*/ 	.byte	0x03, 0x1b
        /*006e*/ 	.short	0x0080


	//----- nvinfo : EIATTR_NUM_BARRIERS
	.align		4
        /*0070*/ 	.byte	0x02, 0x4c
        /*0072*/ 	.byte	0x01
	.zero		1


	//----- nvinfo : EIATTR_MERCURY_ISA_VERSION
	.align		4
        /*0074*/ 	.byte	0x03, 0x5f
        /*0076*/ 	.short	0x0101


	//----- nvinfo : EIATTR_VRC_CTA_INIT_COUNT
	.align		4
        /*0078*/ 	.byte	0x02, 0x4a
	.zero		1
	.zero		1


	//----- nvinfo : EIATTR_EXIT_INSTR_OFFSETS
	.align		4
        /*007c*/ 	.byte	0x04, 0x1c
        /*007e*/ 	.short	(.L_451 - .L_450)


	//   ....[0]....
.L_450:
        /*0080*/ 	.word	0x00000a40


	//   ....[1]....
        /*0084*/ 	.word	0x00000b40


	//   ....[2]....
        /*0088*/ 	.word	0x00000b60


	//----- nvinfo : EIATTR_MAX_THREADS
	.align		4
.L_451:
        /*008c*/ 	.byte	0x04, 0x05
        /*008e*/ 	.short	(.L_453 - .L_452)
.L_452:
        /*0090*/ 	.word	0x00000200
        /*0094*/ 	.word	0x00000001
        /*0098*/ 	.word	0x00000001


	//----- nvinfo : EIATTR_CRS_STACK_SIZE
	.align		4
.L_453:
        /*009c*/ 	.byte	0x04, 0x1e
        /*009e*/ 	.short	(.L_455 - .L_454)
.L_454:
        /*00a0*/ 	.word	0x00000000


	//----- nvinfo : EIATTR_CBANK_PARAM_SIZE
	.align		4
.L_455:
        /*00a4*/ 	.byte	0x03, 0x19
        /*00a6*/ 	.short	0x0068


	//----- nvinfo : EIATTR_PARAM_CBANK
	.align		4
        /*00a8*/ 	.byte	0x04, 0x0a
        /*00aa*/ 	.short	(.L_457 - .L_456)
	.align		4
.L_456:
        /*00ac*/ 	.word	index@(.nv.constant0._ZN4vllm26cross_device_reduce_1stageI6__halfLi6EEEvPNS_8RankDataENS_11RankSignalsEPNS_6SignalEPT_ii)
        /*00b0*/ 	.short	0x0380
        /*00b2*/ 	.short	0x0068


	//----- nvinfo : EIATTR_SW_WAR
	.align		4
.L_457:
        /*00b4*/ 	.byte	0x04, 0x36
        /*00b6*/ 	.short	(.L_459 - .L_458)
.L_458:
        /*00b8*/ 	.word	0x00000008
.L_459:


//--------------------- .nv.info._ZN4vllm26cross_device_reduce_2stageI6__halfLi4EEEvPNS_8RankDataENS_11RankSignalsEPNS_6SignalEPT_ii --------------------------
	.section	.nv.info._ZN4vllm26cross_device_reduce_2stageI6__halfLi4EEEvPNS_8RankDataENS_11RankSignalsEPNS_6SignalEPT_ii,"",@"SHT_CUDA_INFO"
	.sectionflags	@""
	.align	4


	//----- nvinfo : EIATTR_CUDA_API_VERSION
	.align		4
        /*0000*/ 	.byte	0x04, 0x37
        /*0002*/ 	.short	(.L_461 - .L_460)
.L_460:
        /*0004*/ 	.word	0x00000082


	//----- nvinfo : EIATTR_KPARAM_INFO
	.align		4
.L_461:
        /*0008*/ 	.byte	0x04, 0x17
        /*000a*/ 	.short	(.L_463 - .L_462)
.L_462:
        /*000c*/ 	.word	0x00000000
        /*0010*/ 	.short	0x0005
        /*0012*/ 	.short	0x0064
        /*0014*/ 	.byte	0x00, 0xf0, 0x11, 0x00


	//----- nvinfo : EIATTR_KPARAM_INFO
	.align		4
.L_463:
        /*0018*/ 	.byte	0x04, 0x17
        /*001a*/ 	.short	(.L_465 - .L_464)
.L_464:
        /*001c*/ 	.word	0x00000000
        /*0020*/ 	.short	0x0004
        /*0022*/ 	.short	0x0060
        /*0024*/ 	.byte	0x00, 0xf0, 0x11, 0x00


	//----- nvinfo : EIATTR_KPARAM_INFO
	.align		4
.L_465:
        /*0028*/ 	.byte	0x04, 0x17
        /*002a*/ 	.short	(.L_467 - .L_466)
.L_466:
        /*002c*/ 	.word	0x00000000
        /*0030*/ 	.short	0x0003
        /*0032*/ 	.short	0x0058
        /*0034*/ 	.byte	0x00, 0xf5, 0x21, 0x00


	//----- nvinfo : EIATTR_KPARAM_INFO
	.align		4
.L_467:
        /*0038*/ 	.byte	0x04, 0x17
        /*003a*/ 	.short	(.L_469 - .L_468)
.L_468:
        /*003c*/ 	.word	0x00000000
        /*0040*/ 	.short	0x0002
        /*0042*/ 	.short	0x0050
        /*0044*/ 	.byte	0x00, 0xf5, 0x21, 0x00


	//----- nvinfo : EIATTR_KPARAM_INFO
	.align		4
.L_469:
        /*0048*/ 	.byte	0x04, 0x17
        /*004a*/ 	.short	(.L_471 - .L_470)
.L_470:
        /*004c*/ 	.word	0x00000000
        /*0050*/ 	.short	0x0001
        /*0052*/ 	.short	0x0010
        /*0054*/ 	.byte	0x00, 0xf0, 0x01, 0x01


	//----- nvinfo : EIATTR_KPARAM_INFO
	.align		4
.L_471:
        /*0058*/ 	.byte	0x04, 0x17
        /*005a*/ 	.short	(.L_473 - .L_472)
.L_472:
        /*005c*/ 	.word	0x00000000
        /*0060*/ 	.short	0x0000
        /*0062*/ 	.short	0x0000
        /*0064*/ 	.byte	0x00, 0xf5, 0x21, 0x00


	//----- nvinfo : EIATTR_SPARSE_MMA_MASK
	.align		4
.L_473:
        /*0068*/ 	.byte	0x03, 0x50
        /*006a*/ 	.short	0x0000


	//----- nvinfo : EIATTR_MAXREG_COUNT
	.align		4
        /*006c*/ 	.byte	0x03, 0x1b
        /*006e*/ 	.short	0x0080


	//----- nvinfo : EIATTR_NUM_BARRIERS
	.align		4
        /*0070*/ 	.byte	0x02, 0x4c
        /*0072*/ 	.byte	0x01
	.zero		1


	//----- nvinfo : EIATTR_MERCURY_ISA_VERSION
	.align		4
        /*0074*/ 	.byte	0x03, 0x5f
        /*0076*/ 	.short	0x0101


	//----- nvinfo : EIATTR_VRC_CTA_INIT_COUNT
	.align		4
        /*0078*/ 	.byte	0x02, 0x4a
	.zero		1
	.zero		1


	//----- nvinfo : EIATTR_EXIT_INSTR_OFFSETS
	.align		4
        /*007c*/ 	.byte	0x04, 0x1c
        /*007e*/ 	.short	(.L_475 - .L_474)


	//   ....[0]....
.L_474:
        /*0080*/ 	.word	0x00001690


	//   ....[1]....
        /*0084*/ 	.word	0x00001910


	//----- nvinfo : EIATTR_MAX_THREADS
	.align		4
.L_475:
        /*0088*/ 	.byte	0x04, 0x05
        /*008a*/ 	.short	(.L_477 - .L_476)
.L_476:
        /*008c*/ 	.word	0x00000200
        /*0090*/ 	.word	0x00000001
        /*0094*/ 	.word	0x00000001


	//----- nvinfo : EIATTR_CRS_STACK_SIZE
	.align		4
.L_477:
        /*0098*/ 	.byte	0x04, 0x1e
        /*009a*/ 	.short	(.L_479 - .L_478)
.L_478:
        /*009c*/ 	.word	0x00000000


	//----- nvinfo : EIATTR_CBANK_PARAM_SIZE
	.align		4
.L_479:
        /*00a0*/ 	.byte	0x03, 0x19
        /*00a2*/ 	.short	0x0068


	//----- nvinfo : EIATTR_PARAM_CBANK
	.align		4
        /*00a4*/ 	.byte	0x04, 0x0a
        /*00a6*/ 	.short	(.L_481 - .L_480)
	.align		4
.L_480:
        /*00a8*/ 	.word	index@(.nv.constant0._ZN4vllm26cross_device_reduce_2stageI6__halfLi4EEEvPNS_8RankDataENS_11RankSignalsEPNS_6SignalEPT_ii)
        /*00ac*/ 	.short	0x0380
        /*00ae*/ 	.short	0x0068


	//----- nvinfo : EIATTR_SW_WAR
	.align		4
.L_481:
        /*00b0*/ 	.byte	0x04, 0x36
        /*00b2*/ 	.short	(.L_483 - .L_482)
.L_482:
        /*00b4*/ 	.word	0x00000008
.L_483:


//--------------------- .nv.info._ZN4vllm26cross_device_reduce_1stageI6__halfLi4EEEvPNS_8RankDataENS_11RankSignalsEPNS_6SignalEPT_ii --------------------------
	.section	.nv.info._ZN4vllm26cross_device_reduce_1stageI6__halfLi4EEEvPNS_8RankDataENS_11RankSignalsEPNS_6SignalEPT_ii,"",@"SHT_CUDA_INFO"
	.sectionflags	@""
	.align	4


	//----- nvinfo : EIATTR_CUDA_API_VERSION
	.align		4
        /*0000*/ 	.byte	0x04, 0x37
        /*0002*/ 	.short	(.L_485 - .L_484)
.L_484:
        /*0004*/ 	.word	0x00000082


	//----- nvinfo : EIATTR_KPARAM_INFO
	.align		4
.L_485:
        /*0008*/ 	.byte	0x04, 0x17
        /*000a*/ 	.short	(.L_487 - .L_486)
.L_486:
        /*000c*/ 	.word	0x00000000
        /*0010*/ 	.short	0x0005
        /*0012*/ 	.short	0x0064
        /*0014*/ 	.byte	0x00, 0xf0, 0x11, 0x00


	//----- nvinfo : EIATTR_KPARAM_INFO
	.align		4
.L_487:
        /*0018*/ 	.byte	0x04, 0x17
        /*001a*/ 	.short	(.L_489 - .L_488)
.L_488:
        /*001c*/ 	.word	0x00000000
        /*0020*/ 	.short	0x0004
        /*0022*/ 	.short	0x0060
        /*0024*/ 	.byte	0x00, 0xf0, 0x11, 0x00


	//----- nvinfo : EIATTR_KPARAM_INFO
	.align		4
.L_489:
        /*0028*/ 	.byte	0x04, 0x17
        /*002a*/ 	.short	(.L_491 - .L_490)
.L_490:
        /*002c*/ 	.word	0x00000000
        /*0030*/ 	.short	0x0003
        /*0032*/ 	.short	0x0058
        /*0034*/ 	.byte	0x00, 0xf5, 0x21, 0x00


	//----- nvinfo : EIATTR_KPARAM_INFO
	.align		4
.L_491:
        /*0038*/ 	.byte	0x04, 0x17
        /*003a*/ 	.short	(.L_493 - .L_492)
.L_492:
        /*003c*/ 	.word	0x00000000
        /*0040*/ 	.short	0x0002
        /*0042*/ 	.short	0x0050
        /*0044*/ 	.byte	0x00, 0xf5, 0x21, 0x00


	//----- nvinfo : EIATTR_KPARAM_INFO
	.align		4
.L_493:
        /*0048*/ 	.byte	0x04, 0x17
        /*004a*/ 	.short	(.L_495 - .L_494)
.L_494:
        /*004c*/ 	.word	0x00000000
        /*0050*/ 	.short	0x0001
        /*0052*/ 	.short	0x0010
        /*0054*/ 	.byte	0x00, 0xf0, 0x01, 0x01


	//----- nvinfo : EIATTR_KPARAM_INFO
	.align		4
.L_495:
        /*0058*/ 	.byte	0x04, 0x17
        /*005a*/ 	.short	(.L_497 - .L_496)
.L_496:
        /*005c*/ 	.word	0x00000000
        /*0060*/ 	.short	0x0000
        /*0062*/ 	.short	0x0000
        /*0064*/ 	.byte	0x00, 0xf5, 0x21, 0x00


	//----- nvinfo : EIATTR_SPARSE_MMA_MASK
	.align		4
.L_497:
        /*0068*/ 	.byte	0x03, 0x50
        /*006a*/ 	.short	0x0000


	//----- nvinfo : EIATTR_MAXREG_COUNT
	.align		4
        /*006c*/ 	.byte	0x03, 0x1b
        /*006e*/ 	.short	0x0080


	//----- nvinfo : EIATTR_NUM_BARRIERS
	.align		4
        /*0070*/ 	.byte	0x02, 0x4c
        /*0072*/ 	.byte	0x01
	.zero		1


	//----- nvinfo : EIATTR_MERCURY_ISA_VERSION
	.align		4
        /*0074*/ 	.byte	0x03, 0x5f
        /*0076*/ 	.short	0x0101


	//----- nvinfo : EIATTR_VRC_CTA_INIT_COUNT
	.align		4
        /*0078*/ 	.byte	0x02, 0x4a
	.zero		1
	.zero		1


	//----- nvinfo : EIATTR_EXIT_INSTR_OFFSETS
	.align		4
        /*007c*/ 	.byte	0x04, 0x1c
        /*007e*/ 	.short	(.L_499 - .L_498)


	//   ....[0]....
.L_498:
        /*0080*/ 	.word	0x000007f0


	//   ....[1]....
        /*0084*/ 	.word	0x000008f0


	//   ....[2]....
        /*0088*/ 	.word	0x00000910


	//----- nvinfo : EIATTR_MAX_THREADS
	.align		4
.L_499:
        /*008c*/ 	.byte	0x04, 0x05
        /*008e*/ 	.short	(.L_501 - .L_500)
.L_500:
        /*0090*/ 	.word	0x00000200
        /*0094*/ 	.word	0x00000001
        /*0098*/ 	.word	0x00000001


	//----- nvinfo : EIATTR_CRS_STACK_SIZE
	.align		4
.L_501:
        /*009c*/ 	.byte	0x04, 0x1e
        /*009e*/ 	.short	(.L_503 - .L_502)
.L_502:
        /*00a0*/ 	.word	0x00000000


	//----- nvinfo : EIATTR_CBANK_PARAM_SIZE
	.align		4
.L_503:
        /*00a4*/ 	.byte	0x03, 0x19
        /*00a6*/ 	.short	0x0068


	//----- nvinfo : EIATTR_PARAM_CBANK
	.align		4
        /*00a8*/ 	.byte	0x04, 0x0a
        /*00aa*/ 	.short	(.L_505 - .L_504)
	.align		4
.L_504:
        /*00ac*/ 	.word	index@(.nv.constant0._ZN4vllm26cross_device_reduce_1stageI6__halfLi4EEEvPNS_8RankDataENS_11RankSignalsEPNS_6SignalEPT_ii)
        /*00b0*/ 	.short	0x0380
        /*00b2*/ 	.short	0x0068


	//----- nvinfo : EIATTR_SW_WAR
	.align		4
.L_505:
        /*00b4*/ 	.byte	0x04, 0x36
        /*00b6*/ 	.short	(.L_507 - .L_506)
.L_506:
        /*00b8*/ 	.word	0x00000008
.L_507:


//--------------------- .nv.info._ZN4vllm26cross_device_reduce_2stageI6__halfLi2EEEvPNS_8RankDataENS_11RankSignalsEPNS_6SignalEPT_ii --------------------------
	.section	.nv.info._ZN4vllm26cross_device_reduce_2stageI6__halfLi2EEEvPNS_8RankDataENS_11RankSignalsEPNS_6SignalEPT_ii,"",@"SHT_CUDA_INFO"
	.sectionflags	@""
	.align	4


	//----- nvinfo : EIATTR_CUDA_API_VERSION
	.align		4
        /*0000*/ 	.byte	0x04, 0x37
        /*0002*/ 	.short	(.L_509 - .L_508)
.L_508:
        /*0004*/ 	.word	0x00000082


	//----- nvinfo : EIATTR_KPARAM_INFO
	.align		4
.L_509:
        /*0008*/ 	.byte	0x04, 0x17
        /*000a*/ 	.short	(.L_511 - .L_510)
.L_510:
        /*000c*/ 	.word	0x00000000
        /*0010*/ 	.short	0x0005
        /*0012*/ 	.short	0x0064
        /*0014*/ 	.byte	0x00, 0xf0, 0x11, 0x00


	//----- nvinfo : EIATTR_KPARAM_INFO
	.align		4
.L_511:
        /*0018*/ 	.byte	0x04, 0x17
        /*001a*/ 	.short	(.L_513 - .L_512)
.L_512:
        /*001c*/ 	.word	0x00000000
        /*0020*/ 	.short	0x0004
        /*0022*/ 	.short	0x0060
        /*0024*/ 	.byte	0x00, 0xf0, 0x11, 0x00


	//----- nvinfo : EIATTR_KPARAM_INFO
	.align		4
.L_513:
        /*0028*/ 	.byte	0x04, 0x17
        /*002a*/ 	.short	(.L_515 - .L_514)
.L_514:
        /*002c*/ 	.word	0x00000000
        /*0030*/ 	.short	0x0003
        /*0032*/ 	.short	0x0058
        /*0034*/ 	.byte	0x00, 0xf5, 0x21, 0x00


	//----- nvinfo : EIATTR_KPARAM_INFO
	.align		4
.L_515:
        /*0038*/ 	.byte	0x04, 0x17
        /*003a*/ 	.short	(.L_517 - .L_516)
.L_516:
        /*003c*/ 	.word	0x00000000
        /*0040*/ 	.short	0x0002
        /*0042*/ 	.short	0x0050
        /*0044*/ 	.byte	0x00, 0xf5, 0x21, 0x00


	//----- nvinfo : EIATTR_KPARAM_INFO
	.align		4
.L_517:
        /*0048*/ 	.byte	0x04, 0x17
        /*004a*/ 	.short	(.L_519 - .L_518)
.L_518:
        /*004c*/ 	.word	0x00000000
        /*0050*/ 	.short	0x0001
        /*0052*/ 	.short	0x0010
        /*0054*/ 	.byte	0x00, 0xf0, 0x01, 0x01


	//----- nvinfo : EIATTR_KPARAM_INFO
	.align		4
.L_519:
        /*0058*/ 	.byte	0x04, 0x17
        /*005a*/ 	.short	(.L_521 - .L_520)
.L_520:
        /*005c*/ 	.word	0x00000000
        /*0060*/ 	.short	0x0000
        /*0062*/ 	.short	0x0000
        /*0064*/ 	.byte	0x00, 0xf5, 0x21, 0x00


	//----- nvinfo : EIATTR_SPARSE_MMA_MASK
	.align		4
.L_521:
        /*0068*/ 	.byte	0x03, 0x50
        /*006a*/ 	.short	0x0000


	//----- nvinfo : EIATTR_MAXREG_COUNT
	.align		4
        /*006c*/ 	.byte	0x03, 0x1b
        /*006e*/ 	.short	0x0080


	//----- nvinfo : EIATTR_NUM_BARRIERS
	.align		4
        /*0070*/ 	.byte	0x02, 0x4c
        /*0072*/ 	.byte	0x01
	.zero		1


	//----- nvinfo : EIATTR_MERCURY_ISA_VERSION
	.align		4
        /*0074*/ 	.byte	0x03, 0x5f
        /*0076*/ 	.short	0x0101


	//----- nvinfo : EIATTR_VRC_CTA_INIT_COUNT
	.align		4
        /*0078*/ 	.byte	0x02, 0x4a
	.zero		1
	.zero		1


	//----- nvinfo : EIATTR_EXIT_INSTR_OFFSETS
	.align		4
        /*007c*/ 	.byte	0x04, 0x1c
        /*007e*/ 	.short	(.L_523 - .L_522)


	//   ....[0]....
.L_522:
        /*0080*/ 	.word	0x00001340


	//   ....[1]....
        /*0084*/ 	.word	0x00001640


	//   ....[2]....
        /*0088*/ 	.word	0x000018a0


	//----- nvinfo : EIATTR_MAX_THREADS
	.align		4
.L_523:
        /*008c*/ 	.byte	0x04, 0x05
        /*008e*/ 	.short	(.L_525 - .L_524)
.L_524:
        /*0090*/ 	.word	0x00000200
        /*0094*/ 	.word	0x00000001
        /*0098*/ 	.word	0x00000001


	//----- nvinfo : EIATTR_CRS_STACK_SIZE
	.align		4
.L_525:
        /*009c*/ 	.byte	0x04, 0x1e
        /*009e*/ 	.short	(.L_527 - .L_526)
.L_526:
        /*00a0*/ 	.word	0x00000000


	//----- nvinfo : EIATTR_CBANK_PARAM_SIZE
	.align		4
.L_527:
        /*00a4*/ 	.byte	0x03, 0x19
        /*00a6*/ 	.short	0x0068


	//----- nvinfo : EIATTR_PARAM_CBANK
	.align		4
        /*00a8*/ 	.byte	0x04, 0x0a
        /*00aa*/ 	.short	(.L_529 - .L_528)
	.align		4
.L_528:
        /*00ac*/ 	.word	index@(.nv.constant0._ZN4vllm26cross_device_reduce_2stageI6__halfLi2EEEvPNS_8RankDataENS_11RankSignalsEPNS_6SignalEPT_ii)
        /*00b0*/ 	.short	0x0380
        /*00b2*/ 	.short	0x0068


	//----- nvinfo : EIATTR_SW_WAR
	.align		4
.L_529:
        /*00b4*/ 	.byte	0x04, 0x36
        /*00b6*/ 	.short	(.L_531 - .L_530)
.L_530:
        /*00b8*/ 	.word	0x00000008
.L_531:


//--------------------- .nv.info._ZN4vllm26cross_device_reduce_1stageI6__halfLi2EEEvPNS_8RankDataENS_11RankSignalsEPNS_6SignalEPT_ii --------------------------
	.section	.nv.info._ZN4vllm26cross_device_reduce_1stageI6__halfLi2EEEvPNS_8RankDataENS_11RankSignalsEPNS_6SignalEPT_ii,"",@"SHT_CUDA_INFO"
	.sectionflags	@""
	.align	4


	//----- nvinfo : EIATTR_CUDA_API_VERSION
	.align		4
        /*0000*/ 	.byte	0x04, 0x37
        /*0002*/ 	.short	(.L_533 - .L_532)
.L_532:
        /*0004*/ 	.word	0x00000082


	//----- nvinfo : EIATTR_KPARAM_INFO
	.align		4
.L_533:
        /*0008*/ 	.byte	0x04, 0x17
        /*000a*/ 	.short	(.L_535 - .L_534)
.L_534:
        /*000c*/ 	.word	0x00000000
        /*0010*/ 	.short	0x0005
        /*0012*/ 	.short	0x0064
        /*0014*/ 	.byte	0x00, 0xf0, 0x11, 0x00


	//----- nvinfo : EIATTR_KPARAM_INFO
	.align		4
.L_535:
        /*0018*/ 	.byte	0x04, 0x17
        /*001a*/ 	.short	(.L_537 - .L_536)
.L_536:
        /*001c*/ 	.word	0x00000000
        /*0020*/ 	.short	0x0004
        /*0022*/ 	.short	0x0060
        /*0024*/ 	.byte	0x00, 0xf0, 0x11, 0x00


	//----- nvinfo : EIATTR_KPARAM_INFO
	.align		4
.L_537:
        /*0028*/ 	.byte	0x04, 0x17
        /*002a*/ 	.short	(.L_539 - .L_538)
.L_538:
        /*002c*/ 	.word	0x00000000
        /*0030*/ 	.short	0x0003
        /*0032*/ 	.short	0x0058
        /*0034*/ 	.byte	0x00, 0xf5, 0x21, 0x00


	//----- nvinfo : EIATTR_KPARAM_INFO
	.align		4
.L_539:
        /*0038*/ 	.byte	0x04, 0x17
        /*003a*/ 	.short	(.L_541 - .L_540)
.L_540:
        /*003c*/ 	.word	0x00000000
        /*0040*/ 	.short	0x0002
        /*0042*/ 	.short	0x0050
        /*0044*/ 	.byte	0x00, 0xf5, 0x21, 0x00


	//----- nvinfo : EIATTR_KPARAM_INFO
	.align		4
.L_541:
        /*0048*/ 	.byte	0x04, 0x17
        /*004a*/ 	.short	(.L_543 - .L_542)
.L_542:
        /*004c*/ 	.word	0x00000000
        /*0050*/ 	.short	0x0001
        /*0052*/ 	.short	0x0010
        /*0054*/ 	.byte	0x00, 0xf0, 0x01, 0x01


	//----- nvinfo : EIATTR_KPARAM_INFO
	.align		4
.L_543:
        /*0058*/ 	.byte	0x04, 0x17
        /*005a*/ 	.short	(.L_545 - .L_544)
.L_544:
        /*005c*/ 	.word	0x00000000
        /*0060*/ 	.short	0x0000
        /*0062*/ 	.short	0x0000
        /*0064*/ 	.byte	0x00, 0xf5, 0x21, 0x00


	//----- nvinfo : EIATTR_SPARSE_MMA_MASK
	.align		4
.L_545:
        /*0068*/ 	.byte	0x03, 0x50
        /*006a*/ 	.short	0x0000


	//----- nvinfo : EIATTR_MAXREG_COUNT
	.align		4
        /*006c*/ 	.byte	0x03, 0x1b
        /*006e*/ 	.short	0x0080


	//----- nvinfo : EIATTR_NUM_BARRIERS
	.align		4
        /*0070*/ 	.byte	0x02, 0x4c
        /*0072*/ 	.byte	0x01
	.zero		1


	//----- nvinfo : EIATTR_MERCURY_ISA_VERSION
	.align		4
        /*0074*/ 	.byte	0x03, 0x5f
        /*0076*/ 	.short	0x0101


	//----- nvinfo : EIATTR_VRC_CTA_INIT_COUNT
	.align		4
        /*0078*/ 	.byte	0x02, 0x4a
	.zero		1
	.zero		1


	//----- nvinfo : EIATTR_EXIT_INSTR_OFFSETS
	.align		4
        /*007c*/ 	.byte	0x04, 0x1c
        /*007e*/ 	.short	(.L_547 - .L_546)


	//   ....[0]....
.L_546:
        /*0080*/ 	.word	0x000005a0


	//   ....[1]....
        /*0084*/ 	.word	0x000006a0


	//   ....[2]....
        /*0088*/ 	.word	0x000006c0


	//----- nvinfo : EIATTR_MAX_THREADS
	.align		4
.L_547:
        /*008c*/ 	.byte	0x04, 0x05
        /*008e*/ 	.short	(.L_549 - .L_548)
.L_548:
        /*0090*/ 	.word	0x00000200
        /*0094*/ 	.word	0x00000001
        /*0098*/ 	.word	0x00000001


	//----- nvinfo : EIATTR_CRS_STACK_SIZE
	.align		4
.L_549:
        /*009c*/ 	.byte	0x04, 0x1e
        /*009e*/ 	.short	(.L_551 - .L_550)
.L_550:
        /*00a0*/ 	.word	0x00000000


	//----- nvinfo : EIATTR_CBANK_PARAM_SIZE
	.align		4
.L_551:
        /*00a4*/ 	.byte	0x03, 0x19
        /*00a6*/ 	.short	0x0068


	//----- nvinfo : EIATTR_PARAM_CBANK
	.align		4
        /*00a8*/ 	.byte	0x04, 0x0a
        /*00aa*/ 	.short	(.L_553 - .L_552)
	.align		4
.L_552:
        /*00ac*/ 	.word	index@(.nv.constant0._ZN4vllm26cross_device_reduce_1stageI6__halfLi2EEEvPNS_8RankDataENS_11RankSignalsEPNS_6SignalEPT_ii)
        /*00b0*/ 	.short	0x0380
        /*00b2*/ 	.short	0x0068


	//----- nvinfo : EIATTR_SW_WAR
	.align		4
.L_553:
        /*00b4*/ 	.byte	0x04, 0x36
        /*00b6*/ 	.short	(.L_555 - .L_554)
.L_554:
        /*00b8*/ 	.word	0x00000008
.L_555:


//--------------------- .nv.info._ZN4vllm26cross_device_reduce_2stageIfLi8EEEvPNS_8RankDataENS_11RankSignalsEPNS_6SignalEPT_ii --------------------------
	.section	.nv.info._ZN4vllm26cross_device_reduce_2stageIfLi8EEEvPNS_8RankDataENS_11RankSignalsEPNS_6SignalEPT_ii,"",@"SHT_CUDA_INFO"
	.sectionflags	@""
	.align	4


	//----- nvinfo : EIATTR_CUDA_API_VERSION
	.align		4
        /*0000*/ 	.byte	0x04, 0x37
        /*0002*/ 	.short	(.L_557 - .L_556)
.L_556:
        /*0004*/ 	.word	0x00000082


	//----- nvinfo : EIATTR_KPARAM_INFO
	.align		4
.L_557:
        /*0008*/ 	.byte	0x04, 0x17
        /*000a*/ 	.short	(.L_559 - .L_558)
.L_558:
        /*000c*/ 	.word	0x00000000
        /*0010*/ 	.short	0x0005
        /*0012*/ 	.short	0x0064
        /*0014*/ 	.byte	0x00, 0xf0, 0x11, 0x00


	//----- nvinfo : EIATTR_KPARAM_INFO
	.align		4
.L_559:
        /*0018*/ 	.byte	0x04, 0x17
        /*001a*/ 	.short	(.L_561 - .L_560)
.L_560:
        /*001c*/ 	.word	0x00000000
        /*0020*/ 	.short	0x0004
        /*0022*/ 	.short	0x0060
        /*0024*/ 	.byte	0x00, 0xf0, 0x11, 0x00


	//----- nvinfo : EIATTR_KPARAM_INFO
	.align		4
.L_561:
        /*0028*/ 	.byte	0x04, 0x17
        /*002a*/ 	.short	(.L_563 - .L_562)
.L_562:
        /*002c*/ 	.word	0x00000000
        /*0030*/ 	.short	0x0003
        /*0032*/ 	.short	0x0058
        /*0034*/ 	.byte	0x00, 0xf5, 0x21, 0x00


	//----- nvinfo : EIATTR_KPARAM_INFO
	.align		4
.L_563:
        /*0038*/ 	.byte	0x04, 0x17
        /*003a*/ 	.short	(.L_565 - .L_564)
.L_564:
        /*003c*/ 	.word	0x00000000
        /*0040*/ 	.short	0x0002
        /*0042*/ 	.short	0x0050
        /*0044*/ 	.byte	0x00, 0xf5, 0x21, 0x00


	//----- nvinfo : EIATTR_KPARAM_INFO
	.align		4
.L_565:
        /*0048*/ 	.byte	0x04, 0x17
        /*004a*/ 	.short	(.L_567 - .L_566)
.L_566:
        /*004c*/ 	.word	0x00000000
        /*0050*/ 	.short	0x0001
        /*0052*/ 	.short	0x0010
        /*0054*/ 	.byte	0x00, 0xf0, 0x01, 0x01


	//----- nvinfo : EIATTR_KPARAM_INFO
	.align		4
.L_567:
        /*0058*/ 	.byte	0x04, 0x17
        /*005a*/ 	.short	(.L_569 - .L_568)
.L_568:
        /*005c*/ 	.word	0x00000000
        /*0060*/ 	.short	0x0000
        /*0062*/ 	.short	0x0000
        /*0064*/ 	.byte	0x00, 0xf5, 0x21, 0x00


	//----- nvinfo : EIATTR_SPARSE_MMA_MASK
	.align		4
.L_569:
        /*0068*/ 	.byte	0x03, 0x50
        /*006a*/ 	.short	0x0000


	//----- nvinfo : EIATTR_MAXREG_COUNT
	.align		4
        /*006c*/ 	.byte	0x03, 0x1b
        /*006e*/ 	.short	0x0080


	//----- nvinfo : EIATTR_NUM_BARRIERS
	.align		4
        /*0070*/ 	.byte	0x02, 0x4c
        /*0072*/ 	.byte	0x01
	.zero		1


	//----- nvinfo : EIATTR_MERCURY_ISA_VERSION
	.align		4
        /*0074*/ 	.byte	0x03, 0x5f
        /*0076*/ 	.short	0x0101


	//----- nvinfo : EIATTR_VRC_CTA_INIT_COUNT
	.align		4
        /*0078*/ 	.byte	0x02, 0x4a
	.zero		1
	.zero		1


	//----- nvinfo : EIATTR_EXIT_INSTR_OFFSETS
	.align		4
        /*007c*/ 	.byte	0x04, 0x1c
        /*007e*/ 	.short	(.L_571 - .L_570)


	//   ....[0]....
.L_570:
        /*0080*/ 	.word	0x00001450


	//   ....[1]....
        /*0084*/ 	.word	0x00001910


	//----- nvinfo : EIATTR_MAX_THREADS
	.align		4
.L_571:
        /*0088*/ 	.byte	0x04, 0x05
        /*008a*/ 	.short	(.L_573 - .L_572)
.L_572:
        /*008c*/ 	.word	0x00000200
        /*0090*/ 	.word	0x00000001
        /*0094*/ 	.word	0x00000001


	//----- nvinfo : EIATTR_CRS_STACK_SIZE
	.align		4
.L_573:
        /*0098*/ 	.byte	0x04, 0x1e
        /*009a*/ 	.short	(.L_575 - .L_574)
.L_574:
        /*009c*/ 	.word	0x00000000


	//----- nvinfo : EIATTR_CBANK_PARAM_SIZE
	.align		4
.L_575:
        /*00a0*/ 	.byte	0x03, 0x19
        /*00a2*/ 	.short	0x0068


	//----- nvinfo : EIATTR_PARAM_CBANK
	.align		4
        /*00a4*/ 	.byte	0x04, 0x0a
        /*00a6*/ 	.short	(.L_577 - .L_576)
	.align		4
.L_576:
        /*00a8*/ 	.word	index@(.nv.constant0._ZN4vllm26cross_device_reduce_2stageIfLi8EEEvPNS_8RankDataENS_11RankSignalsEPNS_6SignalEPT_ii)
        /*00ac*/ 	.short	0x0380
        /*00ae*/ 	.short	0x0068


	//----- nvinfo : EIATTR_SW_WAR
	.align		4
.L_577:
        /*00b0*/ 	.byte	0x04, 0x36
        /*00b2*/ 	.short	(.L_579 - .L_578)
.L_578:
        /*00b4*/ 	.word	0x00000008
.L_579:


//--------------------- .nv.info._ZN4vllm26cross_device_reduce_1stageIfLi8EEEvPNS_8RankDataENS_11RankSignalsEPNS_6SignalEPT_ii --------------------------
	.section	.nv.info._ZN4vllm26cross_device_reduce_1stageIfLi8EEEvPNS_8RankDataENS_11RankSignalsEPNS_6SignalEPT_ii,"",@"SHT_CUDA_INFO"
	.sectionflags	@""
	.align	4


	//----- nvinfo : EIATTR_CUDA_API_VERSION
	.align		4
        /*0000*/ 	.byte	0x04, 0x37
        /*0002*/ 	.short	(.L_581 - .L_580)
.L_580:
        /*0004*/ 	.word	0x00000082


	//----- nvinfo : EIATTR_KPARAM_INFO
	.align		4
.L_581:
        /*0008*/ 	.byte	0x04, 0x17
        /*000a*/ 	.short	(.L_583 - .L_582)
.L_582:
        /*000c*/ 	.word	0x00000000
        /*0010*/ 	.short	0x0005
        /*0012*/ 	.short	0x0064
        /*0014*/ 	.byte	0x00, 0xf0, 0x11, 0x00


	//----- nvinfo : EIATTR_KPARAM_INFO
	.align		4
.L_583:
        /*0018*/ 	.byte	0x04, 0x17
        /*001a*/ 	.short	(.L_585 - .L_584)
.L_584:
        /*001c*/ 	.word	0x00000000
        /*0020*/ 	.short	0x0004
        /*0022*/ 	.short	0x0060
        /*0024*/ 	.byte	0x00, 0xf0, 0x11, 0x00


	//----- nvinfo : EIATTR_KPARAM_INFO
	.align		4
.L_585:
        /*0028*/ 	.byte	0x04, 0x17
        /*002a*/ 	.short	(.L_587 - .L_586)
.L_586:
        /*002c*/ 	.word	0x00000000
        /*0030*/ 	.short	0x0003
        /*0032*/ 	.short	0x0058
        /*0034*/ 	.byte	0x00, 0xf5, 0x21, 0x00


	//----- nvinfo : EIATTR_KPARAM_INFO
	.align		4
.L_587:
        /*0038*/ 	.byte	0x04, 0x17
        /*003a*/ 	.short	(.L_589 - .L_588)
.L_588:
        /*003c*/ 	.word	0x00000000
        /*0040*/ 	.short	0x0002
        /*0042*/ 	.short	0x0050
        /*0044*/ 	.byte	0x00, 0xf5, 0x21, 0x00


	//----- nvinfo : EIATTR_KPARAM_INFO
	.align		4
.L_589:
        /*0048*/ 	.byte	0x04, 0x17
        /*004a*/ 	.short	(.L_591 - .L_590)
.L_590:
        /*004c*/ 	.word	0x00000000
        /*0050*/ 	.short	0x0001
        /*0052*/ 	.short	0x0010
        /*0054*/ 	.byte	0x00, 0xf0, 0x01, 0x01


	//----- nvinfo : EIATTR_KPARAM_INFO
	.align		4
.L_591:
        /*0058*/ 	.byte	0x04, 0x17
        /*005a*/ 	.short	(.L_593 - .L_592)
.L_592:
        /*005c*/ 	.word	0x00000000
        /*0060*/ 	.short	0x0000
        /*0062*/ 	.short	0x0000
        /*0064*/ 	.byte	0x00, 0xf5, 0x21, 0x00


	//----- nvinfo : EIATTR_SPARSE_MMA_MASK
	.align		4
.L_593:
        /*0068*/ 	.byte	0x03, 0x50
        /*006a*/ 	.short	0x0000


	//----- nvinfo : EIATTR_MAXREG_COUNT
	.align		4
        /*006c*/ 	.byte	0x03, 0x1b
        /*006e*/ 	.short	0x0080


	//----- nvinfo : EIATTR_NUM_BARRIERS
	.align		4
        /*0070*/ 	.byte	0x02, 0x4c
        /*0072*/ 	.byte	0x01
	.zero		1


	//----- nvinfo : EIATTR_MERCURY_ISA_VERSION
	.align		4
        /*0074*/ 	.byte	0x03, 0x5f
        /*0076*/ 	.short	0x0101


	//----- nvinfo : EIATTR_VRC_CTA_INIT_COUNT
	.align		4
        /*0078*/ 	.byte	0x02, 0x4a
	.zero		1
	.zero		1


	//----- nvinfo : EIATTR_EXIT_INSTR_OFFSETS
	.align		4
        /*007c*/ 	.byte	0x04, 0x1c
        /*007e*/ 	.short	(.L_595 - .L_594)


	//   ....[0]....
.L_594:
        /*0080*/ 	.word	0x00000690


	//   ....[1]....
        /*0084*/ 	.word	0x00000790


	//   ....[2]....
        /*0088*/ 	.word	0x000007b0


	//----- nvinfo : EIATTR_MAX_THREADS
	.align		4
.L_595:
        /*008c*/ 	.byte	0x04, 0x05
        /*008e*/ 	.short	(.L_597 - .L_596)
.L_596:
        /*0090*/ 	.word	0x00000200
        /*0094*/ 	.word	0x00000001
        /*0098*/ 	.word	0x00000001


	//----- nvinfo : EIATTR_CRS_STACK_SIZE
	.align		4
.L_597:
        /*009c*/ 	.byte	0x04, 0x1e
        /*009e*/ 	.short	(.L_599 - .L_598)
.L_598:
        /*00a0*/ 	.word	0x00000000


	//----- nvinfo : EIATTR_CBANK_PARAM_SIZE
	.align		4
.L_599:
        /*00a4*/ 	.byte	0x03, 0x19
        /*00a6*/ 	.short	0x0068


	//----- nvinfo : EIATTR_PARAM_CBANK
	.align		4
        /*00a8*/ 	.byte	0x04, 0x0a
        /*00aa*/ 	.short	(.L_601 - .L_600)
	.align		4
.L_600:
        /*00ac*/ 	.word	index@(.nv.constant0._ZN4vllm26cross_device_reduce_1stageIfLi8EEEvPNS_8RankDataENS_11RankSignalsEPNS_6SignalEPT_ii)
        /*00b0*/ 	.short	0x0380
        /*00b2*/ 	.short	0x0068


	//----- nvinfo : EIATTR_SW_WAR
	.align		4
.L_601:
        /*00b4*/ 	.byte	0x04, 0x36
        /*00b6*/ 	.short	(.L_603 - .L_602)
.L_602:
        /*00b8*/ 	.word	0x00000008
.L_603:


//--------------------- .nv.info._ZN4vllm26cross_device_reduce_2stageIfLi6EEEvPNS_8RankDataENS_11RankSignalsEPNS_6SignalEPT_ii --------------------------
	.section	.nv.info._ZN4vllm26cross_device_reduce_2stageIfLi6EEEvPNS_8RankDataENS_11RankSignalsEPNS_6SignalEPT_ii,"",@"SHT_CUDA_INFO"
	.sectionflags	@""
	.align	4


	//----- nvinfo : EIATTR_CUDA_API_VERSION
	.align		4
        /*0000*/ 	.byte	0x04, 0x37
        /*0002*/ 	.short	(.L_605 - .L_604)
.L_604:
        /*0004*/ 	.word	0x00000082


	//----- nvinfo : EIATTR_KPARAM_INFO
	.align		4
.L_605:
        /*0008*/ 	.byte	0x04, 0x17
        /*000a*/ 	.short	(.L_607 - .L_606)
.L_606:
        /*000c*/ 	.word	0x00000000
        /*0010*/ 	.short	0x0005
        /*0012*/ 	.short	0x0064
        /*0014*/ 	.byte	0x00, 0xf0, 0x11, 0x00


	//----- nvinfo : EIATTR_KPARAM_INFO
	.align		4
.L_607:
        /*0018*/ 	.byte	0x04, 0x17
        /*001a*/ 	.short	(.L_609 - .L_608)
.L_608:
        /*001c*/ 	.word	0x00000000
        /*0020*/ 	.short	0x0004
        /*0022*/ 	.short	0x0060
        /*0024*/ 	.byte	0x00, 0xf0, 0x11, 0x00


	//----- nvinfo : EIATTR_KPARAM_INFO
	.align		4
.L_609:
        /*0028*/ 	.byte	0x04, 0x17
        /*002a*/ 	.short	(.L_611 - .L_610)
.L_610:
        /*002c*/ 	.word	0x00000000
        /*0030*/ 	.short	0x0003
        /*0032*/ 	.short	0x0058
        /*0034*/ 	.byte	0x00, 0xf5, 0x21, 0x00


	//----- nvinfo : EIATTR_KPARAM_INFO
	.align		4
.L_611:
        /*0038*/ 	.byte	0x04, 0x17
        /*003a*/ 	.short	(.L_613 - .L_612)
.L_612:
        /*003c*/ 	.word	0x00000000
        /*0040*/ 	.short	0x0002
        /*0042*/ 	.short	0x0050
        /*0044*/ 	.byte	0x00, 0xf5, 0x21, 0x00


	//----- nvinfo : EIATTR_KPARAM_INFO
	.align		4
.L_613:
        /*0048*/ 	.byte	0x04, 0x17
        /*004a*/ 	.short	(.L_615 - .L_614)
.L_614:
        /*004c*/ 	.word	0x00000000
        /*0050*/ 	.short	0x0001
        /*0052*/ 	.short	0x0010
        /*0054*/ 	.byte	0x00, 0xf0, 0x01, 0x01


	//----- nvinfo : EIATTR_KPARAM_INFO
	.align		4
.L_615:
        /*0058*/ 	.byte	0x04, 0x17
        /*005a*/ 	.short	(.L_617 - .L_616)
.L_616:
        /*005c*/ 	.word	0x00000000
        /*0060*/ 	.short	0x0000
        /*0062*/ 	.short	0x0000
        /*0064*/ 	.byte	0x00, 0xf5, 0x21, 0x00


	//----- nvinfo : EIATTR_SPARSE_MMA_MASK
	.align		4
.L_617:
        /*0068*/ 	.byte	0x03, 0x50
        /*006a*/ 	.short	0x0000


	//----- nvinfo : EIATTR_MAXREG_COUNT
	.align		4
        /*006c*/ 	.byte	0x03, 0x1b
        /*006e*/ 	.short	0x0080


	//----- nvinfo : EIATTR_NUM_BARRIERS
	.align		4
        /*0070*/ 	.byte	0x02, 0x4c
        /*0072*/ 	.byte	0x01
	.zero		1


	//----- nvinfo : EIATTR_MERCURY_ISA_VERSION
	.align		4
        /*0074*/ 	.byte	0x03, 0x5f
        /*0076*/ 	.short	0x0101


	//----- nvinfo : EIATTR_VRC_CTA_INIT_COUNT
	.align		4
        /*0078*/ 	.byte	0x02, 0x4a
	.zero		1
	.zero		1


	//----- nvinfo : EIATTR_EXIT_INSTR_OFFSETS
	.align		4
        /*007c*/ 	.byte	0x04, 0x1c
        /*007e*/ 	.short	(.L_619 - .L_618)


	//   ....[0]....
.L_618:
        /*0080*/ 	.word	0x00001080


	//   ....[1]....
        /*0084*/ 	.word	0x00001420


	//----- nvinfo : EIATTR_MAX_THREADS
	.align		4
.L_619:
        /*0088*/ 	.byte	0x04, 0x05
        /*008a*/ 	.short	(.L_621 - .L_620)
.L_620:
        /*008c*/ 	.word	0x00000200
        /*0090*/ 	.word	0x00000001
        /*0094*/ 	.word	0x00000001


	//----- nvinfo : EIATTR_CRS_STACK_SIZE
	.align		4
.L_621:
        /*0098*/ 	.byte	0x04, 0x1e
        /*009a*/ 	.short	(.L_623 - .L_622)
.L_622:
        /*009c*/ 	.word	0x00000000


	//----- nvinfo : EIATTR_CBANK_PARAM_SIZE
	.align		4
.L_623:
        /*00a0*/ 	.byte	0x03, 0x19
        /*00a2*/ 	.short	0x0068


	//----- nvinfo : EIATTR_PARAM_CBANK
	.align		4
        /*00a4*/ 	.byte	0x04, 0x0a
        /*00a6*/ 	.short	(.L_625 - .L_624)
	.align		4
.L_624:
        /*00a8*/ 	.word	index@(.nv.constant0._ZN4vllm26cross_device_reduce_2stageIfLi6EEEvPNS_8RankDataENS_11RankSignalsEPNS_6SignalEPT_ii)
        /*00ac*/ 	.short	0x0380
        /*00ae*/ 	.short	0x0068


	//----- nvinfo : EIATTR_SW_WAR
	.align		4
.L_625:
        /*00b0*/ 	.byte	0x04, 0x36
        /*00b2*/ 	.short	(.L_627 - .L_626)
.L_626:
        /*00b4*/ 	.word	0x00000008
.L_627:


//--------------------- .nv.info._ZN4vllm26cross_device_reduce_1stageIfLi6EEEvPNS_8RankDataENS_11RankSignalsEPNS_6SignalEPT_ii --------------------------
	.section	.nv.info._ZN4vllm26cross_device_reduce_1stageIfLi6EEEvPNS_8RankDataENS_11RankSignalsEPNS_6SignalEPT_ii,"",@"SHT_CUDA_INFO"
	.sectionflags	@""
	.align	4


	//----- nvinfo : EIATTR_CUDA_API_VERSION
	.align		4
        /*0000*/ 	.byte	0x04, 0x37
        /*0002*/ 	.short	(.L_629 - .L_628)
.L_628:
        /*0004*/ 	.word	0x00000082


	//----- nvinfo : EIATTR_KPARAM_INFO
	.align		4
.L_629:
        /*0008*/ 	.byte	0x04, 0x17
        /*000a*/ 	.short	(.L_631 - .L_630)
.L_630:
        /*000c*/ 	.word	0x00000000
        /*0010*/ 	.short	0x0005
        /*0012*/ 	.short	0x0064
        /*0014*/ 	.byte	0x00, 0xf0, 0x11, 0x00


	//----- nvinfo : EIATTR_KPARAM_INFO
	.align		4
.L_631:
        /*0018*/ 	.byte	0x04, 0x17
        /*001a*/ 	.short	(.L_633 - .L_632)
.L_632:
        /*001c*/ 	.word	0x00000000
        /*0020*/ 	.short	0x0004
        /*0022*/ 	.short	0x0060
        /*0024*/ 	.byte	0x00, 0xf0, 0x11, 0x00


	//----- nvinfo : EIATTR_KPARAM_INFO
	.align		4
.L_633:
        /*0028*/ 	.byte	0x04, 0x17
        /*002a*/ 	.short	(.L_635 - .L_634)
.L_634:
        /*002c*/ 	.word	0x00000000
        /*0030*/ 	.short	0x0003
        /*0032*/ 	.short	0x0058
        /*0034*/ 	.byte	0x00, 0xf5, 0x21, 0x00


	//----- nvinfo : EIATTR_KPARAM_INFO
	.align		4
.L_635:
        /*0038*/ 	.byte	0x04, 0x17
        /*003a*/ 	.short	(.L_637 - .L_636)
.L_636:
        /*003c*/ 	.word	0x00000000
        /*0040*/ 	.short	0x0002
        /*0042*/ 	.short	0x0050
        /*0044*/ 	.byte	0x00, 0xf5, 0x21, 0x00


	//----- nvinfo : EIATTR_KPARAM_INFO
	.align		4
.L_637:
        /*0048*/ 	.byte	0x04, 0x17
        /*004a*/ 	.short	(.L_639 - .L_638)
.L_638:
        /*004c*/ 	.word	0x00000000
        /*0050*/ 	.short	0x0001
        /*0052*/ 	.short	0x0010
        /*0054*/ 	.byte	0x00, 0xf0, 0x01, 0x01


	//----- nvinfo : EIATTR_KPARAM_INFO
	.align		4
.L_639:
        /*0058*/ 	.byte	0x04, 0x17
        /*005a*/ 	.short	(.L_641 - .L_640)
.L_640:
        /*005c*/ 	.word	0x00000000
        /*0060*/ 	.short	0x0000
        /*0062*/ 	.short	0x0000
        /*0064*/ 	.byte	0x00, 0xf5, 0x21, 0x00


	//----- nvinfo : EIATTR_SPARSE_MMA_MASK
	.align		4
.L_641:
        /*0068*/ 	.byte	0x03, 0x50
        /*006a*/ 	.short	0x0000


	//----- nvinfo : EIATTR_MAXREG_COUNT
	.align		4
        /*006c*/ 	.byte	0x03, 0x1b
        /*006e*/ 	.short	0x0080


	//----- nvinfo : EIATTR_NUM_BARRIERS
	.align		4
        /*0070*/ 	.byte	0x02, 0x4c
        /*0072*/ 	.byte	0x01
	.zero		1


	//----- nvinfo : EIATTR_MERCURY_ISA_VERSION
	.align		4
        /*0074*/ 	.byte	0x03, 0x5f
        /*0076*/ 	.short	0x0101


	//----- nvinfo : EIATTR_VRC_CTA_INIT_COUNT
	.align		4
        /*0078*/ 	.byte	0x02, 0x4a
	.zero		1
	.zero		1


	//----- nvinfo : EIATTR_EXIT_INSTR_OFFSETS
	.align		4
        /*007c*/ 	.byte	0x04, 0x1c
        /*007e*/ 	.short	(.L_643 - .L_642)


	//   ....[0]....
.L_642:
        /*0080*/ 	.word	0x000005c0


	//   ....[1]....
        /*0084*/ 	.word	0x000006c0


	//   ....[2]....
        /*0088*/ 	.word	0x000006e0


	//----- nvinfo : EIATTR_MAX_THREADS
	.align		4
.L_643:
        /*008c*/ 	.byte	0x04, 0x05
        /*008e*/ 	.short	(.L_645 - .L_644)
.L_644:
        /*0090*/ 	.word	0x00000200
        /*0094*/ 	.word	0x00000001
        /*0098*/ 	.word	0x00000001


	//----- nvinfo : EIATTR_CRS_STACK_SIZE
	.align		4
.L_645:
        /*009c*/ 	.byte	0x04, 0x1e
        /*009e*/ 	.short	(.L_647 - .L_646)
.L_646:
        /*00a0*/ 	.word	0x00000000


	//----- nvinfo : EIATTR_CBANK_PARAM_SIZE
	.align		4
.L_647:
        /*00a4*/ 	.byte	0x03, 0x19
        /*00a6*/ 	.short	0x0068


	//----- nvinfo : EIATTR_PARAM_CBANK
	.align		4
        /*00a8*/ 	.byte	0x04, 0x0a
        /*00aa*/ 	.short	(.L_649 - .L_648)
	.align		4
.L_648:
        /*00ac*/ 	.word	index@(.nv.constant0._ZN4vllm26cross_device_reduce_1stageIfLi6EEEvPNS_8RankDataENS_11RankSignalsEPNS_6SignalEPT_ii)
        /*00b0*/ 	.short	0x0380
        /*00b2*/ 	.short	0x0068


	//----- nvinfo : EIATTR_SW_WAR
	.align		4
.L_649:
        /*00b4*/ 	.byte	0x04, 0x36
        /*00b6*/ 	.short	(.L_651 - .L_650)
.L_650:
        /*00b8*/ 	.word	0x00000008
.L_651:


//--------------------- .nv.info._ZN4vllm26cross_device_reduce_2stageIfLi4EEEvPNS_8RankDataENS_11RankSignalsEPNS_6SignalEPT_ii --------------------------
	.section	.nv.info._ZN4vllm26cross_device_reduce_2stageIfLi4EEEvPNS_8RankDataENS_11RankSignalsEPNS_6SignalEPT_ii,"",@"SHT_CUDA_INFO"
	.sectionflags	@""
	.align	4


	//----- nvinfo : EIATTR_CUDA_API_VERSION
	.align		4
        /*0000*/ 	.byte	0x04, 0x37
        /*0002*/ 	.short	(.L_653 - .L_652)
.L_652:
        /*0004*/ 	.word	0x00000082


	//----- nvinfo : EIATTR_KPARAM_INFO
	.align		4
.L_653:
        /*0008*/ 	.byte	0x04, 0x17
        /*000a*/ 	.short	(.L_655 - .L_654)
.L_654:
        /*000c*/ 	.word	0x00000000
        /*0010*/ 	.short	0x0005
        /*0012*/ 	.short	0x0064
        /*0014*/ 	.byte	0x00, 0xf0, 0x11, 0x00


	//----- nvinfo : EIATTR_KPARAM_INFO
	.align		4
.L_655:
        /*0018*/ 	.byte	0x04, 0x17
        /*001a*/ 	.short	(.L_657 - .L_656)
.L_656:
        /*001c*/ 	.word	0x00000000
        /*0020*/ 	.short	0x0004
        /*0022*/ 	.short	0x0060
        /*0024*/ 	.byte	0x00, 0xf0, 0x11, 0x00


	//----- nvinfo : EIATTR_KPARAM_INFO
	.align		4
.L_657:
        /*0028*/ 	.byte	0x04, 0x17
        /*002a*/ 	.short	(.L_659 - .L_658)
.L_658:
        /*002c*/ 	.word	0x00000000
        /*0030*/ 	.short	0x0003
        /*0032*/ 	.short	0x0058
        /*0034*/ 	.byte	0x00, 0xf5, 0x21, 0x00


	//----- nvinfo : EIATTR_KPARAM_INFO
	.align		4
.L_659:
        /*0038*/ 	.byte	0x04, 0x17
        /*003a*/ 	.short	(.L_661 - .L_660)
.L_660:
        /*003c*/ 	.word	0x00000000
        /*0040*/ 	.short	0x0002
        /*0042*/ 	.short	0x0050
        /*0044*/ 	.byte	0x00, 0xf5, 0x21, 0x00


	//----- nvinfo : EIATTR_KPARAM_INFO
	.align		4
.L_661:
        /*0048*/ 	.byte	0x04, 0x17
        /*004a*/ 	.short	(.L_663 - .L_662)
.L_662:
        /*004c*/ 	.word	0x00000000
        /*0050*/ 	.short	0x0001
        /*0052*/ 	.short	0x0010
        /*0054*/ 	.byte	0x00, 0xf0, 0x01, 0x01


	//----- nvinfo : EIATTR_KPARAM_INFO
	.align		4
.L_663:
        /*0058*/ 	.byte	0x04, 0x17
        /*005a*/ 	.short	(.L_665 - .L_664)
.L_664:
        /*005c*/ 	.word	0x00000000
        /*0060*/ 	.short	0x0000
        /*0062*/ 	.short	0x0000
        /*0064*/ 	.byte	0x00, 0xf5, 0x21, 0x00


	//----- nvinfo : EIATTR_SPARSE_MMA_MASK
	.align		4
.L_665:
        /*0068*/ 	.byte	0x03, 0x50
        /*006a*/ 	.short	0x0000


	//----- nvinfo : EIATTR_MAXREG_COUNT
	.align		4
        /*006c*/ 	.byte	0x03, 0x1b
        /*006e*/ 	.short	0x0080


	//----- nvinfo : EIATTR_NUM_BARRIERS
	.align		4
        /*0070*/ 	.byte	0x02, 0x4c
        /*0072*/ 	.byte	0x01
	.zero		1


	//----- nvinfo : EIATTR_MERCURY_ISA_VERSION
	.align		4
        /*0074*/ 	.byte	0x03, 0x5f
        /*0076*/ 	.short	0x0101


	//----- nvinfo : EIATTR_VRC_CTA_INIT_COUNT
	.align		4
        /*0078*/ 	.byte	0x02, 0x4a
	.zero		1
	.zero		1


	//----- nvinfo : EIATTR_EXIT_INSTR_OFFSETS
	.align		4
        /*007c*/ 	.byte	0x04, 0x1c
        /*007e*/ 	.short	(.L_667 - .L_666)


	//   ....[0]....
.L_666:
        /*0080*/ 	.word	0x000010d0


	//   ....[1]....
        /*0084*/ 	.word	0x000014e0


	//   ....[2]....
        /*0088*/ 	.word	0x00001940


	//----- nvinfo : EIATTR_MAX_THREADS
	.align		4
.L_667:
        /*008c*/ 	.byte	0x04, 0x05
        /*008e*/ 	.short	(.L_669 - .L_668)
.L_668:
        /*0090*/ 	.word	0x00000200
        /*0094*/ 	.word	0x00000001
        /*0098*/ 	.word	0x00000001


	//----- nvinfo : EIATTR_CRS_STACK_SIZE
	.align		4
.L_669:
        /*009c*/ 	.byte	0x04, 0x1e
        /*009e*/ 	.short	(.L_671 - .L_670)
.L_670:
        /*00a0*/ 	.word	0x00000000


	//----- nvinfo : EIATTR_CBANK_PARAM_SIZE
	.align		4
.L_671:
        /*00a4*/ 	.byte	0x03, 0x19
        /*00a6*/ 	.short	0x0068


	//----- nvinfo : EIATTR_PARAM_CBANK
	.align		4
        /*00a8*/ 	.byte	0x04, 0x0a
        /*00aa*/ 	.short	(.L_673 - .L_672)
	.align		4
.L_672:
        /*00ac*/ 	.word	index@(.nv.constant0._ZN4vllm26cross_device_reduce_2stageIfLi4EEEvPNS_8RankDataENS_11RankSignalsEPNS_6SignalEPT_ii)
        /*00b0*/ 	.short	0x0380
        /*00b2*/ 	.short	0x0068


	//----- nvinfo : EIATTR_SW_WAR
	.align		4
.L_673:
        /*00b4*/ 	.byte	0x04, 0x36
        /*00b6*/ 	.short	(.L_675 - .L_674)
.L_674:
        /*00b8*/ 	.word	0x00000008
.L_675:


//--------------------- .nv.info._ZN4vllm26cross_device_reduce_1stageIfLi4EEEvPNS_8RankDataENS_11RankSignalsEPNS_6SignalEPT_ii --------------------------
	.section	.nv.info._ZN4vllm26cross_device_reduce_1stageIfLi4EEEvPNS_8RankDataENS_11RankSignalsEPNS_6SignalEPT_ii,"",@"SHT_CUDA_INFO"
	.sectionflags	@""
	.align	4


	//----- nvinfo : EIATTR_CUDA_API_VERSION
	.align		4
        /*0000*/ 	.byte	0x04, 0x37
        /*0002*/ 	.short	(.L_677 - .L_676)
.L_676:
        /*0004*/ 	.word	0x00000082


	//----- nvinfo : EIATTR_KPARAM_INFO
	.align		4
.L_677:
        /*0008*/ 	.byte	0x04, 0x17
        /*000a*/ 	.short	(.L_679 - .L_678)
.L_678:
        /*000c*/ 	.word	0x00000000
        /*0010*/ 	.short	0x0005
        /*0012*/ 	.short	0x0064
        /*0014*/ 	.byte	0x00, 0xf0, 0x11, 0x00


	//----- nvinfo : EIATTR_KPARAM_INFO
	.align		4
.L_679:
        /*0018*/ 	.byte	0x04, 0x17
        /*001a*/ 	.short	(.L_681 - .L_680)
.L_680:
        /*001c*/ 	.word	0x00000000
        /*0020*/ 	.short	0x0004
        /*0022*/ 	.short	0x0060
        /*0024*/ 	.byte	0x00, 0xf0, 0x11, 0x00


	//----- nvinfo : EIATTR_KPARAM_INFO
	.align		4
.L_681:
        /*0028*/ 	.byte	0x04, 0x17
        /*002a*/ 	.short	(.L_683 - .L_682)
.L_682:
        /*002c*/ 	.word	0x00000000
        /*0030*/ 	.short	0x0003
        /*0032*/ 	.short	0x0058
        /*0034*/ 	.byte	0x00, 0xf5, 0x21, 0x00


	//----- nvinfo : EIATTR_KPARAM_INFO
	.align		4
.L_683:
        /*0038*/ 	.byte	0x04, 0x17
        /*003a*/ 	.short	(.L_685 - .L_684)
.L_684:
        /*003c*/ 	.word	0x00000000
        /*0040*/ 	.short	0x0002
        /*0042*/ 	.short	0x0050
        /*0044*/ 	.byte	0x00, 0xf5, 0x21, 0x00


	//----- nvinfo : EIATTR_KPARAM_INFO
	.align		4
.L_685:
        /*0048*/ 	.byte	0x04, 0x17
        /*004a*/ 	.short	(.L_687 - .L_686)
.L_686:
        /*004c*/ 	.word	0x00000000
        /*0050*/ 	.short	0x0001
        /*0052*/ 	.short	0x0010
        /*0054*/ 	.byte	0x00, 0xf0, 0x01, 0x01


	//----- nvinfo : EIATTR_KPARAM_INFO
	.align		4
.L_687:
        /*0058*/ 	.byte	0x04, 0x17
        /*005a*/ 	.short	(.L_689 - .L_688)
.L_688:
        /*005c*/ 	.word	0x00000000
        /*0060*/ 	.short	0x0000
        /*0062*/ 	.short	0x0000
        /*0064*/ 	.byte	0x00, 0xf5, 0x21, 0x00


	//----- nvinfo : EIATTR_SPARSE_MMA_MASK
	.align		4
.L_689:
        /*0068*/ 	.byte	0x03, 0x50
        /*006a*/ 	.short	0x0000


	//----- nvinfo : EIATTR_MAXREG_COUNT
	.align		4
        /*006c*/ 	.byte	0x03, 0x1b
        /*006e*/ 	.short	0x0080


	//----- nvinfo : EIATTR_NUM_BARRIERS
	.align		4
        /*0070*/ 	.byte	0x02, 0x4c
        /*0072*/ 	.byte	0x01
	.zero		1


	//----- nvinfo : EIATTR_MERCURY_ISA_VERSION
	.align		4
        /*0074*/ 	.byte	0x03, 0x5f
        /*0076*/ 	.short	0x0101


	//----- nvinfo : EIATTR_VRC_CTA_INIT_COUNT
	.align		4
        /*0078*/ 	.byte	0x02, 0x4a
	.zero		1
	.zero		1


	//----- nvinfo : EIATTR_EXIT_INSTR_OFFSETS
	.align		4
        /*007c*/ 	.byte	0x04, 0x1c
        /*007e*/ 	.short	(.L_691 - .L_690)


	//   ....[0]....
.L_690:
        /*0080*/ 	.word	0x000004f0


	//   ....[1]....
        /*0084*/ 	.word	0x000005f0


	//   ....[2]....
        /*0088*/ 	.word	0x00000610


	//----- nvinfo : EIATTR_MAX_THREADS
	.align		4
.L_691:
        /*008c*/ 	.byte	0x04, 0x05
        /*008e*/ 	.short	(.L_693 - .L_692)
.L_692:
        /*0090*/ 	.word	0x00000200
        /*0094*/ 	.word	0x00000001
        /*0098*/ 	.word	0x00000001


	//----- nvinfo : EIATTR_CRS_STACK_SIZE
	.align		4
.L_693:
        /*009c*/ 	.byte	0x04, 0x1e
        /*009e*/ 	.short	(.L_695 - .L_694)
.L_694:
        /*00a0*/ 	.word	0x00000000


	//----- nvinfo : EIATTR_CBANK_PARAM_SIZE
	.align		4
.L_695:
        /*00a4*/ 	.byte	0x03, 0x19
        /*00a6*/ 	.short	0x0068


	//----- nvinfo : EIATTR_PARAM_CBANK
	.align		4
        /*00a8*/ 	.byte	0x04, 0x0a
        /*00aa*/ 	.short	(.L_697 - .L_696)
	.align		4
.L_696:
        /*00ac*/ 	.word	index@(.nv.constant0._ZN4vllm26cross_device_reduce_1stageIfLi4EEEvPNS_8RankDataENS_11RankSignalsEPNS_6SignalEPT_ii)
        /*00b0*/ 	.short	0x0380
        /*00b2*/ 	.short	0x0068


	//----- nvinfo : EIATTR_SW_WAR
	.align		4
.L_697:
        /*00b4*/ 	.byte	0x04, 0x36
        /*00b6*/ 	.short	(.L_699 - .L_698)
.L_698:
        /*00b8*/ 	.word	0x00000008
.L_699:


//--------------------- .nv.info._ZN4vllm26cross_device_reduce_2stageIfLi2EEEvPNS_8RankDataENS_11RankSignalsEPNS_6SignalEPT_ii --------------------------
	.section	.nv.info._ZN4vllm26cross_device_reduce_2stageIfLi2EEEvPNS_8RankDataENS_11RankSignalsEPNS_6SignalEPT_ii,"",@"SHT_CUDA_INFO"
	.sectionflags	@""
	.align	4


	//----- nvinfo : EIATTR_CUDA_API_VERSION
	.align		4
        /*0000*/ 	.byte	0x04, 0x37
        /*0002*/ 	.short	(.L_701 - .L_700)
.L_700:
        /*0004*/ 	.word	0x00000082


	//----- nvinfo : EIATTR_KPARAM_INFO
	.align		4
.L_701:
        /*0008*/ 	.byte	0x04, 0x17
        /*000a*/ 	.short	(.L_703 - .L_702)
.L_702:
        /*000c*/ 	.word	0x00000000
        /*0010*/ 	.short	0x0005
        /*0012*/ 	.short	0x0064
        /*0014*/ 	.byte	0x00, 0xf0, 0x11, 0x00


	//----- nvinfo : EIATTR_KPARAM_INFO
	.align		4
.L_703:
        /*0018*/ 	.byte	0x04, 0x17
        /*001a*/ 	.short	(.L_705 - .L_704)
.L_704:
        /*001c*/ 	.word	0x00000000
        /*0020*/ 	.short	0x0004
        /*0022*/ 	.short	0x0060
        /*0024*/ 	.byte	0x00, 0xf0, 0x11, 0x00


	//----- nvinfo : EIATTR_KPARAM_INFO
	.align		4
.L_705:
        /*0028*/ 	.byte	0x04, 0x17
        /*002a*/ 	.short	(.L_707 - .L_706)
.L_706:
        /*002c*/ 	.word	0x00000000
        /*0030*/ 	.short	0x0003
        /*0032*/ 	.short	0x0058
        /*0034*/ 	.byte	0x00, 0xf5, 0x21, 0x00


	//----- nvinfo : EIATTR_KPARAM_INFO
	.align		4
.L_707:
        /*0038*/ 	.byte	0x04, 0x17
        /*003a*/ 	.short	(.L_709 - .L_708)
.L_708:
        /*003c*/ 	.word	0x00000000
        /*0040*/ 	.short	0x0002
        /*0042*/ 	.short	0x0050
        /*0044*/ 	.byte	0x00, 0xf5, 0x21, 0x00


	//----- nvinfo : EIATTR_KPARAM_INFO
	.align		4
.L_709:
        /*0048*/ 	.byte	0x04, 0x17
        /*004a*/ 	.short	(.L_711 - .L_710)
.L_710:
        /*004c*/ 	.word	0x00000000
        /*0050*/ 	.short	0x0001
        /*0052*/ 	.short	0x0010
        /*0054*/ 	.byte	0x00, 0xf0, 0x01, 0x01


	//----- nvinfo : EIATTR_KPARAM_INFO
	.align		4
.L_711:
        /*0058*/ 	.byte	0x04, 0x17
        /*005a*/ 	.short	(.L_713 - .L_712)
.L_712:
        /*005c*/ 	.word	0x00000000
        /*0060*/ 	.short	0x0000
        /*0062*/ 	.short	0x0000
        /*0064*/ 	.byte	0x00, 0xf5, 0x21, 0x00


	//----- nvinfo : EIATTR_SPARSE_MMA_MASK
	.align		4
.L_713:
        /*0068*/ 	.byte	0x03, 0x50
        /*006a*/ 	.short	0x0000


	//----- nvinfo : EIATTR_MAXREG_COUNT
	.align		4
        /*006c*/ 	.byte	0x03, 0x1b
        /*006e*/ 	.short	0x0080


	//----- nvinfo : EIATTR_NUM_BARRIERS
	.align		4
        /*0070*/ 	.byte	0x02, 0x4c
        /*0072*/ 	.byte	0x01
	.zero		1


	//----- nvinfo : EIATTR_MERCURY_ISA_VERSION
	.align		4
        /*0074*/ 	.byte	0x03, 0x5f
        /*0076*/ 	.short	0x0101


	//----- nvinfo : EIATTR_VRC_CTA_INIT_COUNT
	.align		4
        /*0078*/ 	.byte	0x02, 0x4a
	.zero		1
	.zero		1


	//----- nvinfo : EIATTR_EXIT_INSTR_OFFSETS
	.align		4
        /*007c*/ 	.byte	0x04, 0x1c
        /*007e*/ 	.short	(.L_715 - .L_714)


	//   ....[0]....
.L_714:
        /*0080*/ 	.word	0x00000bc0


	//   ....[1]....
        /*0084*/ 	.word	0x00000f30


	//   ....[2]....
        /*0088*/ 	.word	0x00001370


	//----- nvinfo : EIATTR_MAX_THREADS
	.align		4
.L_715:
        /*008c*/ 	.byte	0x04, 0x05
        /*008e*/ 	.short	(.L_717 - .L_716)
.L_716:
        /*0090*/ 	.word	0x00000200
        /*0094*/ 	.word	0x00000001
        /*0098*/ 	.word	0x00000001


	//----- nvinfo : EIATTR_CRS_STACK_SIZE
	.align		4
.L_717:
        /*009c*/ 	.byte	0x04, 0x1e
        /*009e*/ 	.short	(.L_719 - .L_718)
.L_718:
        /*00a0*/ 	.word	0x00000000


	//----- nvinfo : EIATTR_CBANK_PARAM_SIZE
	.align		4
.L_719:
        /*00a4*/ 	.byte	0x03, 0x19
        /*00a6*/ 	.short	0x0068


	//----- nvinfo : EIATTR_PARAM_CBANK
	.align		4
        /*00a8*/ 	.byte	0x04, 0x0a
        /*00aa*/ 	.short	(.L_721 - .L_720)
	.align		4
.L_720:
        /*00ac*/ 	.word	index@(.nv.constant0._ZN4vllm26cross_device_reduce_2stageIfLi2EEEvPNS_8RankDataENS_11RankSignalsEPNS_6SignalEPT_ii)
        /*00b0*/ 	.short	0x0380
        /*00b2*/ 	.short	0x0068


	//----- nvinfo : EIATTR_SW_WAR
	.align		4
.L_721:
        /*00b4*/ 	.byte	0x04, 0x36
        /*00b6*/ 	.short	(.L_723 - .L_722)
.L_722:
        /*00b8*/ 	.word	0x00000008
.L_723:


//--------------------- .nv.info._ZN4vllm26cross_device_reduce_1stageIfLi2EEEvPNS_8RankDataENS_11RankSignalsEPNS_6SignalEPT_ii --------------------------
	.section	.nv.info._ZN4vllm26cross_device_reduce_1stageIfLi2EEEvPNS_8RankDataENS_11RankSignalsEPNS_6SignalEPT_ii,"",@"SHT_CUDA_INFO"
	.sectionflags	@""
	.align	4


	//----- nvinfo : EIATTR_CUDA_API_VERSION
	.align		4
        /*0000*/ 	.byte	0x04, 0x37
        /*0002*/ 	.short	(.L_725 - .L_724)
.L_724:
        /*0004*/ 	.word	0x00000082


	//----- nvinfo : EIATTR_KPARAM_INFO
	.align		4
.L_725:
        /*0008*/ 	.byte	0x04, 0x17
        /*000a*/ 	.short	(.L_727 - .L_726)
.L_726:
        /*000c*/ 	.word	0x00000000
        /*0010*/ 	.short	0x0005
        /*0012*/ 	.short	0x0064
        /*0014*/ 	.byte	0x00, 0xf0, 0x11, 0x00


	//----- nvinfo : EIATTR_KPARAM_INFO
	.align		4
.L_727:
        /*0018*/ 	.byte	0x04, 0x17
        /*001a*/ 	.short	(.L_729 - .L_728)
.L_728:
        /*001c*/ 	.word	0x00000000
        /*0020*/ 	.short	0x0004
        /*0022*/ 	.short	0x0060
        /*0024*/ 	.byte	0x00, 0xf0, 0x11, 0x00


	//----- nvinfo : EIATTR_KPARAM_INFO
	.align		4
.L_729:
        /*0028*/ 	.byte	0x04, 0x17
        /*002a*/ 	.short	(.L_731 - .L_730)
.L_730:
        /*002c*/ 	.word	0x00000000
        /*0030*/ 	.short	0x0003
        /*0032*/ 	.short	0x0058
        /*0034*/ 	.byte	0x00, 0xf5, 0x21, 0x00


	//----- nvinfo : EIATTR_KPARAM_INFO
	.align		4
.L_731:
        /*0038*/ 	.byte	0x04, 0x17
        /*003a*/ 	.short	(.L_733 - .L_732)
.L_732:
        /*003c*/ 	.word	0x00000000
        /*0040*/ 	.short	0x0002
        /*0042*/ 	.short	0x0050
        /*0044*/ 	.byte	0x00, 0xf5, 0x21, 0x00


	//----- nvinfo : EIATTR_KPARAM_INFO
	.align		4
.L_733:
        /*0048*/ 	.byte	0x04, 0x17
        /*004a*/ 	.short	(.L_735 - .L_734)
.L_734:
        /*004c*/ 	.word	0x00000000
        /*0050*/ 	.short	0x0001
        /*0052*/ 	.short	0x0010
        /*0054*/ 	.byte	0x00, 0xf0, 0x01, 0x01


	//----- nvinfo : EIATTR_KPARAM_INFO
	.align		4
.L_735:
        /*0058*/ 	.byte	0x04, 0x17
        /*005a*/ 	.short	(.L_737 - .L_736)
.L_736:
        /*005c*/ 	.word	0x00000000
        /*0060*/ 	.short	0x0000
        /*0062*/ 	.short	0x0000
        /*0064*/ 	.byte	0x00, 0xf5, 0x21, 0x00


	//----- nvinfo : EIATTR_SPARSE_MMA_MASK
	.align		4
.L_737:
        /*0068*/ 	.byte	0x03, 0x50
        /*006a*/ 	.short	0x0000


	//----- nvinfo : EIATTR_MAXREG_COUNT
	.align		4
        /*006c*/ 	.byte	0x03, 0x1b
        /*006e*/ 	.short	0x0080


	//----- nvinfo : EIATTR_NUM_BARRIERS
	.align		4
        /*0070*/ 	.byte	0x02, 0x4c
        /*0072*/ 	.byte	0x01
	.zero		1


	//----- nvinfo : EIATTR_MERCURY_ISA_VERSION
	.align		4
        /*0074*/ 	.byte	0x03, 0x5f
        /*0076*/ 	.short	0x0101


	//----- nvinfo : EIATTR_VRC_CTA_INIT_COUNT
	.align		4
        /*0078*/ 	.byte	0x02, 0x4a
	.zero		1
	.zero		1


	//----- nvinfo : EIATTR_EXIT_INSTR_OFFSETS
	.align		4
        /*007c*/ 	.byte	0x04, 0x1c
        /*007e*/ 	.short	(.L_739 - .L_738)


	//   ....[0]....
.L_738:
        /*0080*/ 	.word	0x00000420


	//   ....[1]....
        /*0084*/ 	.word	0x00000520


	//   ....[2]....
        /*0088*/ 	.word	0x00000540


	//----- nvinfo : EIATTR_MAX_THREADS
	.align		4
.L_739:
        /*008c*/ 	.byte	0x04, 0x05
        /*008e*/ 	.short	(.L_741 - .L_740)
.L_740:
        /*0090*/ 	.word	0x00000200
        /*0094*/ 	.word	0x00000001
        /*0098*/ 	.word	0x00000001


	//----- nvinfo : EIATTR_CRS_STACK_SIZE
	.align		4
.L_741:
        /*009c*/ 	.byte	0x04, 0x1e
        /*009e*/ 	.short	(.L_743 - .L_742)
.L_742:
        /*00a0*/ 	.word	0x00000000


	//----- nvinfo : EIATTR_CBANK_PARAM_SIZE
	.align		4
.L_743:
        /*00a4*/ 	.byte	0x03, 0x19
        /*00a6*/ 	.short	0x0068


	//----- nvinfo : EIATTR_PARAM_CBANK
	.align		4
        /*00a8*/ 	.byte	0x04, 0x0a
        /*00aa*/ 	.short	(.L_745 - .L_744)
	.align		4
.L_744:
        /*00ac*/ 	.word	index@(.nv.constant0._ZN4vllm26cross_device_reduce_1stageIfLi2EEEvPNS_8RankDataENS_11RankSignalsEPNS_6SignalEPT_ii)
        /*00b0*/ 	.short	0x0380
        /*00b2*/ 	.short	0x0068


	//----- nvinfo : EIATTR_SW_WAR
	.align		4
.L_745:
        /*00b4*/ 	.byte	0x04, 0x36
        /*00b6*/ 	.short	(.L_747 - .L_746)
.L_746:
        /*00b8*/ 	.word	0x00000008
.L_747:


//--------------------- .nv.callgraph             --------------------------
	.section	.nv.callgraph,"",@"SHT_CUDA_CALLGRAPH"
	.align	4
	.sectionentsize	8
	.align		4
        /*0000*/ 	.word	0x00000000
	.align		4
        /*0004*/ 	.word	0xffffffff
	.align		4
        /*0008*/ 	.word	0x00000000
	.align		4
        /*000c*/ 	.word	0xfffffffe
	.align		4
        /*0010*/ 	.word	0x00000000
	.align		4
        /*0014*/ 	.word	0xfffffffd
	.align		4
        /*0018*/ 	.word	0x00000000
	.align		4
        /*001c*/ 	.word	0xfffffffc


//--------------------- .nv.constant4             --------------------------
	.section	.nv.constant4,"a",@progbits
	.align	8
	.align		8
.nv.constant4:
        /*0000*/ 	.dword	_ZN51_INTERNAL_77904ffc_20_custom_all_reduce_cu_e1ddeeb14cuda3std3__45__cpo5beginE
	.align		8
        /*0008*/ 	.dword	_ZN51_INTERNAL_77904ffc_20_custom_all_reduce_cu_e1ddeeb14cuda3std3__45__cpo3endE
	.align		8
        /*0010*/ 	.dword	_ZN51_INTERNAL_77904ffc_20_custom_all_reduce_cu_e1ddeeb14cuda3std3__45__cpo6cbeginE
	.align		8
        /*0018*/ 	.dword	_ZN51_INTERNAL_77904ffc_20_custom_all_reduce_cu_e1ddeeb14cuda3std3__45__cpo4cendE
	.align		8
        /*0020*/ 	.dword	_ZN51_INTERNAL_77904ffc_20_custom_all_reduce_cu_e1ddeeb14cuda3std3__45__cpo6rbeginE
	.align		8
        /*0028*/ 	.dword	_ZN51_INTERNAL_77904ffc_20_custom_all_reduce_cu_e1ddeeb14cuda3std3__45__cpo4rendE
	.align		8
        /*0030*/ 	.dword	_ZN51_INTERNAL_77904ffc_20_custom_all_reduce_cu_e1ddeeb14cuda3std3__45__cpo7crbeginE
	.align		8
        /*0038*/ 	.dword	_ZN51_INTERNAL_77904ffc_20_custom_all_reduce_cu_e1ddeeb14cuda3std3__45__cpo5crendE
	.align		8
        /*0040*/ 	.dword	_ZN51_INTERNAL_77904ffc_20_custom_all_reduce_cu_e1ddeeb14cuda3std3__453_GLOBAL__N__77904ffc_20_custom_all_reduce_cu_e1ddeeb16ignoreE
	.align		8
        /*0048*/ 	.dword	_ZN51_INTERNAL_77904ffc_20_custom_all_reduce_cu_e1ddeeb14cuda3std3__419piecewise_constructE
	.align		8
        /*0050*/ 	.dword	_ZN51_INTERNAL_77904ffc_20_custom_all_reduce_cu_e1ddeeb14cuda3std3__48in_placeE
	.align		8
        /*0058*/ 	.dword	_ZN51_INTERNAL_77904ffc_20_custom_all_reduce_cu_e1ddeeb14cuda3std3__420unreachable_sentinelE
	.align		8
        /*0060*/ 	.dword	_ZN51_INTERNAL_77904ffc_20_custom_all_reduce_cu_e1ddeeb14cuda3std6ranges3__45__cpo4swapE
	.align		8
        /*0068*/ 	.dword	_ZN51_INTERNAL_77904ffc_20_custom_all_reduce_cu_e1ddeeb14cuda3std6ranges3__45__cpo9iter_moveE
	.align		8
        /*0070*/ 	.dword	_ZN51_INTERNAL_77904ffc_20_custom_all_reduce_cu_e1ddeeb14cuda3std6ranges3__45__cpo5beginE
	.align		8
        /*0078*/ 	.dword	_ZN51_INTERNAL_77904ffc_20_custom_all_reduce_cu_e1ddeeb14cuda3std6ranges3__45__cpo3endE
	.align		8
        /*0080*/ 	.dword	_ZN51_INTERNAL_77904ffc_20_custom_all_reduce_cu_e1ddeeb14cuda3std6ranges3__45__cpo6cbeginE
	.align		8
        /*0088*/ 	.dword	_ZN51_INTERNAL_77904ffc_20_custom_all_reduce_cu_e1ddeeb14cuda3std6ranges3__45__cpo4cendE
	.align		8
        /*0090*/ 	.dword	_ZN51_INTERNAL_77904ffc_20_custom_all_reduce_cu_e1ddeeb14cuda3std6ranges3__45__cpo7advanceE
	.align		8
        /*0098*/ 	.dword	_ZN51_INTERNAL_77904ffc_20_custom_all_reduce_cu_e1ddeeb14cuda3std6ranges3__45__cpo9iter_swapE
	.align		8
        /*00a0*/ 	.dword	_ZN51_INTERNAL_77904ffc_20_custom_all_reduce_cu_e1ddeeb14cuda3std6ranges3__45__cpo4nextE
	.align		8
        /*00a8*/ 	.dword	_ZN51_INTERNAL_77904ffc_20_custom_all_reduce_cu_e1ddeeb14cuda3std6ranges3__45__cpo4prevE
	.align		8
        /*00b0*/ 	.dword	_ZN51_INTERNAL_77904ffc_20_custom_all_reduce_cu_e1ddeeb14cuda3std6ranges3__45__cpo4dataE
	.align		8
        /*00b8*/ 	.dword	_ZN51_INTERNAL_77904ffc_20_custom_all_reduce_cu_e1ddeeb14cuda3std6ranges3__45__cpo5cdataE
	.align		8
        /*00c0*/ 	.dword	_ZN51_INTERNAL_77904ffc_20_custom_all_reduce_cu_e1ddeeb14cuda3std6ranges3__45__cpo4sizeE
	.align		8
        /*00c8*/ 	.dword	_ZN51_INTERNAL_77904ffc_20_custom_all_reduce_cu_e1ddeeb14cuda3std6ranges3__45__cpo5ssizeE
	.align		8
        /*00d0*/ 	.dword	_ZN51_INTERNAL_77904ffc_20_custom_all_reduce_cu_e1ddeeb14cuda3std6ranges3__45__cpo8distanceE
	.align		8
        /*00d8*/ 	.dword	_ZN51_INTERNAL_77904ffc_20_custom_all_reduce_cu_e1ddeeb16thrust24THRUST_300001_SM_1000_NS6system6detail10sequential3seqE


//--------------------- .text._ZN4vllm26cross_device_reduce_2stageI13__nv_bfloat16Li8EEEvPNS_8RankDataENS_11RankSignalsEPNS_6SignalEPT_ii --------------------------
	.section	.text._ZN4vllm26cross_device_reduce_2stageI13__nv_bfloat16Li8EEEvPNS_8RankDataENS_11RankSignalsEPNS_6SignalEPT_ii,"ax",@progbits
	.align	128
        .global         _ZN4vllm26cross_device_reduce_2stageI13__nv_bfloat16Li8EEEvPNS_8RankDataENS_11RankSignalsEPNS_6SignalEPT_ii
        .type           _ZN4vllm26cross_device_reduce_2stageI13__nv_bfloat16Li8EEEvPNS_8RankDataENS_11RankSignalsEPNS_6SignalEPT_ii,@function
        .size           _ZN4vllm26cross_device_reduce_2stageI13__nv_bfloat16Li8EEEvPNS_8RankDataENS_11RankSignalsEPNS_6SignalEPT_ii,(.L_x_233 - _ZN4vllm26cross_device_reduce_2stageI13__nv_bfloat16Li8EEEvPNS_8RankDataENS_11RankSignalsEPNS_6SignalEPT_ii)
        .other          _ZN4vllm26cross_device_reduce_2stageI13__nv_bfloat16Li8EEEvPNS_8RankDataENS_11RankSignalsEPNS_6SignalEPT_ii,@"STO_CUDA_ENTRY STV_DEFAULT"
_ZN4vllm26cross_device_reduce_2stageI13__nv_bfloat16Li8EEEvPNS_8RankDataENS_11RankSignalsEPNS_6SignalEPT_ii:
.text._ZN4vllm26cross_device_reduce_2stageI13__nv_bfloat16Li8EEEvPNS_8RankDataENS_11RankSignalsEPNS_6SignalEPT_ii:
[----:B------:R-:W0:Y:S08]  /*0000*/  LDC R1, c[0x0][0x37c] ;  /* 0x0000df00ff017b82 */ /* 0x000e300000000800 */
[----:B------:R-:W1:Y:S01]  /*0010*/  LDC.64 R28, c[0x0][0x3e0] ;  /* 0x0000f800ff1c7b82 */ /* 0x000e620000000a00 */
[----:B------:R-:W2:Y:S01]  /*0020*/  S2R R0, SR_CTAID.X ;  /* 0x0000000000007919 */ /* 0x000ea20000002500 */
[----:B0-----:R-:W-:Y:S01]  /*0030*/  IADD3 R1, PT, PT, R1, -0x40, RZ ;  /* 0xffffffc001017810 */ /* 0x001fe20007ffe0ff */
[----:B------:R-:W0:Y:S05]  /*0040*/  LDCU.64 UR6, c[0x0][0x358] ;  /* 0x00006b00ff0677ac */ /* 0x000e2a0008000a00 */
[----:B------:R-:W3:Y:S08]  /*0050*/  LDC.64 R12, c[0x0][0x390] ;  /* 0x0000e400ff0c7b82 */ /* 0x000ef00000000a00 */
[----:B------:R-:W3:Y:S01]  /*0060*/  LDC.64 R14, c[0x0][0x398] ;  /* 0x0000e600ff0e7b82 */ /* 0x000ee20000000a00 */
[C---:B-1----:R-:W-:Y:S01]  /*0070*/  VIADD R4, R28.reuse, 0x1 ;  /* 0x000000011c047836 */ /* 0x042fe20000000000 */
[C---:B------:R-:W-:Y:S01]  /*0080*/  IADD3 R10, PT, PT, R28.reuse, 0x4, RZ ;  /* 0x000000041c0a7810 */ /* 0x040fe20007ffe0ff */
[C---:B------:R-:W-:Y:S01]  /*0090*/  VIADD R8, R28.reuse, 0x3 ;  /* 0x000000031c087836 */ /* 0x040fe20000000000 */
[----:B------:R-:W-:-:S04]  /*00a0*/  IADD3 R6, PT, PT, R28, 0x2, RZ ;  /* 0x000000021c067810 */ /* 0x000fc80007ffe0ff */
[----:B------:R-:W2:Y:S01]  /*00b0*/  LDC.64 R2, c[0x0][0x3d0] ;  /* 0x0000f400ff027b82 */ /* 0x000ea20000000a00 */
[----:B------:R-:W-:Y:S01]  /*00c0*/  SHF.R.S32.HI R5, RZ, 0x1f, R4 ;  /* 0x0000001fff057819 */ /* 0x000fe20000011404 */
[C---:B------:R-:W-:Y:S01]  /*00d0*/  VIADD R82, R28.reuse, 0x5 ;  /* 0x000000051c527836 */ /* 0x040fe20000000000 */
[----:B------:R-:W-:Y:S01]  /*00e0*/  SHF.R.S32.HI R9, RZ, 0x1f, R8 ;  /* 0x0000001fff097819 */ /* 0x000fe20000011408 */
[----:B------:R-:W-:Y:S01]  /*00f0*/  VIADD R78, R28, 0x7 ;  /* 0x000000071c4e7836 */ /* 0x000fe20000000000 */
[----:B------:R-:W-:Y:S02]  /*0100*/  LEA.HI R5, R5, R4, RZ, 0x3 ;  /* 0x0000000405057211 */ /* 0x000fe400078f18ff */
[----:B------:R-:W-:Y:S01]  /*0110*/  SHF.R.S32.HI R11, RZ, 0x1f, R10 ;  /* 0x0000001fff0b7819 */ /* 0x000fe2000001140a */
[----:B------:R-:W1:Y:S01]  /*0120*/  LDC.64 R16, c[0x0][0x3a0] ;  /* 0x0000e800ff107b82 */ /* 0x000e620000000a00 */
[----:B------:R-:W-:Y:S02]  /*0130*/  SHF.R.S32.HI R7, RZ, 0x1f, R6 ;  /* 0x0000001fff077819 */ /* 0x000fe40000011406 */
[----:B------:R-:W-:Y:S01]  /*0140*/  LOP3.LUT R5, R5, 0xfffffff8, RZ, 0xc0, !PT ;  /* 0xfffffff805057812 */ /* 0x000fe200078ec0ff */
[----:B---3--:R3:W-:Y:S01]  /*0150*/  STL.128 [R1], R12 ;  /* 0x0000000c01007387 */ /* 0x0087e20000100c00 */
[----:B------:R-:W-:-:S02]  /*0160*/  LEA.HI R9, R9, R8, RZ, 0x3 ;  /* 0x0000000809097211 */ /* 0x000fc400078f18ff */
[----:B------:R-:W-:Y:S01]  /*0170*/  LEA.HI R11, R11, R10, RZ, 0x3 ;  /* 0x0000000a0b0b7211 */ /* 0x000fe200078f18ff */
[----:B------:R-:W-:Y:S01]  /*0180*/  IMAD.IADD R72, R4, 0x1, -R5 ;  /* 0x0000000104487824 */ /* 0x000fe200078e0a05 */
[----:B------:R-:W-:Y:S01]  /*0190*/  LEA.HI R7, R7, R6, RZ, 0x3 ;  /* 0x0000000607077211 */ /* 0x000fe200078f18ff */
[----:B------:R-:W4:Y:S01]  /*01a0*/  LDC.64 R4, c[0x0][0x380] ;  /* 0x0000e000ff047b82 */ /* 0x000f220000000a00 */
[----:B------:R-:W-:Y:S02]  /*01b0*/  LOP3.LUT R9, R9, 0xfffffff8, RZ, 0xc0, !PT ;  /* 0xfffffff809097812 */ /* 0x000fe400078ec0ff */
[----:B------:R-:W-:Y:S02]  /*01c0*/  LOP3.LUT R11, R11, 0xfffffff8, RZ, 0xc0, !PT ;  /* 0xfffffff80b0b7812 */ /* 0x000fe400078ec0ff */
[----:B------:R-:W-:Y:S01]  /*01d0*/  LOP3.LUT R7, R7, 0xfffffff8, RZ, 0xc0, !PT ;  /* 0xfffffff807077812 */ /* 0x000fe200078ec0ff */
[----:B------:R-:W-:Y:S01]  /*01e0*/  IMAD.IADD R76, R8, 0x1, -R9 ;  /* 0x00000001084c7824 */ /* 0x000fe200078e0a09 */
[----:B------:R-:W-:Y:S01]  /*01f0*/  IADD3 R80, PT, PT, R28, 0x6, RZ ;  /* 0x000000061c507810 */ /* 0x000fe20007ffe0ff */
[----:B------:R-:W1:Y:S01]  /*0200*/  LDC.64 R18, c[0x0][0x3a8] ;  /* 0x0000ea00ff127b82 */ /* 0x000e620000000a00 */
[----:B------:R-:W-:Y:S01]  /*0210*/  IADD3 R86, PT, PT, R10, -R11, RZ ;  /* 0x8000000b0a567210 */ /* 0x000fe20007ffe0ff */
[----:B--2---:R-:W-:Y:S01]  /*0220*/  IMAD.WIDE.U32 R30, R0, 0x4, R2 ;  /* 0x00000004001e7825 */ /* 0x004fe200078e0002 */
[----:B------:R-:W-:-:S02]  /*0230*/  IADD3 R74, PT, PT, R6, -R7, RZ ;  /* 0x80000007064a7210 */ /* 0x000fc40007ffe0ff */
[----:B------:R-:W-:Y:S02]  /*0240*/  SHF.R.S32.HI R11, RZ, 0x1f, R80 ;  /* 0x0000001fff0b7819 */ /* 0x000fe40000011450 */
[----:B------:R-:W-:Y:S01]  /*0250*/  SHF.R.S32.HI R7, RZ, 0x1f, R28 ;  /* 0x0000001fff077819 */ /* 0x000fe2000001141c */
[----:B------:R-:W2:Y:S01]  /*0260*/  LDC.64 R20, c[0x0][0x3b0] ;  /* 0x0000ec00ff147b82 */ /* 0x000ea20000000a00 */
[----:B------:R-:W-:Y:S02]  /*0270*/  SHF.R.S32.HI R9, RZ, 0x1f, R82 ;  /* 0x0000001fff097819 */ /* 0x000fe40000011452 */
[----:B---3--:R-:W-:-:S05]  /*0280*/  SHF.R.S32.HI R13, RZ, 0x1f, R78 ;  /* 0x0000001fff0d7819 */ /* 0x008fca000001144e */
[----:B------:R-:W2:Y:S01]  /*0290*/  LDC.64 R22, c[0x0][0x3b8] ;  /* 0x0000ee00ff167b82 */ /* 0x000ea20000000a00 */
[----:B------:R-:W-:-:S07]  /*02a0*/  LEA.HI R11, R11, R80, RZ, 0x3 ;  /* 0x000000500b0b7211 */ /* 0x000fce00078f18ff */
[----:B------:R-:W3:Y:S01]  /*02b0*/  LDC.64 R24, c[0x0][0x3c0] ;  /* 0x0000f000ff187b82 */ /* 0x000ee20000000a00 */
[----:B------:R-:W-:-:S07]  /*02c0*/  LEA.HI R7, R7, R28, RZ, 0x3 ;  /* 0x0000001c07077211 */ /* 0x000fce00078f18ff */
[----:B------:R-:W3:Y:S01]  /*02d0*/  LDC.64 R26, c[0x0][0x3c8] ;  /* 0x0000f200ff1a7b82 */ /* 0x000ee20000000a00 */
[----:B------:R-:W-:Y:S01]  /*02e0*/  LEA.HI R9, R9, R82, RZ, 0x3 ;  /* 0x0000005209097211 */ /* 0x000fe200078f18ff */
[--C-:B------:R-:W-:Y:S01]  /*02f0*/  IMAD R44, R72, 0x8, R1.reuse ;  /* 0x00000008482c7824 */ /* 0x100fe200078e0201 */
[----:B------:R-:W-:Y:S01]  /*0300*/  LEA.HI R13, R13, R78, RZ, 0x3 ;  /* 0x0000004e0d0d7211 */ /* 0x000fe200078f18ff */
[----:B------:R-:W-:Y:S01]  /*0310*/  IMAD R48, R76, 0x8, R1 ;  /* 0x000000084c307824 */ /* 0x000fe200078e0201 */
[----:B------:R-:W-:Y:S01]  /*0320*/  LOP3.LUT R11, R11, 0xfffffff8, RZ, 0xc0, !PT ;  /* 0xfffffff80b0b7812 */ /* 0x000fe200078ec0ff */
[----:B----4-:R-:W-:Y:S01]  /*0330*/  IMAD.WIDE R58, R72, 0x8, R4 ;  /* 0x00000008483a7825 */ /* 0x010fe200078e0204 */
[----:B------:R-:W-:Y:S01]  /*0340*/  LOP3.LUT R7, R7, 0xfffffff8, RZ, 0xc0, !PT ;  /* 0xfffffff807077812 */ /* 0x000fe200078ec0ff */
[----:B0-----:R-:W4:Y:S01]  /*0350*/  LDG.E R6, desc[UR6][R30.64+0x900] ;  /* 0x000900061e067981 */ /* 0x001f22000c1e1900 */
[----:B------:R-:W-:Y:S01]  /*0360*/  LOP3.LUT R9, R9, 0xfffffff8, RZ, 0xc0, !PT ;  /* 0xfffffff809097812 */ /* 0x000fe200078ec0ff */
[----:B------:R-:W-:Y:S01]  /*0370*/  IMAD.IADD R80, R80, 0x1, -R11 ;  /* 0x0000000150507824 */ /* 0x000fe200078e0a0b */
[----:B------:R-:W-:Y:S01]  /*0380*/  LOP3.LUT R13, R13, 0xfffffff8, RZ, 0xc0, !PT ;  /* 0xfffffff80d0d7812 */ /* 0x000fe200078ec0ff */
[----:B------:R-:W-:Y:S01]  /*0390*/  IMAD.WIDE R60, R74, 0x8, R4 ;  /* 0x000000084a3c7825 */ /* 0x000fe200078e0204 */
[----:B------:R-:W-:Y:S01]  /*03a0*/  IADD3 R84, PT, PT, -R7, R28, RZ ;  /* 0x0000001c07547210 */ /* 0x000fe20007ffe1ff */
[----:B-1----:R0:W-:Y:S01]  /*03b0*/  STL.128 [R1+0x10], R16 ;  /* 0x0000101001007387 */ /* 0x0021e20000100c00 */
[----:B------:R-:W-:Y:S01]  /*03c0*/  IADD3 R78, PT, PT, R78, -R13, RZ ;  /* 0x8000000d4e4e7210 */ /* 0x000fe20007ffe0ff */
[----:B------:R-:W-:Y:S01]  /*03d0*/  IMAD.IADD R82, R82, 0x1, -R9 ;  /* 0x0000000152527824 */ /* 0x000fe200078e0a09 */
[CC--:B------:R-:W-:Y:S01]  /*03e0*/  LEA R40, R84.reuse, R1.reuse, 0x3 ;  /* 0x0000000154287211 */ /* 0x0c0fe200078e18ff */
[----:B------:R-:W-:Y:S01]  /*03f0*/  IMAD.WIDE R42, R84, 0x8, R4 ;  /* 0x00000008542a7825 */ /* 0x000fe200078e0204 */
[-C--:B------:R-:W-:Y:S01]  /*0400*/  LEA R46, R74, R1.reuse, 0x3 ;  /* 0x000000014a2e7211 */ /* 0x080fe200078e18ff */
[----:B--2---:R0:W-:Y:S01]  /*0410*/  STL.128 [R1+0x20], R20 ;  /* 0x0000201401007387 */ /* 0x0041e20000100c00 */
[-C--:B------:R-:W-:Y:S01]  /*0420*/  LEA R50, R86, R1.reuse, 0x3 ;  /* 0x0000000156327211 */ /* 0x080fe200078e18ff */
[--C-:B------:R-:W-:Y:S01]  /*0430*/  IMAD R52, R82, 0x8, R1.reuse ;  /* 0x0000000852347824 */ /* 0x100fe200078e0201 */
[----:B------:R-:W-:Y:S01]  /*0440*/  LEA R54, R80, R1, 0x3 ;  /* 0x0000000150367211 */ /* 0x000fe200078e18ff */
[----:B------:R-:W-:Y:S01]  /*0450*/  IMAD R56, R78, 0x8, R1 ;  /* 0x000000084e387824 */ /* 0x000fe200078e0201 */
[----:B---3--:R0:W-:Y:S01]  /*0460*/  STL.128 [R1+0x30], R24 ;  /* 0x0000301801007387 */ /* 0x0081e20000100c00 */
[----:B------:R-:W-:-:S03]  /*0470*/  IMAD.WIDE R62, R76, 0x8, R4 ;  /* 0x000000084c3e7825 */ /* 0x000fc600078e0204 */
[----:B------:R-:W5:Y:S01]  /*0480*/  LDL.64 R40, [R40] ;  /* 0x0000000028287983 */ /* 0x000f620000100a00 */
[----:B------:R-:W-:-:S03]  /*0490*/  IMAD.WIDE R64, R86, 0x8, R4 ;  /* 0x0000000856407825 */ /* 0x000fc600078e0204 */
[----:B------:R-:W5:Y:S01]  /*04a0*/  LDG.E.64 R42, desc[UR6][R42.64] ;  /* 0x000000062a2a7981 */ /* 0x000f62000c1e1b00 */
[----:B------:R-:W-:-:S03]  /*04b0*/  IMAD.WIDE R66, R82, 0x8, R4 ;  /* 0x0000000852427825 */ /* 0x000fc600078e0204 */
[----:B------:R-:W5:Y:S01]  /*04c0*/  LDL.64 R44, [R44] ;  /* 0x000000002c2c7983 */ /* 0x000f620000100a00 */
[----:B------:R-:W-:-:S03]  /*04d0*/  IMAD.WIDE R68, R80, 0x8, R4 ;  /* 0x0000000850447825 */ /* 0x000fc600078e0204 */
[----:B------:R-:W5:Y:S01]  /*04e0*/  LDL.64 R46, [R46] ;  /* 0x000000002e2e7983 */ /* 0x000f620000100a00 */
[----:B------:R-:W-:-:S03]  /*04f0*/  IMAD.WIDE R70, R78, 0x8, R4 ;  /* 0x000000084e467825 */ /* 0x000fc600078e0204 */
[----:B------:R-:W5:Y:S04]  /*0500*/  LDL.64 R48, [R48] ;  /* 0x0000000030307983 */ /* 0x000f680000100a00 */
[----:B------:R-:W5:Y:S04]  /*0510*/  LDL.64 R50, [R50] ;  /* 0x0000000032327983 */ /* 0x000f680000100a00 */
[----:B------:R-:W5:Y:S04]  /*0520*/  LDL.64 R52, [R52] ;  /* 0x0000000034347983 */ /* 0x000f680000100a00 */
[----:B------:R-:W5:Y:S04]  /*0530*/  LDL.64 R54, [R54] ;  /* 0x0000000036367983 */ /* 0x000f680000100a00 */
[----:B------:R-:W5:Y:S04]  /*0540*/  LDL.64 R56, [R56] ;  /* 0x0000000038387983 */ /* 0x000f680000100a00 */
[----:B------:R-:W5:Y:S04]  /*0550*/  LDG.E.64 R58, desc[UR6][R58.64] ;  /* 0x000000063a3a7981 */ /* 0x000f68000c1e1b00 */
[----:B------:R-:W5:Y:S04]  /*0560*/  LDG.E.64 R60, desc[UR6][R60.64] ;  /* 0x000000063c3c7981 */ /* 0x000f68000c1e1b00 */
[----:B------:R-:W5:Y:S04]  /*0570*/  LDG.E.64 R62, desc[UR6][R62.64] ;  /* 0x000000063e3e7981 */ /* 0x000f68000c1e1b00 */
[----:B------:R-:W5:Y:S04]  /*0580*/  LDG.E.64 R64, desc[UR6][R64.64] ;  /* 0x0000000640407981 */ /* 0x000f68000c1e1b00 */
[----:B------:R-:W5:Y:S04]  /*0590*/  LDG.E.64 R66, desc[UR6][R66.64] ;  /* 0x0000000642427981 */ /* 0x000f68000c1e1b00 */
[----:B------:R-:W5:Y:S04]  /*05a0*/  LDG.E.64 R68, desc[UR6][R68.64] ;  /* 0x0000000644447981 */ /* 0x000f68000c1e1b00 */
[----:B------:R-:W5:Y:S01]  /*05b0*/  LDG.E.64 R70, desc[UR6][R70.64] ;  /* 0x0000000646467981 */ /* 0x000f62000c1e1b00 */
[----:B------:R-:W1:Y:S01]  /*05c0*/  S2R R75, SR_TID.X ;  /* 0x00000000004b7919 */ /* 0x000e620000002100 */
[----:B------:R-:W2:Y:S01]  /*05d0*/  LDCU UR4, c[0x0][0x360] ;  /* 0x00006c00ff0477ac */ /* 0x000ea20008000800 */
[----:B------:R-:W3:Y:S01]  /*05e0*/  LDCU UR5, c[0x0][0x370] ;  /* 0x00006e00ff0577ac */ /* 0x000ee20008000800 */
[----:B------:R-:W-:-:S04]  /*05f0*/  SHF.R.S32.HI R4, RZ, 0x1f, R29 ;  /* 0x0000001fff047819 */ /* 0x000fc8000001141d */
[----:B------:R-:W-:Y:S01]  /*0600*/  LEA.HI R4, R4, R29, RZ, 0x3 ;  /* 0x0000001d04047211 */ /* 0x000fe200078f18ff */
[----:B------:R-:W-:-:S03]  /*0610*/  IMAD.WIDE.U32 R2, R0, 0x20, R2 ;  /* 0x0000002000027825 */ /* 0x000fc600078e0002 */
[----:B------:R-:W-:Y:S02]  /*0620*/  SHF.R.S32.HI R77, RZ, 0x3, R4 ;  /* 0x00000003ff4d7819 */ /* 0x000fe40000011404 */
[----:B-1----:R-:W-:Y:S01]  /*0630*/  ISETP.GT.U32.AND P0, PT, R75, 0x7, PT ;  /* 0x000000074b00780c */ /* 0x002fe20003f04070 */
[----:B--2---:R-:W-:Y:S01]  /*0640*/  IMAD R73, R0, UR4, R75 ;  /* 0x0000000400497c24 */ /* 0x004fe2000f8e024b */
[----:B---3--:R-:W-:Y:S01]  /*0650*/  UIMAD UR4, UR4, UR5, URZ ;  /* 0x00000005040472a4 */ /* 0x008fe2000f8e02ff */
[----:B----4-:R-:W-:-:S10]  /*0660*/  IADD3 R9, PT, PT, R6, 0x1, RZ ;  /* 0x0000000106097810 */ /* 0x010fd40007ffe0ff */
[----:B0-----:R-:W-:Y:S05]  /*0670*/  @P0 BRA `(.L_x_0) ;  /* 0x0000000000280947 */ /* 0x001fea0003800000 */
[----:B------:R-:W-:-:S05]  /*0680*/  IMAD R8, R75, 0x8, R1 ;  /* 0x000000084b087824 */ /* 0x000fca00078e0201 */
[----:B------:R-:W2:Y:S01]  /*0690*/  LDL.64 R4, [R8] ;  /* 0x0000000008047983 */ /* 0x000ea20000100a00 */
[----:B------:R-:W-:-:S04]  /*06a0*/  IMAD.WIDE.U32 R6, R75, 0x4, R2 ;  /* 0x000000044b067825 */ /* 0x000fc800078e0002 */
[----:B--2---:R-:W-:-:S04]  /*06b0*/  IMAD.WIDE.U32 R4, R0, 0x20, R4 ;  /* 0x0000002000047825 */ /* 0x004fc800078e0004 */
[----:B------:R-:W-:-:S05]  /*06c0*/  IMAD.WIDE R4, R28, 0x4, R4 ;  /* 0x000000041c047825 */ /* 0x000fca00078e0204 */
[----:B------:R0:W-:Y:S02]  /*06d0*/  STG.E.STRONG.SYS desc[UR6][R4.64], R9 ;  /* 0x0000000904007986 */ /* 0x0001e4000c115906 */
.L_x_1:
[----:B0-----:R-:W2:Y:S01]  /*06e0*/  LDG.E.STRONG.SYS R4, desc[UR6][R6.64] ;  /* 0x0000000606047981 */ /* 0x001ea2000c1f5900 */
[----:B------:R-:W-:Y:S05]  /*06f0*/  YIELD ;  /* 0x0000000000007946 */ /* 0x000fea0003800000 */
[----:B--2---:R-:W-:-:S13]  /*0700*/  ISETP.NE.AND P1, PT, R4, R9, PT ;  /* 0x000000090400720c */ /* 0x004fda0003f25270 */
[----:B------:R-:W-:Y:S05]  /*0710*/  @P1 BRA `(.L_x_1) ;  /* 0xfffffffc00f01947 */ /* 0x000fea000383ffff */
.L_x_0:
[----:B------:R-:W-:Y:S05]  /*0720*/  WARPSYNC.ALL ;  /* 0x0000000000007948 */ /* 0x000fea0003800000 */
[----:B------:R-:W-:Y:S01]  /*0730*/  BAR.SYNC.DEFER_BLOCKING 0x0 ;  /* 0x0000000000007b1d */ /* 0x000fe20000010000 */
[----:B------:R-:W-:Y:S01]  /*0740*/  ISETP.NE.AND P1, PT, R75, RZ, PT ;  /* 0x000000ff4b00720c */ /* 0x000fe20003f25270 */
[CC--:B------:R-:W-:Y:S01]  /*0750*/  IMAD R4, R77.reuse, R28.reuse, R77 ;  /* 0x0000001c4d047224 */ /* 0x0c0fe200078e024d */
[----:B------:R-:W-:Y:S01]  /*0760*/  ISETP.NE.AND P2, PT, R28, 0x7, PT ;  /* 0x000000071c00780c */ /* 0x000fe20003f45270 */
[----:B------:R-:W-:Y:S02]  /*0770*/  IMAD R81, R77, R28, R73 ;  /* 0x0000001c4d517224 */ /* 0x000fe400078e0249 */
[----:B------:R-:W-:Y:S01]  /*0780*/  BSSY.RECONVERGENT B0, `(.L_x_2) ;  /* 0x00000b8000007945 */ /* 0x000fe20003800200 */
[----:B------:R-:W-:-:S04]  /*0790*/  SEL R79, R4, R29, P2 ;  /* 0x0000001d044f7207 */ /* 0x000fc80001000000 */
[----:B------:R-:W-:-:S03]  /*07a0*/  ISETP.GE.AND P2, PT, R81, R79, PT ;  /* 0x0000004f5100720c */ /* 0x000fc60003f46270 */
[----:B------:R0:W-:Y:S10]  /*07b0*/  @!P1 STG.E desc[UR6][R30.64+0x900], R9 ;  /* 0x000900091e009986 */ /* 0x0001f4000c101906 */
[----:B------:R-:W-:Y:S05]  /*07c0*/  @P2 BRA `(.L_x_3) ;  /* 0x0000000800cc2947 */ /* 0x000fea0003800000 */
.L_x_4:
[----:B-1---5:R-:W-:-:S04]  /*07d0*/  IMAD.WIDE R4, R81, 0x10, R42 ;  /* 0x0000001051047825 */ /* 0x022fc800078e022a */
[C---:B0-----:R-:W-:Y:S02]  /*07e0*/  IMAD.WIDE R8, R81.reuse, 0x10, R58 ;  /* 0x0000001051087825 */ /* 0x041fe400078e023a */
[----:B------:R-:W2:Y:S04]  /*07f0*/  LD.E.128 R4, desc[UR6][R4.64] ;  /* 0x0000000604047980 */ /* 0x000ea8000c101d00 */
[----:B------:R-:W3:Y:S01]  /*0800*/  LD.E.128 R8, desc[UR6][R8.64] ;  /* 0x0000000608087980 */ /* 0x000ee2000c101d00 */
[----:B------:R-:W-:-:S06]  /*0810*/  IMAD.WIDE R12, R81, 0x10, R60 ;  /* 0x00000010510c7825 */ /* 0x000fcc00078e023c */
[----:B------:R-:W4:Y:S01]  /*0820*/  LD.E.128 R12, desc[UR6][R12.64] ;  /* 0x000000060c0c7980 */ /* 0x000f22000c101d00 */
[----:B------:R-:W-:-:S06]  /*0830*/  IMAD.WIDE R16, R81, 0x10, R62 ;  /* 0x0000001051107825 */ /* 0x000fcc00078e023e */
[----:B------:R-:W4:Y:S01]  /*0840*/  LD.E.128 R16, desc[UR6][R16.64] ;  /* 0x0000000610107980 */ /* 0x000f22000c101d00 */
[----:B------:R-:W-:-:S06]  /*0850*/  IMAD.WIDE R20, R81, 0x10, R64 ;  /* 0x0000001051147825 */ /* 0x000fcc00078e0240 */
[----:B------:R-:W4:Y:S01]  /*0860*/  LD.E.128 R20, desc[UR6][R20.64] ;  /* 0x0000000614147980 */ /* 0x000f22000c101d00 */
[----:B------:R-:W-:-:S04]  /*0870*/  IMAD.WIDE R24, R81, 0x10, R66 ;  /* 0x0000001051187825 */ /* 0x000fc800078e0242 */
[C---:B------:R-:W-:Y:S02]  /*0880*/  IMAD.WIDE R32, R81.reuse, 0x10, R68 ;  /* 0x0000001051207825 */ /* 0x040fe400078e0244 */
[----:B------:R-:W4:Y:S04]  /*0890*/  LD.E.128 R24, desc[UR6][R24.64] ;  /* 0x0000000618187980 */ /* 0x000f28000c101d00 */
[----:B------:R-:W4:Y:S01]  /*08a0*/  LD.E.128 R32, desc[UR6][R32.64] ;  /* 0x0000000620207980 */ /* 0x000f22000c101d00 */
[----:B------:R-:W-:-:S06]  /*08b0*/  IMAD.WIDE R36, R81, 0x10, R70 ;  /* 0x0000001051247825 */ /* 0x000fcc00078e0246 */
[----:B------:R-:W4:Y:S01]  /*08c0*/  LD.E.128 R36, desc[UR6][R36.64] ;  /* 0x0000000624247980 */ /* 0x000f22000c101d00 */
[C---:B--2---:R-:W-:Y:S01]  /*08d0*/  PRMT R87, R5.reuse, 0x7632, R87 ;  /* 0x0000763205577816 */ /* 0x044fe20000000057 */
[C---:B------:R-:W-:Y:S01]  /*08e0*/  IMAD.U32 R89, R4.reuse, 0x10000, RZ ;  /* 0x0001000004597824 */ /* 0x040fe200078e00ff */
[----:B------:R-:W-:Y:S02]  /*08f0*/  SHF.L.U32 R88, R5, 0x10, RZ ;  /* 0x0000001005587819 */ /* 0x000fe400000006ff */
[----:B------:R-:W-:Y:S01]  /*0900*/  PRMT R5, R4, 0x7632, R5 ;  /* 0x0000763204057816 */ /* 0x000fe20000000005 */
[C---:B---3--:R-:W-:Y:S01]  /*0910*/  IMAD.U32 R91, R10.reuse, 0x10000, RZ ;  /* 0x000100000a5b7824 */ /* 0x048fe200078e00ff */
[C---:B------:R-:W-:Y:S02]  /*0920*/  PRMT R4, R11.reuse, 0x7632, R4 ;  /* 0x000076320b047816 */ /* 0x040fe40000000004 */
[----:B------:R-:W-:Y:S01]  /*0930*/  SHF.L.U32 R90, R11, 0x10, RZ ;  /* 0x000000100b5a7819 */ /* 0x000fe200000006ff */
[----:B------:R-:W-:Y:S01]  /*0940*/  IMAD.U32 R5, R5, 0x10000, RZ ;  /* 0x0001000005057824 */ /* 0x000fe200078e00ff */
[----:B------:R-:W-:-:S02]  /*0950*/  PRMT R11, R10, 0x7632, R11 ;  /* 0x000076320a0b7816 */ /* 0x000fc4000000000b */
[----:B------:R-:W-:Y:S02]  /*0960*/  PRMT R10, R9, 0x7632, R10 ;  /* 0x00007632090a7816 */ /* 0x000fe4000000000a */
[----:B------:R-:W-:Y:S02]  /*0970*/  PRMT R83, R7, 0x7632, R83 ;  /* 0x0000763207537816 */ /* 0x000fe40000000053 */
[----:B------:R-:W-:Y:S02]  /*0980*/  SHF.L.U32 R9, R9, 0x10, RZ ;  /* 0x0000001009097819 */ /* 0x000fe400000006ff */
[----:B------:R-:W-:Y:S02]  /*0990*/  SHF.L.U32 R7, R7, 0x10, RZ ;  /* 0x0000001007077819 */ /* 0x000fe400000006ff */
[----:B------:R-:W-:Y:S01]  /*09a0*/  SHF.L.U32 R87, R87, 0x10, RZ ;  /* 0x0000001057577819 */ /* 0x000fe200000006ff */
[----:B------:R-:W-:Y:S01]  /*09b0*/  FADD.FTZ R9, R88, R9 ;  /* 0x0000000958097221 */ /* 0x000fe20000010000 */
[----:B------:R-:W-:Y:S01]  /*09c0*/  SHF.L.U32 R10, R10, 0x10, RZ ;  /* 0x000000100a0a7819 */ /* 0x000fe200000006ff */
[----:B------:R-:W-:Y:S01]  /*09d0*/  FADD.FTZ R7, R7, R90 ;  /* 0x0000005a07077221 */ /* 0x000fe20000010000 */
[----:B------:R-:W-:Y:S01]  /*09e0*/  PRMT R85, R6, 0x7632, R85 ;  /* 0x0000763206557816 */ /* 0x000fe20000000055 */
[----:B------:R-:W-:Y:S01]  /*09f0*/  IMAD.U32 R88, R11, 0x10000, RZ ;  /* 0x000100000b587824 */ /* 0x000fe200078e00ff */
[----:B------:R-:W-:Y:S01]  /*0a00*/  PRMT R92, R8, 0x7632, R92 ;  /* 0x00007632085c7816 */ /* 0x000fe2000000005c */
[----:B------:R-:W-:Y:S01]  /*0a10*/  FADD.FTZ R10, R87, R10 ;  /* 0x0000000a570a7221 */ /* 0x000fe20000010000 */
[C---:B----4-:R-:W-:Y:S01]  /*0a20*/  PRMT R11, R15.reuse, 0x7632, R11 ;  /* 0x000076320f0b7816 */ /* 0x050fe2000000000b */
[----:B------:R-:W-:Y:S01]  /*0a30*/  IMAD.U32 R87, R14, 0x10000, RZ ;  /* 0x000100000e577824 */ /* 0x000fe200078e00ff */
[----:B------:R-:W-:Y:S01]  /*0a40*/  SHF.L.U32 R90, R15, 0x10, RZ ;  /* 0x000000100f5a7819 */ /* 0x000fe200000006ff */
[----:B------:R-:W-:Y:S01]  /*0a50*/  IMAD.U32 R85, R85, 0x10000, RZ ;  /* 0x0001000055557824 */ /* 0x000fe200078e00ff */
[----:B------:R-:W-:Y:S01]  /*0a60*/  SHF.L.U32 R83, R83, 0x10, RZ ;  /* 0x0000001053537819 */ /* 0x000fe200000006ff */
[----:B------:R-:W-:Y:S01]  /*0a70*/  IMAD.U32 R92, R92, 0x10000, RZ ;  /* 0x000100005c5c7824 */ /* 0x000fe200078e00ff */
[----:B------:R-:W-:Y:S01]  /*0a80*/  SHF.L.U32 R4, R4, 0x10, RZ ;  /* 0x0000001004047819 */ /* 0x000fe200000006ff */
[----:B------:R-:W-:Y:S01]  /*0a90*/  IMAD.U32 R8, R8, 0x10000, RZ ;  /* 0x0001000008087824 */ /* 0x000fe200078e00ff */
[----:B------:R-:W-:Y:S01]  /*0aa0*/  PRMT R15, R14, 0x7632, R15 ;  /* 0x000076320e0f7816 */ /* 0x000fe2000000000f */
[----:B------:R-:W-:Y:S01]  /*0ab0*/  FADD.FTZ R85, R85, R88 ;  /* 0x0000005855557221 */ /* 0x000fe20000010000 */
[----:B------:R-:W-:Y:S01]  /*0ac0*/  PRMT R14, R12, 0x7632, R14 ;  /* 0x000076320c0e7816 */ /* 0x000fe2000000000e */
[----:B------:R-:W-:Y:S01]  /*0ad0*/  FADD.FTZ R4, R83, R4 ;  /* 0x0000000453047221 */ /* 0x000fe20000010000 */
[----:B------:R-:W-:Y:S01]  /*0ae0*/  FADD.FTZ R5, R5, R92 ;  /* 0x0000005c05057221 */ /* 0x000fe20000010000 */
[----:B------:R-:W-:Y:S01]  /*0af0*/  PRMT R83, R13, 0x7632, R83 ;  /* 0x000076320d537816 */ /* 0x000fe20000000053 */
[----:B------:R-:W-:Y:S01]  /*0b00*/  IMAD.U32 R11, R11, 0x10000, RZ ;  /* 0x000100000b0b7824 */ /* 0x000fe200078e00ff */
[----:B------:R-:W-:Y:S01]  /*0b10*/  SHF.L.U32 R88, R13, 0x10, RZ ;  /* 0x000000100d587819 */ /* 0x000fe200000006ff */
[----:B------:R-:W-:Y:S01]  /*0b20*/  IMAD.U32 R14, R14, 0x10000, RZ ;  /* 0x000100000e0e7824 */ /* 0x000fe200078e00ff */
[----:B------:R-:W-:Y:S01]  /*0b30*/  SHF.L.U32 R13, R12, 0x10, RZ ;  /* 0x000000100c0d7819 */ /* 0x000fe200000006ff */
[----:B------:R-:W-:Y:S01]  /*0b40*/  FADD.FTZ R8, R89, R8 ;  /* 0x0000000859087221 */ /* 0x000fe20000010000 */
[----:B------:R-:W-:Y:S01]  /*0b50*/  FADD.FTZ R4, R4, R11 ;  /* 0x0000000b04047221 */ /* 0x000fe20000010000 */
[--C-:B------:R-:W-:Y:S01]  /*0b60*/  FADD.FTZ R5, R5, R14.reuse ;  /* 0x0000000e05057221 */ /* 0x100fe20000010000 */
[----:B------:R-:W-:Y:S01]  /*0b70*/  PRMT R14, R16, 0x7632, R14 ;  /* 0x00007632100e7816 */ /* 0x000fe2000000000e */
[----:B------:R-:W-:Y:S01]  /*0b80*/  FADD.FTZ R8, R8, R13 ;  /* 0x0000000d08087221 */ /* 0x000fe20000010000 */
[----:B------:R-:W-:Y:S01]  /*0b90*/  PRMT R11, R19, 0x7632, R11 ;  /* 0x00007632130b7816 */ /* 0x000fe2000000000b */
[----:B------:R-:W-:Y:S01]  /*0ba0*/  IMAD.U32 R6, R6, 0x10000, RZ ;  /* 0x0001000006067824 */ /* 0x000fe200078e00ff */
[----:B------:R-:W-:Y:S01]  /*0bb0*/  SHF.L.U32 R12, R15, 0x10, RZ ;  /* 0x000000100f0c7819 */ /* 0x000fe200000006ff */
[----:B------:R-:W-:Y:S01]  /*0bc0*/  FADD.FTZ R9, R9, R88 ;  /* 0x0000005809097221 */ /* 0x000fe20000010000 */
[----:B------:R-:W-:Y:S01]  /*0bd0*/  SHF.L.U32 R83, R83, 0x10, RZ ;  /* 0x0000001053537819 */ /* 0x000fe200000006ff */
[----:B------:R-:W-:Y:S01]  /*0be0*/  FADD.FTZ R6, R6, R91 ;  /* 0x0000005b06067221 */ /* 0x000fe20000010000 */
[----:B------:R-:W-:Y:S01]  /*0bf0*/  PRMT R13, R17, 0x7632, R13 ;  /* 0x00007632110d7816 */ /* 0x000fe2000000000d */
[----:B------:R-:W-:Y:S01]  /*0c00*/  FADD.FTZ R85, R85, R12 ;  /* 0x0000000c55557221 */ /* 0x000fe20000010000 */
[----:B------:R-:W-:Y:S01]  /*0c10*/  SHF.L.U32 R14, R14, 0x10, RZ ;  /* 0x000000100e0e7819 */ /* 0x000fe200000006ff */
[----:B------:R-:W-:Y:S01]  /*0c20*/  FADD.FTZ R10, R10, R83 ;  /* 0x000000530a0a7221 */ /* 0x000fe20000010000 */
        /* <DEDUP_REMOVED lines=8> */
[----:B------:R-:W-:Y:S01]  /*0cb0*/  PRMT R14, R20, 0x7632, R14 ;  /* 0x00007632140e7816 */ /* 0x000fe2000000000e */
[----:B------:R-:W-:Y:S01]  /*0cc0*/  IMAD.U32 R12, R12, 0x10000, RZ ;  /* 0x000100000c0c7824 */ /* 0x000fe200078e00ff */
[----:B------:R-:W-:Y:S01]  /*0cd0*/  SHF.L.U32 R19, R18, 0x10, RZ ;  /* 0x0000001012137819 */ /* 0x000fe200000006ff */
[----:B------:R-:W-:Y:S01]  /*0ce0*/  IMAD.U32 R18, R17, 0x10000, RZ ;  /* 0x0001000011127824 */ /* 0x000fe200078e00ff */
[----:B------:R-:W-:Y:S01]  /*0cf0*/  PRMT R11, R23, 0x7632, R11 ;  /* 0x00007632170b7816 */ /* 0x000fe2000000000b */
[----:B------:R-:W-:Y:S01]  /*0d00*/  FADD.FTZ R6, R6, R87 ;  /* 0x0000005706067221 */ /* 0x000fe20000010000 */
[----:B------:R-:W-:Y:S01]  /*0d10*/  PRMT R13, R21, 0x7632, R13 ;  /* 0x00007632150d7816 */ /* 0x000fe2000000000d */
[----:B------:R-:W-:Y:S01]  /*0d20*/  FADD.FTZ R9, R9, R18 ;  /* 0x0000001209097221 */ /* 0x000fe20000010000 */
[----:B------:R-:W-:Y:S01]  /*0d30*/  SHF.L.U32 R15, R16, 0x10, RZ ;  /* 0x00000010100f7819 */ /* 0x000fe200000006ff */
[----:B------:R-:W-:Y:S01]  /*0d40*/  FADD.FTZ R7, R7, R88 ;  /* 0x0000005807077221 */ /* 0x000fe20000010000 */
[----:B------:R-:W-:Y:S01]  /*0d50*/  SHF.L.U32 R14, R14, 0x10, RZ ;  /* 0x000000100e0e7819 */ /* 0x000fe200000006ff */
[--C-:B------:R-:W-:Y:S01]  /*0d60*/  FADD.FTZ R85, R85, R12.reuse ;  /* 0x0000000c55557221 */ /* 0x100fe20000010000 */
[----:B------:R-:W-:Y:S01]  /*0d70*/  SHF.L.U32 R11, R11, 0x10, RZ ;  /* 0x000000100b0b7819 */ /* 0x000fe200000006ff */
[----:B------:R-:W-:Y:S01]  /*0d80*/  IMAD.U32 R18, R23, 0x10000, RZ ;  /* 0x0001000017127824 */ /* 0x000fe200078e00ff */
[----:B------:R-:W-:Y:S01]  /*0d90*/  PRMT R12, R22, 0x7632, R12 ;  /* 0x00007632160c7816 */ /* 0x000fe2000000000c */
[----:B------:R-:W-:-:S02]  /*0da0*/  IMAD.U32 R13, R13, 0x10000, RZ ;  /* 0x000100000d0d7824 */ /* 0x000fc400078e00ff */
[----:B------:R-:W-:Y:S01]  /*0db0*/  FADD.FTZ R8, R8, R15 ;  /* 0x0000000f08087221 */ /* 0x000fe20000010000 */
[--C-:B------:R-:W-:Y:S01]  /*0dc0*/  FADD.FTZ R5, R5, R14.reuse ;  /* 0x0000000e05057221 */ /* 0x100fe20000010000 */
[----:B------:R-:W-:Y:S01]  /*0dd0*/  SHF.L.U32 R17, R22, 0x10, RZ ;  /* 0x0000001016117819 */ /* 0x000fe200000006ff */
[----:B------:R-:W-:Y:S02]  /*0de0*/  IMAD.U32 R15, R20, 0x10000, RZ ;  /* 0x00010000140f7824 */ /* 0x000fe400078e00ff */
[----:B------:R-:W-:Y:S01]  /*0df0*/  FADD.FTZ R4, R4, R11 ;  /* 0x0000000b04047221 */ /* 0x000fe20000010000 */
[----:B------:R-:W-:Y:S01]  /*0e00*/  PRMT R14, R24, 0x7632, R14 ;  /* 0x00007632180e7816 */ /* 0x000fe2000000000e */
[----:B------:R-:W-:Y:S01]  /*0e10*/  FADD.FTZ R6, R6, R19 ;  /* 0x0000001306067221 */ /* 0x000fe20000010000 */
[----:B------:R-:W-:Y:S01]  /*0e20*/  FADD.FTZ R7, R7, R18 ;  /* 0x0000001207077221 */ /* 0x000fe20000010000 */
[----:B------:R-:W-:Y:S01]  /*0e30*/  FADD.FTZ R10, R10, R13 ;  /* 0x0000000d0a0a7221 */ /* 0x000fe20000010000 */
[C---:B------:R-:W-:Y:S01]  /*0e40*/  PRMT R11, R27.reuse, 0x7632, R11 ;  /* 0x000076321b0b7816 */ /* 0x040fe2000000000b */
[----:B------:R-:W-:Y:S01]  /*0e50*/  FADD.FTZ R8, R8, R15 ;  /* 0x0000000f08087221 */ /* 0x000fe20000010000 */
[----:B------:R-:W-:Y:S01]  /*0e60*/  SHF.L.U32 R12, R12, 0x10, RZ ;  /* 0x000000100c0c7819 */ /* 0x000fe200000006ff */
[----:B------:R-:W-:Y:S01]  /*0e70*/  FADD.FTZ R6, R6, R17 ;  /* 0x0000001106067221 */ /* 0x000fe20000010000 */
[----:B------:R-:W-:Y:S01]  /*0e80*/  SHF.L.U32 R18, R27, 0x10, RZ ;  /* 0x000000101b127819 */ /* 0x000fe200000006ff */
[----:B------:R-:W-:Y:S01]  /*0e90*/  IMAD.U32 R14, R14, 0x10000, RZ ;  /* 0x000100000e0e7824 */ /* 0x000fe200078e00ff */
[----:B------:R-:W-:Y:S01]  /*0ea0*/  PRMT R13, R25, 0x7632, R13 ;  /* 0x00007632190d7816 */ /* 0x000fe2000000000d */
[----:B------:R-:W-:Y:S01]  /*0eb0*/  IMAD.U32 R17, R26, 0x10000, RZ ;  /* 0x000100001a117824 */ /* 0x000fe200078e00ff */
[----:B------:R-:W-:Y:S01]  /*0ec0*/  SHF.L.U32 R16, R21, 0x10, RZ ;  /* 0x0000001015107819 */ /* 0x000fe200000006ff */
[----:B------:R-:W-:Y:S01]  /*0ed0*/  IMAD.U32 R11, R11, 0x10000, RZ ;  /* 0x000100000b0b7824 */ /* 0x000fe200078e00ff */
[----:B------:R-:W-:Y:S01]  /*0ee0*/  SHF.L.U32 R15, R24, 0x10, RZ ;  /* 0x00000010180f7819 */ /* 0x000fe200000006ff */
[----:B------:R-:W-:Y:S01]  /*0ef0*/  FADD.FTZ R85, R85, R12 ;  /* 0x0000000c55557221 */ /* 0x000fe20000010000 */
[----:B------:R-:W-:Y:S01]  /*0f00*/  SHF.L.U32 R13, R13, 0x10, RZ ;  /* 0x000000100d0d7819 */ /* 0x000fe200000006ff */
[----:B------:R-:W-:Y:S01]  /*0f10*/  FADD.FTZ R7, R7, R18 ;  /* 0x0000001207077221 */ /* 0x000fe20000010000 */
[----:B------:R-:W-:Y:S01]  /*0f20*/  FADD.FTZ R9, R9, R16 ;  /* 0x0000001009097221 */ /* 0x000fe20000010000 */
[----:B------:R-:W-:Y:S01]  /*0f30*/  PRMT R12, R26, 0x7632, R12 ;  /* 0x000076321a0c7816 */ /* 0x000fe2000000000c */
[--C-:B------:R-:W-:Y:S01]  /*0f40*/  FADD.FTZ R5, R5, R14.reuse ;  /* 0x0000000e05057221 */ /* 0x100fe20000010000 */
        /* <DEDUP_REMOVED lines=8> */
[----:B------:R-:W-:Y:S01]  /*0fd0*/  PRMT R11, R35, 0x7632, R11 ;  /* 0x00007632230b7816 */ /* 0x000fe2000000000b */
        /* <DEDUP_REMOVED lines=8> */
[----:B------:R-:W-:Y:S01]  /*1060*/  FADD.FTZ R12, R85, R12 ;  /* 0x0000000c550c7221 */ /* 0x000fe20000010000 */
[----:B------:R-:W-:Y:S01]  /*1070*/  SHF.L.U32 R11, R11, 0x10, RZ ;  /* 0x000000100b0b7819 */ /* 0x000fe200000006ff */
[----:B------:R-:W-:Y:S01]  /*1080*/  IMAD.U32 R13, R13, 0x10000, RZ ;  /* 0x000100000d0d7824 */ /* 0x000fe200078e00ff */
[----:B------:R-:W-:Y:S01]  /*1090*/  SHF.L.U32 R6, R15, 0x10, RZ ;  /* 0x000000100f067819 */ /* 0x000fe200000006ff */
[----:B------:R-:W-:Y:S01]  /*10a0*/  FADD.FTZ R9, R9, R16 ;  /* 0x0000001009097221 */ /* 0x000fe20000010000 */
[----:B------:R-:W-:Y:S01]  /*10b0*/  SHF.L.U32 R17, R32, 0x10, RZ ;  /* 0x0000001020117819 */ /* 0x000fe200000006ff */
[----:B------:R-:W-:Y:S01]  /*10c0*/  FADD.FTZ R7, R10, R7 ;  /* 0x000000070a077221 */ /* 0x000fe20000010000 */
[----:B------:R-:W-:Y:S01]  /*10d0*/  SHF.L.U32 R14, R37, 0x10, RZ ;  /* 0x00000010250e7819 */ /* 0x000fe200000006ff */
[----:B------:R-:W-:Y:S01]  /*10e0*/  FADD.FTZ R4, R4, R11 ;  /* 0x0000000b04047221 */ /* 0x000fe20000010000 */
[----:B------:R-:W-:Y:S01]  /*10f0*/  FADD.FTZ R5, R5, R6 ;  /* 0x0000000605057221 */ /* 0x000fe20000010000 */
[----:B------:R-:W-:Y:S01]  /*1100*/  PRMT R10, R38, 0x7632, R10 ;  /* 0x00007632260a7816 */ /* 0x000fe2000000000a */
[----:B------:R-:W-:Y:S01]  /*1110*/  FADD.FTZ R8, R8, R17 ;  /* 0x0000001108087221 */ /* 0x000fe20000010000 */
[----:B------:R-:W-:Y:S01]  /*1120*/  FADD.FTZ R12, R12, R13 ;  /* 0x0000000d0c0c7221 */ /* 0x000fe20000010000 */
[----:B------:R-:W-:Y:S01]  /*1130*/  PRMT R6, R39, 0x7632, R6 ;  /* 0x0000763227067816 */ /* 0x000fe20000000006 */
[C---:B------:R-:W-:Y:S01]  /*1140*/  IMAD.U32 R15, R36.reuse, 0x10000, RZ ;  /* 0x00010000240f7824 */ /* 0x040fe200078e00ff */
[----:B------:R-:W-:Y:S01]  /*1150*/  PRMT R11, R37, 0x7632, R11 ;  /* 0x00007632250b7816 */ /* 0x000fe2000000000b */
[----:B------:R-:W-:Y:S01]  /*1160*/  FADD.FTZ R14, R9, R14 ;  /* 0x0000000e090e7221 */ /* 0x000fe20000010000 */
[----:B------:R-:W-:Y:S01]  /*1170*/  PRMT R13, R36, 0x7632, R13 ;  /* 0x00007632240d7816 */ /* 0x000fe2000000000d */
[----:B------:R-:W-:Y:S01]  /*1180*/  FADD.FTZ R15, R8, R15 ;  /* 0x0000000f080f7221 */ /* 0x000fe20000010000 */
[----:B------:R-:W-:Y:S01]  /*1190*/  SHF.L.U32 R9, R10, 0x10, RZ ;  /* 0x000000100a097819 */ /* 0x000fe200000006ff */
[----:B------:R-:W-:Y:S01]  /*11a0*/  IMAD.U32 R8, R11, 0x10000, RZ ;  /* 0x000100000b087824 */ /* 0x000fe200078e00ff */
[----:B------:R-:W-:Y:S01]  /*11b0*/  SHF.L.U32 R17, R6, 0x10, RZ ;  /* 0x0000001006117819 */ /* 0x000fe200000006ff */
[----:B------:R-:W-:Y:S01]  /*11c0*/  IMAD.U32 R39, R39, 0x10000, RZ ;  /* 0x0001000027277824 */ /* 0x000fe200078e00ff */
[----:B------:R-:W-:Y:S01]  /*11d0*/  SHF.L.U32 R38, R38, 0x10, RZ ;  /* 0x0000001026267819 */ /* 0x000fe200000006ff */
[----:B------:R-:W-:Y:S01]  /*11e0*/  FADD.FTZ R12, R12, R9 ;  /* 0x000000090c0c7221 */ /* 0x000fe20000010000 */
[----:B------:R-:W-:Y:S01]  /*11f0*/  SHF.L.U32 R6, R13, 0x10, RZ ;  /* 0x000000100d067819 */ /* 0x000fe200000006ff */
[----:B------:R-:W-:Y:S01]  /*1200*/  FADD.FTZ R17, R4, R17 ;  /* 0x0000001104117221 */ /* 0x000fe20000010000 */
[----:B------:R-:W-:Y:S01]  /*1210*/  IADD3 R11, PT, PT, -R77, RZ, RZ ;  /* 0x000000ff4d0b7210 */ /* 0x000fe20007ffe1ff */
[----:B------:R-:W-:Y:S01]  /*1220*/  FADD.FTZ R9, R7, R8 ;  /* 0x0000000807097221 */ /* 0x000fe20000010000 */
[----:B------:R-:W-:Y:S01]  /*1230*/  FADD.FTZ R18, R18, R39 ;  /* 0x0000002712127221 */ /* 0x000fe20000010000 */
[----:B------:R-:W-:Y:S01]  /*1240*/  FADD.FTZ R19, R19, R38 ;  /* 0x0000002613137221 */ /* 0x000fe20000010000 */
[----:B------:R-:W-:Y:S01]  /*1250*/  FADD.FTZ R4, R5, R6 ;  /* 0x0000000605047221 */ /* 0x000fe20000010000 */
[----:B------:R-:W-:Y:S01]  /*1260*/  IMAD R11, R28, R11, R81 ;  /* 0x0000000b1c0b7224 */ /* 0x000fe200078e0251 */
[----:B------:R-:W-:Y:S01]  /*1270*/  F2FP.BF16.F32.PACK_AB R5, R9, R14 ;  /* 0x0000000e0905723e */ /* 0x000fe200000010ff */
[----:B------:R-:W-:Y:S01]  /*1280*/  VIADD R81, R81, UR4 ;  /* 0x0000000451517c36 */ /* 0x000fe20008000000 */
[----:B------:R-:W-:Y:S01]  /*1290*/  F2FP.BF16.F32.PACK_AB R7, R17, R18 ;  /* 0x000000121107723e */ /* 0x000fe200000010ff */
[----:B------:R-:W-:Y:S01]  /*12a0*/  IMAD.WIDE R8, R11, 0x10, R40 ;  /* 0x000000100b087825 */ /* 0x000fe200078e0228 */
[----:B------:R-:W-:-:S02]  /*12b0*/  F2FP.BF16.F32.PACK_AB R6, R12, R19 ;  /* 0x000000130c06723e */ /* 0x000fc400000010ff */
[----:B------:R-:W-:Y:S02]  /*12c0*/  F2FP.BF16.F32.PACK_AB R4, R4, R15 ;  /* 0x0000000f0404723e */ /* 0x000fe400000010ff */
[----:B------:R-:W-:-:S03]  /*12d0*/  ISETP.GE.AND P2, PT, R81, R79, PT ;  /* 0x0000004f5100720c */ /* 0x000fc60003f46270 */
[----:B------:R1:W-:Y:S10]  /*12e0*/  ST.E.128 desc[UR6][R8.64+0xa00], R4 ;  /* 0x000a000408007985 */ /* 0x0003f4000c101d06 */
[----:B------:R-:W-:Y:S05]  /*12f0*/  @!P2 BRA `(.L_x_4) ;  /* 0xfffffff40034a947 */ /* 0x000fea000383ffff */
.L_x_3:
[----:B------:R-:W-:Y:S05]  /*1300*/  BSYNC.RECONVERGENT B0 ;  /* 0x0000000000007941 */ /* 0x000fea0003800200 */
.L_x_2:
[----:B------:R-:W-:Y:S06]  /*1310*/  BAR.SYNC.DEFER_BLOCKING 0x0 ;  /* 0x0000000000007b1d */ /* 0x000fec0000010000 */
[----:B-1----:R-:W2:Y:S02]  /*1320*/  LDG.E R4, desc[UR6][R30.64+0x900] ;  /* 0x000900061e047981 */ /* 0x002ea4000c1e1900 */
[----:B--2---:R-:W-:Y:S01]  /*1330*/  IADD3 R7, PT, PT, R4, 0x1, RZ ;  /* 0x0000000104077810 */ /* 0x004fe20007ffe0ff */
[----:B------:R-:W-:Y:S06]  /*1340*/  @P0 BRA `(.L_x_5) ;  /* 0x0000000000380947 */ /* 0x000fec0003800000 */
[----:B------:R-:W-:-:S05]  /*1350*/  LEA R6, R75, R1, 0x3 ;  /* 0x000000014b067211 */ /* 0x000fca00078e18ff */
[----:B------:R-:W2:Y:S01]  /*1360*/  LDL.64 R4, [R6] ;  /* 0x0000000006047983 */ /* 0x000ea20000100a00 */
[----:B------:R-:W-:-:S04]  /*1370*/  IMAD.WIDE.U32 R2, R75, 0x4, R2 ;  /* 0x000000044b027825 */ /* 0x000fc800078e0002 */
[----:B--2---:R-:W-:-:S04]  /*1380*/  IMAD.WIDE.U32 R4, R0, 0x20, R4 ;  /* 0x0000002000047825 */ /* 0x004fc800078e0004 */
[----:B------:R-:W-:Y:S01]  /*1390*/  IMAD.WIDE R4, R28, 0x4, R4 ;  /* 0x000000041c047825 */ /* 0x000fe200078e0204 */
[----:B------:R-:W-:Y:S06]  /*13a0*/  MEMBAR.ALL.SYS ;  /* 0x0000000000007992 */ /* 0x000fec000000b000 */
[----:B------:R-:W-:-:S00]  /*13b0*/  ERRBAR ;  /* 0x00000000000079ab */ /* 0x000fc00000000000 */
[----:B------:R-:W-:Y:S06]  /*13c0*/  CGAERRBAR ;  /* 0x00000000000075ab */ /* 0x000fec0000000000 */
[----:B------:R1:W-:Y:S02]  /*13d0*/  STG.E.STRONG.SYS desc[UR6][R4.64+0x480], R7 ;  /* 0x0004800704007986 */ /* 0x0003e4000c115906 */
.L_x_6:
[----:B------:R-:W2:Y:S04]  /*13e0*/  LDG.E.STRONG.SYS R0, desc[UR6][R2.64+0x480] ;  /* 0x0004800602007981 */ /* 0x000ea8000c1f5900 */
[----:B--2---:R-:W-:Y:S01]  /*13f0*/  CCTL.IVALL ;  /* 0x00000000ff00798f */ /* 0x004fe20002000000 */
[----:B------:R-:W-:Y:S05]  /*1400*/  YIELD ;  /* 0x0000000000007946 */ /* 0x000fea0003800000 */
[----:B------:R-:W-:-:S13]  /*1410*/  ISETP.NE.AND P0, PT, R0, R7, PT ;  /* 0x000000070000720c */ /* 0x000fda0003f05270 */
[----:B------:R-:W-:Y:S05]  /*1420*/  @P0 BRA `(.L_x_6) ;  /* 0xfffffffc00ec0947 */ /* 0x000fea000383ffff */
.L_x_5:
[----:B------:R-:W-:Y:S05]  /*1430*/  WARPSYNC.ALL ;  /* 0x0000000000007948 */ /* 0x000fea0003800000 */
[----:B------:R-:W-:Y:S01]  /*1440*/  BAR.SYNC.DEFER_BLOCKING 0x0 ;  /* 0x0000000000007b1d */ /* 0x000fe20000010000 */
[----:B------:R-:W-:-:S05]  /*1450*/  IMAD R0, R77, -0x7, R29 ;  /* 0xfffffff94d007824 */ /* 0x000fca00078e021d */
[----:B------:R-:W-:Y:S01]  /*1460*/  ISETP.GE.AND P0, PT, R73, R0, PT ;  /* 0x000000004900720c */ /* 0x000fe20003f06270 */
[----:B------:R2:W-:-:S12]  /*1470*/  @!P1 STG.E desc[UR6][R30.64+0x900], R7 ;  /* 0x000900071e009986 */ /* 0x0005d8000c101906 */
[----:B--2---:R-:W-:Y:S05]  /*1480*/  @P0 EXIT ;  /* 0x000000000000094d */ /* 0x004fea0003800000 */
[----:B------:R-:W-:Y:S01]  /*1490*/  ISETP.NE.AND P2, PT, R84, 0x7, PT ;  /* 0x000000075400780c */ /* 0x000fe20003f45270 */
[C---:B------:R-:W-:Y:S02]  /*14a0*/  IMAD R84, R77.reuse, R84, RZ ;  /* 0x000000544d547224 */ /* 0x040fe400078e02ff */
[C---:B------:R-:W-:Y:S02]  /*14b0*/  IMAD R16, R77.reuse, R72, RZ ;  /* 0x000000484d107224 */ /* 0x040fe400078e02ff */
[C---:B------:R-:W-:Y:S02]  /*14c0*/  IMAD R18, R77.reuse, R74, RZ ;  /* 0x0000004a4d127224 */ /* 0x040fe400078e02ff */
[C---:B------:R-:W-:Y:S02]  /*14d0*/  IMAD R20, R77.reuse, R76, RZ ;  /* 0x0000004c4d147224 */ /* 0x040fe400078e02ff */
[C---:B------:R-:W-:Y:S02]  /*14e0*/  IMAD R22, R77.reuse, R86, RZ ;  /* 0x000000564d167224 */ /* 0x040fe400078e02ff */
[----:B------:R-:W-:-:S02]  /*14f0*/  IMAD R24, R77, R82, RZ ;  /* 0x000000524d187224 */ /* 0x000fc400078e02ff */
[C---:B------:R-:W-:Y:S02]  /*1500*/  IMAD R26, R77.reuse, R80, RZ ;  /* 0x000000504d1a7224 */ /* 0x040fe400078e02ff */
[----:B------:R-:W-:-:S07]  /*1510*/  IMAD R2, R77, R78, RZ ;  /* 0x0000004e4d027224 */ /* 0x000fce00078e02ff */
.L_x_7:
[----:B------:R-:W-:-:S13]  /*1520*/  ISETP.GE.AND P1, PT, R73, R77, P2 ;  /* 0x0000004d4900720c */ /* 0x000fda0001726270 */
[----:B-1-3-5:R-:W-:Y:S01]  /*1530*/  @!P1 IMAD.WIDE R4, R73, 0x10, R40 ;  /* 0x0000001049049825 */ /* 0x02afe200078e0228 */
[----:B------:R-:W1:Y:S05]  /*1540*/  @!P1 LDC.64 R28, c[0x0][0x3d8] ;  /* 0x0000f600ff1c9b82 */ /* 0x000e6a0000000a00 */
[----:B------:R-:W2:Y:S01]  /*1550*/  @!P1 LD.E.128 R4, desc[UR6][R4.64+0xa00] ;  /* 0x000a000604049980 */ /* 0x000ea2000c101d00 */
[----:B------:R-:W-:Y:S01]  /*1560*/  ISETP.NE.AND P0, PT, R72, 0x7, PT ;  /* 0x000000074800780c */ /* 0x000fe20003f05270 */
[----:B------:R-:W-:-:S03]  /*1570*/  @!P1 IMAD.IADD R3, R84, 0x1, R73 ;  /* 0x0000000154039824 */ /* 0x000fc600078e0249 */
[----:B------:R-:W-:-:S13]  /*1580*/  ISETP.GE.AND P0, PT, R73, R77, P0 ;  /* 0x0000004d4900720c */ /* 0x000fda0000706270 */
[----:B0-----:R-:W-:Y:S01]  /*1590*/  @!P0 IMAD.WIDE R8, R73, 0x10, R44 ;  /* 0x0000001049088825 */ /* 0x001fe200078e022c */
[----:B------:R-:W0:Y:S03]  /*15a0*/  @!P0 LDC.64 R30, c[0x0][0x3d8] ;  /* 0x0000f600ff1e8b82 */ /* 0x000e260000000a00 */
[----:B-1----:R-:W-:-:S05]  /*15b0*/  @!P1 IMAD.WIDE R28, R3, 0x10, R28 ;  /* 0x00000010031c9825 */ /* 0x002fca00078e021c */
[----:B--2---:R1:W-:Y:S04]  /*15c0*/  @!P1 STG.E.128 desc[UR6][R28.64], R4 ;  /* 0x000000041c009986 */ /* 0x0043e8000c101d06 */
[----:B------:R-:W2:Y:S01]  /*15d0*/  @!P0 LD.E.128 R8, desc[UR6][R8.64+0xa00] ;  /* 0x000a000608088980 */ /* 0x000ea2000c101d00 */
[----:B------:R-:W-:Y:S02]  /*15e0*/  ISETP.NE.AND P1, PT, R74, 0x7, PT ;  /* 0x000000074a00780c */ /* 0x000fe40003f25270 */
[----:B------:R-:W-:Y:S02]  /*15f0*/  @!P0 IADD3 R3, PT, PT, R16, R73, RZ ;  /* 0x0000004910038210 */ /* 0x000fe40007ffe0ff */
[----:B------:R-:W-:-:S03]  /*1600*/  ISETP.GE.AND P1, PT, R73, R77, P1 ;  /* 0x0000004d4900720c */ /* 0x000fc60000f26270 */
[----:B0-----:R-:W-:-:S10]  /*1610*/  @!P0 IMAD.WIDE R30, R3, 0x10, R30 ;  /* 0x00000010031e8825 */ /* 0x001fd400078e021e */
[C---:B------:R-:W-:Y:S01]  /*1620*/  @!P1 IMAD.WIDE R12, R73.reuse, 0x10, R46 ;  /* 0x00000010490c9825 */ /* 0x040fe200078e022e */
[----:B------:R-:W0:Y:S01]  /*1630*/  @!P1 LDC.64 R32, c[0x0][0x3d8] ;  /* 0x0000f600ff209b82 */ /* 0x000e220000000a00 */
[----:B--2---:R2:W-:Y:S04]  /*1640*/  @!P0 STG.E.128 desc[UR6][R30.64], R8 ;  /* 0x000000081e008986 */ /* 0x0045e8000c101d06 */
[----:B------:R-:W3:Y:S01]  /*1650*/  @!P1 LD.E.128 R12, desc[UR6][R12.64+0xa00] ;  /* 0x000a00060c0c9980 */ /* 0x000ee2000c101d00 */
[----:B------:R-:W-:Y:S02]  /*1660*/  ISETP.NE.AND P0, PT, R76, 0x7, PT ;  /* 0x000000074c00780c */ /* 0x000fe40003f05270 */
[----:B-1----:R-:W-:Y:S02]  /*1670*/  @!P1 IADD3 R29, PT, PT, R18, R73, RZ ;  /* 0x00000049121d9210 */ /* 0x002fe40007ffe0ff */
[----:B------:R-:W-:-:S03]  /*1680*/  ISETP.GE.AND P0, PT, R73, R77, P0 ;  /* 0x0000004d4900720c */ /* 0x000fc60000706270 */
[----:B0-----:R-:W-:-:S10]  /*1690*/  @!P1 IMAD.WIDE R28, R29, 0x10, R32 ;  /* 0x000000101d1c9825 */ /* 0x001fd400078e0220 */
[----:B------:R-:W-:Y:S01]  /*16a0*/  @!P0 IMAD.WIDE R4, R73, 0x10, R48 ;  /* 0x0000001049048825 */ /* 0x000fe200078e0230 */
[----:B------:R-:W0:Y:S01]  /*16b0*/  @!P0 LDC.64 R32, c[0x0][0x3d8] ;  /* 0x0000f600ff208b82 */ /* 0x000e220000000a00 */
[----:B---3--:R1:W-:Y:S04]  /*16c0*/  @!P1 STG.E.128 desc[UR6][R28.64], R12 ;  /* 0x0000000c1c009986 */ /* 0x0083e8000c101d06 */
[----:B------:R-:W3:Y:S01]  /*16d0*/  @!P0 LD.E.128 R4, desc[UR6][R4.64+0xa00] ;  /* 0x000a000604048980 */ /* 0x000ee2000c101d00 */
[----:B------:R-:W-:Y:S01]  /*16e0*/  ISETP.NE.AND P1, PT, R86, 0x7, PT ;  /* 0x000000075600780c */ /* 0x000fe20003f25270 */
[----:B--2---:R-:W-:-:S03]  /*16f0*/  @!P0 IMAD.IADD R31, R20, 0x1, R73 ;  /* 0x00000001141f8824 */ /* 0x004fc600078e0249 */
[----:B------:R-:W-:Y:S01]  /*1700*/  ISETP.GE.AND P1, PT, R73, R77, P1 ;  /* 0x0000004d4900720c */ /* 0x000fe20000f26270 */
[----:B0-----:R-:W-:-:S12]  /*1710*/  @!P0 IMAD.WIDE R30, R31, 0x10, R32 ;  /* 0x000000101f1e8825 */ /* 0x001fd800078e0220 */
[C---:B------:R-:W-:Y:S01]  /*1720*/  @!P1 IMAD.WIDE R8, R73.reuse, 0x10, R50 ;  /* 0x0000001049089825 */ /* 0x040fe200078e0232 */
[----:B------:R-:W0:Y:S01]  /*1730*/  @!P1 LDC.64 R32, c[0x0][0x3d8] ;  /* 0x0000f600ff209b82 */ /* 0x000e220000000a00 */
[----:B---3--:R2:W-:Y:S04]  /*1740*/  @!P0 STG.E.128 desc[UR6][R30.64], R4 ;  /* 0x000000041e008986 */ /* 0x0085e8000c101d06 */
[----:B------:R-:W3:Y:S01]  /*1750*/  @!P1 LD.E.128 R8, desc[UR6][R8.64+0xa00] ;  /* 0x000a000608089980 */ /* 0x000ee2000c101d00 */
[----:B------:R-:W-:Y:S02]  /*1760*/  ISETP.NE.AND P0, PT, R82, 0x7, PT ;  /* 0x000000075200780c */ /* 0x000fe40003f05270 */
[----:B-1----:R-:W-:Y:S02]  /*1770*/  @!P1 IADD3 R29, PT, PT, R22, R73, RZ ;  /* 0x00000049161d9210 */ /* 0x002fe40007ffe0ff */
[----:B------:R-:W-:-:S03]  /*1780*/  ISETP.GE.AND P0, PT, R73, R77, P0 ;  /* 0x0000004d4900720c */ /* 0x000fc60000706270 */
[----:B0-----:R-:W-:-:S10]  /*1790*/  @!P1 IMAD.WIDE R28, R29, 0x10, R32 ;  /* 0x000000101d1c9825 */ /* 0x001fd400078e0220 */
[C---:B------:R-:W-:Y:S01]  /*17a0*/  @!P0 IMAD.WIDE R12, R73.reuse, 0x10, R52 ;  /* 0x00000010490c8825 */ /* 0x040fe200078e0234 */
[----:B------:R-:W0:Y:S01]  /*17b0*/  @!P0 LDC.64 R32, c[0x0][0x3d8] ;  /* 0x0000f600ff208b82 */ /* 0x000e220000000a00 */
[----:B---3--:R1:W-:Y:S04]  /*17c0*/  @!P1 STG.E.128 desc[UR6][R28.64], R8 ;  /* 0x000000081c009986 */ /* 0x0083e8000c101d06 */
[----:B------:R-:W3:Y:S01]  /*17d0*/  @!P0 LD.E.128 R12, desc[UR6][R12.64+0xa00] ;  /* 0x000a00060c0c8980 */ /* 0x000ee2000c101d00 */
[----:B------:R-:W-:Y:S02]  /*17e0*/  ISETP.NE.AND P1, PT, R80, 0x7, PT ;  /* 0x000000075000780c */ /* 0x000fe40003f25270 */
[----:B--2---:R-:W-:Y:S02]  /*17f0*/  @!P0 IADD3 R31, PT, PT, R24, R73, RZ ;  /* 0x00000049181f8210 */ /* 0x004fe40007ffe0ff */
[----:B------:R-:W-:-:S03]  /*1800*/  ISETP.GE.AND P1, PT, R73, R77, P1 ;  /* 0x0000004d4900720c */ /* 0x000fc60000f26270 */
[----:B0-----:R-:W-:-:S10]  /*1810*/  @!P0 IMAD.WIDE R30, R31, 0x10, R32 ;  /* 0x000000101f1e8825 */ /* 0x001fd400078e0220 */
[----:B------:R-:W-:Y:S01]  /*1820*/  @!P1 IMAD.WIDE R4, R73, 0x10, R54 ;  /* 0x0000001049049825 */ /* 0x000fe200078e0236 */
[----:B------:R-:W0:Y:S01]  /*1830*/  @!P1 LDC.64 R32, c[0x0][0x3d8] ;  /* 0x0000f600ff209b82 */ /* 0x000e220000000a00 */
[----:B---3--:R2:W-:Y:S04]  /*1840*/  @!P0 STG.E.128 desc[UR6][R30.64], R12 ;  /* 0x0000000c1e008986 */ /* 0x0085e8000c101d06 */
[----:B------:R-:W3:Y:S01]  /*1850*/  @!P1 LD.E.128 R4, desc[UR6][R4.64+0xa00] ;  /* 0x000a000604049980 */ /* 0x000ee2000c101d00 */
[----:B------:R-:W-:Y:S01]  /*1860*/  ISETP.NE.AND P0, PT, R78, 0x7, PT ;  /* 0x000000074e00780c */ /* 0x000fe20003f05270 */
[----:B-1----:R-:W-:-:S03]  /*1870*/  @!P1 IMAD.IADD R29, R26, 0x1, R73 ;  /* 0x000000011a1d9824 */ /* 0x002fc600078e0249 */
[----:B------:R-:W-:Y:S01]  /*1880*/  ISETP.GE.AND P0, PT, R73, R77, P0 ;  /* 0x0000004d4900720c */ /* 0x000fe20000706270 */
[----:B0-----:R-:W-:-:S12]  /*1890*/  @!P1 IMAD.WIDE R28, R29, 0x10, R32 ;  /* 0x000000101d1c9825 */ /* 0x001fd800078e0220 */
[C---:B------:R-:W-:Y:S01]  /*18a0*/  @!P0 IMAD.WIDE R8, R73.reuse, 0x10, R56 ;  /* 0x0000001049088825 */ /* 0x040fe200078e0238 */
[----:B------:R-:W0:Y:S01]  /*18b0*/  @!P0 LDC.64 R32, c[0x0][0x3d8] ;  /* 0x0000f600ff208b82 */ /* 0x000e220000000a00 */
[----:B---3--:R3:W-:Y:S04]  /*18c0*/  @!P1 STG.E.128 desc[UR6][R28.64], R4 ;  /* 0x000000041c009986 */ /* 0x0087e8000c101d06 */
[----:B------:R-:W4:Y:S01]  /*18d0*/  @!P0 LD.E.128 R8, desc[UR6][R8.64+0xa00] ;  /* 0x000a000608088980 */ /* 0x000f22000c101d00 */
[----:B--2---:R-:W-:Y:S02]  /*18e0*/  @!P0 IADD3 R13, PT, PT, R2, R73, RZ ;  /* 0x00000049020d8210 */ /* 0x004fe40007ffe0ff */
[----:B------:R-:W-:-:S03]  /*18f0*/  IADD3 R73, PT, PT, R73, UR4, RZ ;  /* 0x0000000449497c10 */ /* 0x000fc6000fffe0ff */
[----:B0-----:R-:W-:-:S05]  /*1900*/  @!P0 IMAD.WIDE R12, R13, 0x10, R32 ;  /* 0x000000100d0c8825 */ /* 0x001fca00078e0220 */
[----:B----4-:R3:W-:Y:S01]  /*1910*/  @!P0 STG.E.128 desc[UR6][R12.64], R8 ;  /* 0x000000080c008986 */ /* 0x0107e2000c101d06 */
[----:B------:R-:W-:-:S13]  /*1920*/  ISETP.GE.AND P0, PT, R73, R0, PT ;  /* 0x000000004900720c */ /* 0x000fda0003f06270 */
[----:B------:R-:W-:Y:S05]  /*1930*/  @!P0 BRA `(.L_x_7) ;  /* 0xfffffff800f88947 */ /* 0x000fea000383ffff */
[----:B------:R-:W-:Y:S05]  /*1940*/  EXIT ;  /* 0x000000000000794d */ /* 0x000fea0003800000 */
.L_x_8:
[----:B------:R-:W-:-:S00]  /*1950*/  BRA `(.L_x_8) ;  /* 0xfffffffc00fc7947 */ /* 0x000fc0000383ffff */
[----:B------:R-:W-:-:S00]  /*1960*/  NOP ;  /* 0x0000000000007918 */ /* 0x000fc00000000000 */
        /* <DEDUP_REMOVED lines=9> */
.L_x_233:


//--------------------- .text._ZN4vllm26cross_device_reduce_1stageI13__nv_bfloat16Li8EEEvPNS_8RankDataENS_11RankSignalsEPNS_6SignalEPT_ii --------------------------
	.section	.text._ZN4vllm26cross_device_reduce_1stageI13__nv_bfloat16Li8EEEvPNS_8RankDataENS_11RankSignalsEPNS_6SignalEPT_ii,"ax",@progbits
	.align	128
        .global         _ZN4vllm26cross_device_reduce_1stageI13__nv_bfloat16Li8EEEvPNS_8RankDataENS_11RankSignalsEPNS_6SignalEPT_ii
        .type           _ZN4vllm26cross_device_reduce_1stageI13__nv_bfloat16Li8EEEvPNS_8RankDataENS_11RankSignalsEPNS_6SignalEPT_ii,@function
        .size           _ZN4vllm26cross_device_reduce_1stageI13__nv_bfloat16Li8EEEvPNS_8RankDataENS_11RankSignalsEPNS_6SignalEPT_ii,(.L_x_234 - _ZN4vllm26cross_device_reduce_1stageI13__nv_bfloat16Li8EEEvPNS_8RankDataENS_11RankSignalsEPNS_6SignalEPT_ii)
        .other          _ZN4vllm26cross_device_reduce_1stageI13__nv_bfloat16Li8EEEvPNS_8RankDataENS_11RankSignalsEPNS_6SignalEPT_ii,@"STO_CUDA_ENTRY STV_DEFAULT"
_ZN4vllm26cross_device_reduce_1stageI13__nv_bfloat16Li8EEEvPNS_8RankDataENS_11RankSignalsEPNS_6SignalEPT_ii:
.text._ZN4vllm26cross_device_reduce_1stageI13__nv_bfloat16Li8EEEvPNS_8RankDataENS_11RankSignalsEPNS_6SignalEPT_ii:
[----:B------:R-:W0:Y:S01]  /*0000*/  LDC R1, c[0x0][0x37c] ;  /* 0x0000df00ff017b82 */ /* 0x000e220000000800 */
[----:B------:R-:W1:Y:S07]  /*0010*/  S2R R5, SR_CTAID.X ;  /* 0x0000000000057919 */ /* 0x000e6e0000002500 */
[----:B------:R-:W1:Y:S01]  /*0020*/  LDC.64 R40, c[0x0][0x3d0] ;  /* 0x0000f400ff287b82 */ /* 0x000e620000000a00 */
[----:B------:R-:W2:Y:S01]  /*0030*/  LDCU.64 UR4, c[0x0][0x358] ;  /* 0x00006b00ff0477ac */ /* 0x000ea20008000a00 */
[----:B0-----:R-:W-:Y:S01]  /*0040*/  IADD3 R1, PT, PT, R1, -0x40, RZ ;  /* 0xffffffc001017810 */ /* 0x001fe20007ffe0ff */
[----:B------:R-:W0:Y:S05]  /*0050*/  S2R R57, SR_TID.X ;  /* 0x0000000000397919 */ /* 0x000e2a0000002100 */
[----:B------:R-:W3:Y:S08]  /*0060*/  LDC.64 R8, c[0x0][0x390] ;  /* 0x0000e400ff087b82 */ /* 0x000ef00000000a00 */
[----:B------:R-:W3:Y:S08]  /*0070*/  LDC.64 R10, c[0x0][0x398] ;  /* 0x0000e600ff0a7b82 */ /* 0x000ef00000000a00 */
[----:B------:R-:W4:Y:S01]  /*0080*/  LDC.64 R12, c[0x0][0x3a0] ;  /* 0x0000e800ff0c7b82 */ /* 0x000f220000000a00 */
[----:B-1----:R-:W-:-:S07]  /*0090*/  IMAD.WIDE.U32 R6, R5, 0x4, R40 ;  /* 0x0000000405067825 */ /* 0x002fce00078e0028 */
[----:B------:R-:W4:Y:S01]  /*00a0*/  LDC.64 R14, c[0x0][0x3a8] ;  /* 0x0000ea00ff0e7b82 */ /* 0x000f220000000a00 */
[----:B--2---:R-:W2:Y:S07]  /*00b0*/  LDG.E R4, desc[UR4][R6.64+0x900] ;  /* 0x0009000406047981 */ /* 0x004eae000c1e1900 */
[----:B------:R-:W1:Y:S08]  /*00c0*/  LDC.64 R16, c[0x0][0x3b0] ;  /* 0x0000ec00ff107b82 */ /* 0x000e700000000a00 */
[----:B------:R-:W1:Y:S08]  /*00d0*/  LDC.64 R18, c[0x0][0x3b8] ;  /* 0x0000ee00ff127b82 */ /* 0x000e700000000a00 */
[----:B------:R-:W0:Y:S08]  /*00e0*/  LDC.64 R36, c[0x0][0x3c0] ;  /* 0x0000f000ff247b82 */ /* 0x000e300000000a00 */
[----:B------:R-:W0:Y:S01]  /*00f0*/  LDC.64 R38, c[0x0][0x3c8] ;  /* 0x0000f200ff267b82 */ /* 0x000e220000000a00 */
[----:B---3--:R3:W-:Y:S07]  /*0100*/  STL.128 [R1], R8 ;  /* 0x0000000801007387 */ /* 0x0087ee0000100c00 */
[----:B------:R-:W3:Y:S01]  /*0110*/  LDC.64 R2, c[0x0][0x380] ;  /* 0x0000e000ff027b82 */ /* 0x000ee20000000a00 */
[----:B----4-:R4:W-:Y:S04]  /*0120*/  STL.128 [R1+0x10], R12 ;  /* 0x0000100c01007387 */ /* 0x0109e80000100c00 */
[----:B-1----:R4:W-:Y:S01]  /*0130*/  STL.128 [R1+0x20], R16 ;  /* 0x0000201001007387 */ /* 0x0029e20000100c00 */
[----:B0-----:R-:W-:-:S03]  /*0140*/  ISETP.GT.U32.AND P0, PT, R57, 0x7, PT ;  /* 0x000000073900780c */ /* 0x001fc60003f04070 */
[----:B------:R4:W-:Y:S01]  /*0150*/  STL.128 [R1+0x30], R36 ;  /* 0x0000302401007387 */ /* 0x0009e20000100c00 */
[----:B------:R-:W-:-:S03]  /*0160*/  MOV R0, R1 ;  /* 0x0000000100007202 */ /* 0x000fc60000000f00 */
[----:B---3--:R-:W5:Y:S04]  /*0170*/  LDG.E.128 R20, desc[UR4][R2.64] ;  /* 0x0000000402147981 */ /* 0x008f68000c1e1d00 */
[----:B------:R-:W5:Y:S04]  /*0180*/  LDG.E.128 R24, desc[UR4][R2.64+0x10] ;  /* 0x0000100402187981 */ /* 0x000f68000c1e1d00 */
[----:B------:R-:W5:Y:S04]  /*0190*/  LDG.E.128 R28, desc[UR4][R2.64+0x20] ;  /* 0x00002004021c7981 */ /* 0x000f68000c1e1d00 */
[----:B------:R0:W5:Y:S02]  /*01a0*/  LDG.E.128 R32, desc[UR4][R2.64+0x30] ;  /* 0x0000300402207981 */ /* 0x000164000c1e1d00 */
[----:B0-----:R-:W-:-:S04]  /*01b0*/  IMAD.WIDE.U32 R2, R5, 0x20, R40 ;  /* 0x0000002005027825 */ /* 0x001fc800078e0028 */
[----:B--2---:R-:W-:Y:S01]  /*01c0*/  VIADD R4, R4, 0x1 ;  /* 0x0000000104047836 */ /* 0x004fe20000000000 */
[----:B----4-:R-:W-:Y:S06]  /*01d0*/  @P0 BRA `(.L_x_9) ;  /* 0x00000000002c0947 */ /* 0x010fec0003800000 */
[----:B------:R-:W-:Y:S01]  /*01e0*/  LEA R12, R57, R0, 0x3 ;  /* 0x00000000390c7211 */ /* 0x000fe200078e18ff */
[----:B------:R-:W0:Y:S04]  /*01f0*/  LDC R11, c[0x0][0x3e0] ;  /* 0x0000f800ff0b7b82 */ /* 0x000e280000000800 */
[----:B------:R-:W2:Y:S02]  /*0200*/  LDL.64 R8, [R12] ;  /* 0x000000000c087983 */ /* 0x000ea40000100a00 */
[----:B--2---:R-:W-:-:S04]  /*0210*/  IMAD.WIDE.U32 R8, R5, 0x20, R8 ;  /* 0x0000002005087825 */ /* 0x004fc800078e0008 */
[----:B0-----:R-:W-:-:S04]  /*0220*/  IMAD.WIDE R8, R11, 0x4, R8 ;  /* 0x000000040b087825 */ /* 0x001fc800078e0208 */
[----:B------:R-:W-:Y:S01]  /*0230*/  IMAD.WIDE.U32 R10, R57, 0x4, R2 ;  /* 0x00000004390a7825 */ /* 0x000fe200078e0002 */
[----:B------:R0:W-:Y:S06]  /*0240*/  STG.E.STRONG.SYS desc[UR4][R8.64], R4 ;  /* 0x0000000408007986 */ /* 0x0001ec000c115904 */
.L_x_10:
[----:B0-----:R-:W2:Y:S01]  /*0250*/  LDG.E.STRONG.SYS R9, desc[UR4][R10.64] ;  /* 0x000000040a097981 */ /* 0x001ea2000c1f5900 */
[----:B------:R-:W-:Y:S05]  /*0260*/  YIELD ;  /* 0x0000000000007946 */ /* 0x000fea0003800000 */
[----:B--2---:R-:W-:-:S13]  /*0270*/  ISETP.NE.AND P1, PT, R9, R4, PT ;  /* 0x000000040900720c */ /* 0x004fda0003f25270 */
[----:B------:R-:W-:Y:S05]  /*0280*/  @P1 BRA `(.L_x_10) ;  /* 0xfffffffc00f01947 */ /* 0x000fea000383ffff */
.L_x_9:
[----:B------:R-:W-:Y:S05]  /*0290*/  WARPSYNC.ALL ;  /* 0x0000000000007948 */ /* 0x000fea0003800000 */
[----:B------:R-:W-:Y:S01]  /*02a0*/  BAR.SYNC.DEFER_BLOCKING 0x0 ;  /* 0x0000000000007b1d */ /* 0x000fe20000010000 */
[----:B------:R-:W-:-:S05]  /*02b0*/  ISETP.NE.AND P1, PT, R57, RZ, PT ;  /* 0x000000ff3900720c */ /* 0x000fca0003f25270 */
[----:B------:R-:W0:Y:S01]  /*02c0*/  LDCU UR6, c[0x0][0x360] ;  /* 0x00006c00ff0677ac */ /* 0x000e220008000800 */
[----:B------:R-:W-:Y:S01]  /*02d0*/  BSSY.RECONVERGENT B0, `(.L_x_11) ;  /* 0x00000ba000007945 */ /* 0x000fe20003800200 */
[----:B------:R-:W1:Y:S01]  /*02e0*/  LDCU UR7, c[0x0][0x3e4] ;  /* 0x00007c80ff0777ac */ /* 0x000e620008000800 */
[----:B0-----:R-:W-:-:S05]  /*02f0*/  IMAD R61, R5, UR6, R57 ;  /* 0x00000006053d7c24 */ /* 0x001fca000f8e0239 */
[----:B------:R0:W-:Y:S01]  /*0300*/  @!P1 STG.E desc[UR4][R6.64+0x900], R4 ;  /* 0x0009000406009986 */ /* 0x0001e2000c101904 */
[----:B-1----:R-:W-:-:S13]  /*0310*/  ISETP.GE.AND P2, PT, R61, UR7, PT ;  /* 0x000000073d007c0c */ /* 0x002fda000bf46270 */
[----:B0-----:R-:W-:Y:S05]  /*0320*/  @P2 BRA `(.L_x_12) ;  /* 0x0000000800d02947 */ /* 0x001fea0003800000 */
[----:B------:R-:W0:Y:S08]  /*0330*/  LDC R4, c[0x0][0x370] ;  /* 0x0000dc00ff047b82 */ /* 0x000e300000000800 */
[----:B------:R-:W1:Y:S01]  /*0340*/  LDC.64 R58, c[0x0][0x3d8] ;  /* 0x0000f600ff3a7b82 */ /* 0x000e620000000a00 */
[----:B0-----:R-:W-:-:S07]  /*0350*/  IMAD R4, R4, UR6, RZ ;  /* 0x0000000604047c24 */ /* 0x001fce000f8e02ff */
.L_x_13:
[----:B0----5:R-:W-:-:S04]  /*0360*/  IMAD.WIDE R8, R61, 0x10, R20 ;  /* 0x000000103d087825 */ /* 0x021fc800078e0214 */
[C---:B------:R-:W-:Y:S02]  /*0370*/  IMAD.WIDE R12, R61.reuse, 0x10, R22 ;  /* 0x000000103d0c7825 */ /* 0x040fe400078e0216 */
        /* <DEDUP_REMOVED lines=14> */
[C---:B--2---:R-:W-:Y:S01]  /*0460*/  PRMT R60, R10.reuse, 0x7632, R60 ;  /* 0x000076320a3c7816 */ /* 0x044fe2000000003c */
[----:B------:R-:W-:Y:S01]  /*0470*/  IMAD.U32 R62, R10, 0x10000, RZ ;  /* 0x000100000a3e7824 */ /* 0x000fe200078e00ff */
[C---:B------:R-:W-:Y:S02]  /*0480*/  PRMT R10, R9.reuse, 0x7632, R10 ;  /* 0x00007632090a7816 */ /* 0x040fe4000000000a */
[----:B------:R-:W-:Y:S01]  /*0490*/  SHF.L.U32 R63, R9, 0x10, RZ ;  /* 0x00000010093f7819 */ /* 0x000fe200000006ff */
[----:B---3--:R-:W-:Y:S01]  /*04a0*/  IMAD.U32 R66, R15, 0x10000, RZ ;  /* 0x000100000f427824 */ /* 0x008fe200078e00ff */
[----:B------:R-:W-:Y:S01]  /*04b0*/  PRMT R9, R8, 0x7632, R9 ;  /* 0x0000763208097816 */ /* 0x000fe20000000009 */
[----:B------:R-:W-:Y:S01]  /*04c0*/  IMAD.U32 R67, R12, 0x10000, RZ ;  /* 0x000100000c437824 */ /* 0x000fe200078e00ff */
[----:B------:R-:W-:Y:S01]  /*04d0*/  SHF.L.U32 R64, R8, 0x10, RZ ;  /* 0x0000001008407819 */ /* 0x000fe200000006ff */
[----:B------:R-:W-:Y:S01]  /*04e0*/  IMAD.U32 R10, R10, 0x10000, RZ ;  /* 0x000100000a0a7824 */ /* 0x000fe200078e00ff */
[----:B------:R-:W-:-:S02]  /*04f0*/  SHF.L.U32 R65, R14, 0x10, RZ ;  /* 0x000000100e417819 */ /* 0x000fc400000006ff */
[----:B------:R-:W-:Y:S01]  /*0500*/  PRMT R8, R15, 0x7632, R8 ;  /* 0x000076320f087816 */ /* 0x000fe20000000008 */
[----:B------:R-:W-:Y:S01]  /*0510*/  FADD.FTZ R64, R64, R67 ;  /* 0x0000004340407221 */ /* 0x000fe20000010000 */
[----:B------:R-:W-:Y:S01]  /*0520*/  PRMT R56, R11, 0x7632, R56 ;  /* 0x000076320b387816 */ /* 0x000fe20000000038 */
[----:B------:R-:W-:Y:S01]  /*0530*/  FADD.FTZ R62, R62, R65 ;  /* 0x000000413e3e7221 */ /* 0x000fe20000010000 */
[----:B------:R-:W-:Y:S02]  /*0540*/  PRMT R15, R14, 0x7632, R15 ;  /* 0x000076320e0f7816 */ /* 0x000fe4000000000f */
[C---:B------:R-:W-:Y:S02]  /*0550*/  PRMT R14, R13.reuse, 0x7632, R14 ;  /* 0x000076320d0e7816 */ /* 0x040fe4000000000e */
[----:B------:R-:W-:Y:S02]  /*0560*/  SHF.L.U32 R68, R13, 0x10, RZ ;  /* 0x000000100d447819 */ /* 0x000fe400000006ff */
[----:B------:R-:W-:-:S02]  /*0570*/  PRMT R13, R12, 0x7632, R13 ;  /* 0x000076320c0d7816 */ /* 0x000fc4000000000d */
[----:B------:R-:W-:Y:S01]  /*0580*/  SHF.L.U32 R56, R56, 0x10, RZ ;  /* 0x0000001038387819 */ /* 0x000fe200000006ff */
[----:B------:R-:W-:Y:S01]  /*0590*/  FADD.FTZ R63, R63, R68 ;  /* 0x000000443f3f7221 */ /* 0x000fe20000010000 */
[----:B------:R-:W-:Y:S02]  /*05a0*/  SHF.L.U32 R65, R8, 0x10, RZ ;  /* 0x0000001008417819 */ /* 0x000fe400000006ff */
[----:B------:R-:W-:Y:S01]  /*05b0*/  SHF.L.U32 R12, R9, 0x10, RZ ;  /* 0x00000010090c7819 */ /* 0x000fe200000006ff */
[----:B------:R-:W-:Y:S01]  /*05c0*/  IMAD.U32 R9, R15, 0x10000, RZ ;  /* 0x000100000f097824 */ /* 0x000fe200078e00ff */
[----:B------:R-:W-:Y:S01]  /*05d0*/  SHF.L.U32 R13, R13, 0x10, RZ ;  /* 0x000000100d0d7819 */ /* 0x000fe200000006ff */
[----:B------:R-:W-:Y:S01]  /*05e0*/  FADD.FTZ R8, R56, R65 ;  /* 0x0000004138087221 */ /* 0x000fe20000010000 */
[----:B------:R-:W-:Y:S02]  /*05f0*/  SHF.L.U32 R60, R60, 0x10, RZ ;  /* 0x000000103c3c7819 */ /* 0x000fe400000006ff */
[----:B----4-:R-:W-:Y:S01]  /*0600*/  SHF.L.U32 R65, R18, 0x10, RZ ;  /* 0x0000001012417819 */ /* 0x010fe200000006ff */
[----:B------:R-:W-:Y:S01]  /*0610*/  FADD.FTZ R12, R12, R13 ;  /* 0x0000000d0c0c7221 */ /* 0x000fe20000010000 */
[----:B------:R-:W-:Y:S01]  /*0620*/  SHF.L.U32 R15, R14, 0x10, RZ ;  /* 0x000000100e0f7819 */ /* 0x000fe200000006ff */
[----:B------:R-:W-:Y:S01]  /*0630*/  FADD.FTZ R9, R60, R9 ;  /* 0x000000093c097221 */ /* 0x000fe20000010000 */
[C---:B------:R-:W-:Y:S01]  /*0640*/  PRMT R13, R19.reuse, 0x7632, R13 ;  /* 0x00007632130d7816 */ /* 0x040fe2000000000d */
[----:B------:R-:W-:Y:S01]  /*0650*/  IMAD.U32 R60, R19, 0x10000, RZ ;  /* 0x00010000133c7824 */ /* 0x000fe200078e00ff */
        /* <DEDUP_REMOVED lines=8> */
[C---:B------:R-:W-:Y:S01]  /*06e0*/  PRMT R18, R17.reuse, 0x7632, R18 ;  /* 0x0000763211127816 */ /* 0x040fe20000000012 */
[----:B------:R-:W-:Y:S01]  /*06f0*/  FADD.FTZ R8, R8, R65 ;  /* 0x0000004108087221 */ /* 0x000fe20000010000 */
[----:B------:R-:W-:Y:S01]  /*0700*/  SHF.L.U32 R19, R38, 0x10, RZ ;  /* 0x0000001026137819 */ /* 0x000fe200000006ff */
[--C-:B------:R-:W-:Y:S01]  /*0710*/  FADD.FTZ R12, R12, R13.reuse ;  /* 0x0000000d0c0c7221 */ /* 0x100fe20000010000 */
[----:B------:R-:W-:Y:S01]  /*0720*/  SHF.L.U32 R56, R17, 0x10, RZ ;  /* 0x0000001011387819 */ /* 0x000fe200000006ff */
[----:B------:R-:W-:Y:S01]  /*0730*/  FADD.FTZ R9, R9, R16 ;  /* 0x0000001009097221 */ /* 0x000fe20000010000 */
[----:B------:R-:W-:Y:S01]  /*0740*/  PRMT R13, R39, 0x7632, R13 ;  /* 0x00007632270d7816 */ /* 0x000fe2000000000d */
[----:B------:R-:W-:Y:S01]  /*0750*/  FADD.FTZ R62, R62, R19 ;  /* 0x000000133e3e7221 */ /* 0x000fe20000010000 */
[----:B------:R-:W-:Y:S01]  /*0760*/  PRMT R14, R38, 0x7632, R14 ;  /* 0x00007632260e7816 */ /* 0x000fe2000000000e */
[----:B------:R-:W-:Y:S01]  /*0770*/  FADD.FTZ R63, R63, R56 ;  /* 0x000000383f3f7221 */ /* 0x000fe20000010000 */
[----:B------:R-:W-:Y:S01]  /*0780*/  SHF.L.U32 R17, R18, 0x10, RZ ;  /* 0x0000001012117819 */ /* 0x000fe200000006ff */
[----:B------:R-:W-:Y:S01]  /*0790*/  FADD.FTZ R15, R64, R15 ;  /* 0x0000000f400f7221 */ /* 0x000fe20000010000 */
[----:B------:R-:W-:-:S02]  /*07a0*/  PRMT R16, R37, 0x7632, R16 ;  /* 0x0000763225107816 */ /* 0x000fc40000000010 */
[----:B------:R-:W-:Y:S01]  /*07b0*/  SHF.L.U32 R11, R11, 0x10, RZ ;  /* 0x000000100b0b7819 */ /* 0x000fe200000006ff */
[----:B------:R-:W-:Y:S01]  /*07c0*/  FADD.FTZ R10, R10, R17 ;  /* 0x000000110a0a7221 */ /* 0x000fe20000010000 */
[----:B------:R-:W-:Y:S02]  /*07d0*/  SHF.L.U32 R19, R13, 0x10, RZ ;  /* 0x000000100d137819 */ /* 0x000fe400000006ff */
[----:B------:R-:W-:Y:S01]  /*07e0*/  SHF.L.U32 R14, R14, 0x10, RZ ;  /* 0x000000100e0e7819 */ /* 0x000fe200000006ff */
[----:B------:R-:W-:Y:S01]  /*07f0*/  FADD.FTZ R11, R11, R66 ;  /* 0x000000420b0b7221 */ /* 0x000fe20000010000 */
[----:B------:R-:W-:Y:S01]  /*0800*/  SHF.L.U32 R13, R16, 0x10, RZ ;  /* 0x00000010100d7819 */ /* 0x000fe200000006ff */
[----:B------:R-:W-:Y:S01]  /*0810*/  FADD.FTZ R8, R8, R19 ;  /* 0x0000001308087221 */ /* 0x000fe20000010000 */
[C---:B------:R-:W-:Y:S01]  /*0820*/  PRMT R17, R36.reuse, 0x7632, R17 ;  /* 0x0000763224117816 */ /* 0x040fe20000000011 */
[--C-:B------:R-:W-:Y:S01]  /*0830*/  FADD.FTZ R9, R9, R14.reuse ;  /* 0x0000000e09097221 */ /* 0x100fe20000010000 */
[----:B------:R-:W-:Y:S01]  /*0840*/  IMAD.U32 R36, R36, 0x10000, RZ ;  /* 0x0001000024247824 */ /* 0x000fe200078e00ff */
[----:B------:R-:W-:Y:S01]  /*0850*/  PRMT R14, R42, 0x7632, R14 ;  /* 0x000076322a0e7816 */ /* 0x000fe2000000000e */
[--C-:B------:R-:W-:Y:S01]  /*0860*/  FADD.FTZ R10, R10, R13.reuse ;  /* 0x0000000d0a0a7221 */ /* 0x100fe20000010000 */
[----:B------:R-:W-:Y:S01]  /*0870*/  SHF.L.U32 R19, R42, 0x10, RZ ;  /* 0x000000102a137819 */ /* 0x000fe200000006ff */
[----:B------:R-:W-:Y:S01]  /*0880*/  FADD.FTZ R11, R11, R60 ;  /* 0x0000003c0b0b7221 */ /* 0x000fe20000010000 */
        /* <DEDUP_REMOVED lines=22> */
[C---:B------:R-:W-:Y:S01]  /*09f0*/  SHF.L.U32 R36, R47.reuse, 0x10, RZ ;  /* 0x000000102f247819 */ /* 0x040fe200000006ff */
[----:B------:R-:W-:Y:S01]  /*0a00*/  FADD.FTZ R12, R12, R17 ;  /* 0x000000110c0c7221 */ /* 0x000fe20000010000 */
[----:B------:R-:W-:Y:S01]  /*0a10*/  PRMT R13, R47, 0x7632, R13 ;  /* 0x000076322f0d7816 */ /* 0x000fe2000000000d */
[----:B------:R-:W-:Y:S01]  /*0a20*/  FADD.FTZ R63, R63, R18 ;  /* 0x000000123f3f7221 */ /* 0x000fe20000010000 */
[----:B------:R-:W-:Y:S01]  /*0a30*/  PRMT R16, R45, 0x7632, R16 ;  /* 0x000076322d107816 */ /* 0x000fe20000000010 */
[----:B------:R-:W-:Y:S01]  /*0a40*/  FADD.FTZ R36, R11, R36 ;  /* 0x000000240b247221 */ /* 0x000fe20000010000 */
[----:B------:R-:W-:Y:S01]  /*0a50*/  SHF.L.U32 R14, R14, 0x10, RZ ;  /* 0x000000100e0e7819 */ /* 0x000fe200000006ff */
[----:B------:R-:W-:Y:S01]  /*0a60*/  IMAD.U32 R40, R40, 0x10000, RZ ;  /* 0x0001000028287824 */ /* 0x000fe200078e00ff */
[----:B------:R-:W-:-:S02]  /*0a70*/  SHF.L.U32 R18, R45, 0x10, RZ ;  /* 0x000000102d127819 */ /* 0x000fc400000006ff */
[----:B------:R-:W-:Y:S01]  /*0a80*/  PRMT R17, R44, 0x7632, R17 ;  /* 0x000076322c117816 */ /* 0x000fe20000000011 */
[----:B------:R-:W-:Y:S01]  /*0a90*/  FADD.FTZ R9, R9, R14 ;  /* 0x0000000e09097221 */ /* 0x000fe20000010000 */
[----:B------:R-:W-:Y:S01]  /*0aa0*/  SHF.L.U32 R13, R13, 0x10, RZ ;  /* 0x000000100d0d7819 */ /* 0x000fe200000006ff */
[----:B------:R-:W-:Y:S01]  /*0ab0*/  FADD.FTZ R18, R63, R18 ;  /* 0x000000123f127221 */ /* 0x000fe20000010000 */
[----:B------:R-:W-:Y:S01]  /*0ac0*/  SHF.L.U32 R11, R16, 0x10, RZ ;  /* 0x00000010100b7819 */ /* 0x000fe200000006ff */
[----:B------:R-:W-:Y:S01]  /*0ad0*/  IMAD.U32 R17, R17, 0x10000, RZ ;  /* 0x0001000011117824 */ /* 0x000fe200078e00ff */
[C---:B------:R-:W-:Y:S01]  /*0ae0*/  PRMT R14, R49.reuse, 0x7632, R14 ;  /* 0x00007632310e7816 */ /* 0x040fe2000000000e */
[----:B------:R-:W-:Y:S01]  /*0af0*/  FADD.FTZ R8, R8, R13 ;  /* 0x0000000d08087221 */ /* 0x000fe20000010000 */
[----:B------:R-:W-:Y:S01]  /*0b00*/  SHF.L.U32 R49, R49, 0x10, RZ ;  /* 0x0000001031317819 */ /* 0x000fe200000006ff */
[--C-:B------:R-:W-:Y:S01]  /*0b10*/  FADD.FTZ R10, R10, R11.reuse ;  /* 0x0000000b0a0a7221 */ /* 0x100fe20000010000 */
[----:B------:R-:W-:Y:S01]  /*0b20*/  PRMT R11, R51, 0x7632, R11 ;  /* 0x00007632330b7816 */ /* 0x000fe2000000000b */
[----:B------:R-:W-:Y:S01]  /*0b30*/  FADD.FTZ R12, R12, R17 ;  /* 0x000000110c0c7221 */ /* 0x000fe20000010000 */
        /* <DEDUP_REMOVED lines=37> */
[----:B------:R-:W-:Y:S01]  /*0d90*/  FADD.FTZ R36, R36, R55 ;  /* 0x0000003724247221 */ /* 0x000fe20000010000 */
[----:B------:R-:W-:Y:S01]  /*0da0*/  FADD.FTZ R18, R49, R18 ;  /* 0x0000001231127221 */ /* 0x000fe20000010000 */
[----:B------:R-:W-:Y:S01]  /*0db0*/  FADD.FTZ R15, R15, R52 ;  /* 0x000000340f0f7221 */ /* 0x000fe20000010000 */
[----:B------:R-:W-:Y:S01]  /*0dc0*/  FADD.FTZ R9, R10, R13 ;  /* 0x0000000d0a097221 */ /* 0x000fe20000010000 */
[----:B------:R-:W-:Y:S01]  /*0dd0*/  FADD.FTZ R8, R11, R16 ;  /* 0x000000100b087221 */ /* 0x000fe20000010000 */
[----:B------:R-:W-:Y:S01]  /*0de0*/  F2FP.BF16.F32.PACK_AB R10, R12, R19 ;  /* 0x000000130c0a723e */ /* 0x000fe200000010ff */
[----:B-1----:R-:W-:Y:S01]  /*0df0*/  IMAD.WIDE R12, R61, 0x10, R58 ;  /* 0x000000103d0c7825 */ /* 0x002fe200078e023a */
[----:B------:R-:W-:-:S02]  /*0e00*/  F2FP.BF16.F32.PACK_AB R11, R17, R36 ;  /* 0x00000024110b723e */ /* 0x000fc400000010ff */
[----:B------:R-:W-:Y:S02]  /*0e10*/  F2FP.BF16.F32.PACK_AB R9, R9, R18 ;  /* 0x000000120909723e */ /* 0x000fe400000010ff */
[----:B------:R-:W-:Y:S02]  /*0e20*/  F2FP.BF16.F32.PACK_AB R8, R8, R15 ;  /* 0x0000000f0808723e */ /* 0x000fe400000010ff */
[----:B------:R-:W-:-:S03]  /*0e30*/  IADD3 R61, PT, PT, R4, R61, RZ ;  /* 0x0000003d043d7210 */ /* 0x000fc60007ffe0ff */
[----:B------:R0:W-:Y:S01]  /*0e40*/  STG.E.128 desc[UR4][R12.64], R8 ;  /* 0x000000080c007986 */ /* 0x0001e2000c101d04 */
[----:B------:R-:W-:-:S13]  /*0e50*/  ISETP.GE.AND P2, PT, R61, UR7, PT ;  /* 0x000000073d007c0c */ /* 0x000fda000bf46270 */
[----:B------:R-:W-:Y:S05]  /*0e60*/  @!P2 BRA `(.L_x_13) ;  /* 0xfffffff4003ca947 */ /* 0x000fea000383ffff */
.L_x_12:
[----:B------:R-:W-:Y:S05]  /*0e70*/  BSYNC.RECONVERGENT B0 ;  /* 0x0000000000007941 */ /* 0x000fea0003800200 */
.L_x_11:
[----:B------:R-:W-:Y:S06]  /*0e80*/  BAR.SYNC.DEFER_BLOCKING 0x0 ;  /* 0x0000000000007b1d */ /* 0x000fec0000010000 */
[----:B------:R-:W-:Y:S05]  /*0e90*/  @P0 EXIT ;  /* 0x000000000000094d */ /* 0x000fea0003800000 */
[C---:B------:R-:W-:Y:S01]  /*0ea0*/  LEA R4, R57.reuse, R0, 0x3 ;  /* 0x0000000039047211 */ /* 0x040fe200078e18ff */
[----:B0-----:R-:W0:Y:S01]  /*0eb0*/  LDC R11, c[0x0][0x3e0] ;  /* 0x0000f800ff0b7b82 */ /* 0x001e220000000800 */
[----:B------:R-:W2:Y:S04]  /*0ec0*/  LDG.E R0, desc[UR4][R6.64+0x900] ;  /* 0x0009000406007981 */ /* 0x000ea8000c1e1900 */
[----:B------:R-:W3:Y:S01]  /*0ed0*/  LDL.64 R8, [R4] ;  /* 0x0000000004087983 */ /* 0x000ee20000100a00 */
[----:B------:R-:W-:Y:S01]  /*0ee0*/  BSSY B0, `(.L_x_14) ;  /* 0x000000a000007945 */ /* 0x000fe20003800000 */
[----:B------:R-:W-:-:S04]  /*0ef0*/  IMAD.WIDE.U32 R2, R57, 0x4, R2 ;  /* 0x0000000439027825 */ /* 0x000fc800078e0002 */
[----:B---3--:R-:W-:Y:S01]  /*0f00*/  IMAD.WIDE.U32 R8, R5, 0x20, R8 ;  /* 0x0000002005087825 */ /* 0x008fe200078e0008 */
[----:B--2---:R-:W-:-:S03]  /*0f10*/  IADD3 R5, PT, PT, R0, 0x1, RZ ;  /* 0x0000000100057810 */ /* 0x004fc60007ffe0ff */
[----:B0-----:R-:W-:-:S05]  /*0f20*/  IMAD.WIDE R8, R11, 0x4, R8 ;  /* 0x000000040b087825 */ /* 0x001fca00078e0208 */
[----:B------:R0:W-:Y:S02]  /*0f30*/  STG.E.STRONG.SYS desc[UR4][R8.64+0x480], R5 ;  /* 0x0004800508007986 */ /* 0x0001e4000c115904 */
.L_x_15:
[----:B------:R-:W2:Y:S01]  /*0f40*/  LDG.E.STRONG.SYS R0, desc[UR4][R2.64+0x480] ;  /* 0x0004800402007981 */ /* 0x000ea2000c1f5900 */
[----:B------:R-:W-:Y:S05]  /*0f50*/  YIELD ;  /* 0x0000000000007946 */ /* 0x000fea0003800000 */
[----:B--2---:R-:W-:-:S13]  /*0f60*/  ISETP.NE.AND P0, PT, R0, R5, PT ;  /* 0x000000050000720c */ /* 0x004fda0003f05270 */
[----:B------:R-:W-:Y:S05]  /*0f70*/  @P0 BRA `(.L_x_15) ;  /* 0xfffffffc00f00947 */ /* 0x000fea000383ffff */
[----:B------:R-:W-:Y:S05]  /*0f80*/  BSYNC B0 ;  /* 0x0000000000007941 */ /* 0x000fea0003800000 */
.L_x_14:
[----:B------:R-:W-:Y:S05]  /*0f90*/  @P1 EXIT ;  /* 0x000000000000194d */ /* 0x000fea0003800000 */
[----:B------:R-:W-:Y:S01]  /*0fa0*/  STG.E desc[UR4][R6.64+0x900], R5 ;  /* 0x0009000506007986 */ /* 0x000fe2000c101904 */
[----:B------:R-:W-:Y:S05]  /*0fb0*/  EXIT ;  /* 0x000000000000794d */ /* 0x000fea0003800000 */
.L_x_16:
        /* <DEDUP_REMOVED lines=12> */
.L_x_234:


//--------------------- .text._ZN4vllm26cross_device_reduce_2stageI13__nv_bfloat16Li6EEEvPNS_8RankDataENS_11RankSignalsEPNS_6SignalEPT_ii --------------------------
	.section	.text._ZN4vllm26cross_device_reduce_2stageI13__nv_bfloat16Li6EEEvPNS_8RankDataENS_11RankSignalsEPNS_6SignalEPT_ii,"ax",@progbits
	.align	128
        .global         _ZN4vllm26cross_device_reduce_2stageI13__nv_bfloat16Li6EEEvPNS_8RankDataENS_11RankSignalsEPNS_6SignalEPT_ii
        .type           _ZN4vllm26cross_device_reduce_2stageI13__nv_bfloat16Li6EEEvPNS_8RankDataENS_11RankSignalsEPNS_6SignalEPT_ii,@function
        .size           _ZN4vllm26cross_device_reduce_2stageI13__nv_bfloat16Li6EEEvPNS_8RankDataENS_11RankSignalsEPNS_6SignalEPT_ii,(.L_x_235 - _ZN4vllm26cross_device_reduce_2stageI13__nv_bfloat16Li6EEEvPNS_8RankDataENS_11RankSignalsEPNS_6SignalEPT_ii)
        .other          _ZN4vllm26cross_device_reduce_2stageI13__nv_bfloat16Li6EEEvPNS_8RankDataENS_11RankSignalsEPNS_6SignalEPT_ii,@"STO_CUDA_ENTRY STV_DEFAULT"
_ZN4vllm26cross_device_reduce_2stageI13__nv_bfloat16Li6EEEvPNS_8RankDataENS_11RankSignalsEPNS_6SignalEPT_ii:
.text._ZN4vllm26cross_device_reduce_2stageI13__nv_bfloat16Li6EEEvPNS_8RankDataENS_11RankSignalsEPNS_6SignalEPT_ii:
[----:B------:R-:W0:Y:S08]  /*0000*/  LDC R1, c[0x0][0x37c] ;  /* 0x0000df00ff017b82 */ /* 0x000e300000000800 */
[----:B------:R-:W1:Y:S01]  /*0010*/  LDC.64 R24, c[0x0][0x3e0] ;  /* 0x0000f800ff187b82 */ /* 0x000e620000000a00 */
[----:B------:R-:W2:Y:S01]  /*0020*/  S2R R27, SR_CTAID.X ;  /* 0x00000000001b7919 */ /* 0x000ea20000002500 */
[----:B0-----:R-:W-:Y:S01]  /*0030*/  IADD3 R1, PT, PT, R1, -0x40, RZ ;  /* 0xffffffc001017810 */ /* 0x001fe20007ffe0ff */
[----:B------:R-:W0:Y:S05]  /*0040*/  LDCU.64 UR6, c[0x0][0x358] ;  /* 0x00006b00ff0677ac */ /* 0x000e2a0008000a00 */
[----:B------:R-:W3:Y:S08]  /*0050*/  LDC.64 R8, c[0x0][0x390] ;  /* 0x0000e400ff087b82 */ /* 0x000ef00000000a00 */
[----:B------:R-:W3:Y:S08]  /*0060*/  LDC.64 R10, c[0x0][0x398] ;  /* 0x0000e600ff0a7b82 */ /* 0x000ef00000000a00 */
[----:B------:R-:W4:Y:S01]  /*0070*/  LDC.64 R12, c[0x0][0x3a0] ;  /* 0x0000e800ff0c7b82 */ /* 0x000f220000000a00 */
[----:B-1----:R-:W-:-:S02]  /*0080*/  IADD3 R4, PT, PT, R24, 0x2, RZ ;  /* 0x0000000218047810 */ /* 0x002fc40007ffe0ff */
[----:B------:R-:W-:-:S03]  /*0090*/  IADD3 R29, PT, PT, R24, 0x1, RZ ;  /* 0x00000001181d7810 */ /* 0x000fc60007ffe0ff */
[----:B------:R-:W-:Y:S02]  /*00a0*/  IMAD.HI R5, R4, 0x2aaaaaab, RZ ;  /* 0x2aaaaaab04057827 */ /* 0x000fe400078e02ff */
[----:B------:R-:W4:Y:S02]  /*00b0*/  LDC.64 R14, c[0x0][0x3a8] ;  /* 0x0000ea00ff0e7b82 */ /* 0x000f240000000a00 */
[----:B------:R-:W-:-:S05]  /*00c0*/  IMAD.HI R0, R29, 0x2aaaaaab, RZ ;  /* 0x2aaaaaab1d007827 */ /* 0x000fca00078e02ff */
[----:B------:R-:W-:Y:S01]  /*00d0*/  LEA.HI R0, R0, R0, RZ, 0x1 ;  /* 0x0000000000007211 */ /* 0x000fe200078f08ff */
[----:B------:R-:W2:Y:S01]  /*00e0*/  LDC.64 R2, c[0x0][0x3d0] ;  /* 0x0000f400ff027b82 */ /* 0x000ea20000000a00 */
[----:B---3--:R1:W-:Y:S03]  /*00f0*/  STL.128 [R1], R8 ;  /* 0x0000000801007387 */ /* 0x0083e60000100c00 */
[----:B------:R-:W-:-:S04]  /*0100*/  IMAD R0, R0, -0x6, R29 ;  /* 0xfffffffa00007824 */ /* 0x000fc800078e021d */
[----:B------:R-:W3:Y:S08]  /*0110*/  LDC.64 R6, c[0x0][0x380] ;  /* 0x0000e000ff067b82 */ /* 0x000ef00000000a00 */
[----:B------:R-:W0:Y:S01]  /*0120*/  LDC.64 R16, c[0x0][0x3b0] ;  /* 0x0000ec00ff107b82 */ /* 0x000e220000000a00 */
[----:B-1----:R-:W-:Y:S01]  /*0130*/  LEA.HI R9, R5, R5, RZ, 0x1 ;  /* 0x0000000505097211 */ /* 0x002fe200078f08ff */
[C---:B------:R-:W-:Y:S01]  /*0140*/  VIADD R8, R24.reuse, 0x3 ;  /* 0x0000000318087836 */ /* 0x040fe20000000000 */
[C---:B------:R-:W-:Y:S01]  /*0150*/  IADD3 R10, PT, PT, R24.reuse, 0x4, RZ ;  /* 0x00000004180a7810 */ /* 0x040fe20007ffe0ff */
[----:B----4-:R1:W-:Y:S01]  /*0160*/  STL.128 [R1+0x10], R12 ;  /* 0x0000100c01007387 */ /* 0x0103e20000100c00 */
[----:B------:R-:W-:Y:S01]  /*0170*/  IADD3 R11, PT, PT, R24, 0x5, RZ ;  /* 0x00000005180b7810 */ /* 0x000fe20007ffe0ff */
[----:B------:R-:W-:-:S02]  /*0180*/  IMAD R4, R9, -0x6, R4 ;  /* 0xfffffffa09047824 */ /* 0x000fc400078e0204 */
[----:B------:R-:W4:Y:S01]  /*0190*/  LDC.64 R18, c[0x0][0x3b8] ;  /* 0x0000ee00ff127b82 */ /* 0x000f220000000a00 */
[----:B------:R-:W-:-:S04]  /*01a0*/  IMAD.HI R5, R24, 0x2aaaaaab, RZ ;  /* 0x2aaaaaab18057827 */ /* 0x000fc800078e02ff */
[----:B------:R-:W-:Y:S01]  /*01b0*/  IMAD.HI R9, R8, 0x2aaaaaab, RZ ;  /* 0x2aaaaaab08097827 */ /* 0x000fe200078e02ff */
[----:B------:R-:W-:Y:S02]  /*01c0*/  LEA.HI R5, R5, R5, RZ, 0x1 ;  /* 0x0000000505057211 */ /* 0x000fe400078f08ff */
[----:B------:R-:W4:Y:S01]  /*01d0*/  LDC.64 R20, c[0x0][0x3c0] ;  /* 0x0000f000ff147b82 */ /* 0x000f220000000a00 */
[----:B--2---:R-:W-:Y:S01]  /*01e0*/  IMAD.WIDE.U32 R36, R27, 0x4, R2 ;  /* 0x000000041b247825 */ /* 0x004fe200078e0002 */
[----:B------:R-:W-:-:S03]  /*01f0*/  LEA.HI R9, R9, R9, RZ, 0x1 ;  /* 0x0000000909097211 */ /* 0x000fc600078f08ff */
[----:B-1----:R-:W-:-:S03]  /*0200*/  IMAD.HI R12, R10, 0x2aaaaaab, RZ ;  /* 0x2aaaaaab0a0c7827 */ /* 0x002fc600078e02ff */
[----:B------:R-:W1:Y:S01]  /*0210*/  LDC.64 R22, c[0x0][0x3c8] ;  /* 0x0000f200ff167b82 */ /* 0x000e620000000a00 */
[----:B------:R-:W-:Y:S01]  /*0220*/  IMAD.HI R14, R11, 0x2aaaaaab, RZ ;  /* 0x2aaaaaab0b0e7827 */ /* 0x000fe200078e02ff */
[----:B------:R-:W-:-:S03]  /*0230*/  LEA.HI R13, R12, R12, RZ, 0x1 ;  /* 0x0000000c0c0d7211 */ /* 0x000fc600078f08ff */
[----:B------:R-:W-:Y:S01]  /*0240*/  IMAD R5, R5, -0x6, R24 ;  /* 0xfffffffa05057824 */ /* 0x000fe200078e0218 */
[----:B------:R-:W-:Y:S01]  /*0250*/  LEA.HI R14, R14, R14, RZ, 0x1 ;  /* 0x0000000e0e0e7211 */ /* 0x000fe200078f08ff */
[----:B------:R-:W-:Y:S01]  /*0260*/  IMAD R26, R9, -0x6, R8 ;  /* 0xfffffffa091a7824 */ /* 0x000fe200078e0208 */
[-C--:B------:R-:W-:Y:S01]  /*0270*/  LEA R42, R4, R1.reuse, 0x3 ;  /* 0x00000001042a7211 */ /* 0x080fe200078e18ff */
[----:B------:R-:W-:Y:S01]  /*0280*/  IMAD R60, R13, -0x6, R10 ;  /* 0xfffffffa0d3c7824 */ /* 0x000fe200078e020a */
[CC--:B------:R-:W-:Y:S01]  /*0290*/  LEA R38, R5.reuse, R1.reuse, 0x3 ;  /* 0x0000000105267211 */ /* 0x0c0fe200078e18ff */
[----:B------:R-:W-:Y:S01]  /*02a0*/  IMAD R61, R14, -0x6, R11 ;  /* 0xfffffffa0e3d7824 */ /* 0x000fe200078e020b */
[-C--:B------:R-:W-:Y:S01]  /*02b0*/  LEA R44, R26, R1.reuse, 0x3 ;  /* 0x000000011a2c7211 */ /* 0x080fe200078e18ff */
[----:B---3--:R-:W-:Y:S01]  /*02c0*/  IMAD.WIDE R50, R5, 0x8, R6 ;  /* 0x0000000805327825 */ /* 0x008fe200078e0206 */
[----:B------:R-:W-:Y:S01]  /*02d0*/  LEA R46, R60, R1, 0x3 ;  /* 0x000000013c2e7211 */ /* 0x000fe200078e18ff */
[----:B0-----:R-:W2:Y:S02]  /*02e0*/  LDG.E R10, desc[UR6][R36.64+0x900] ;  /* 0x00090006240a7981 */ /* 0x001ea4000c1e1900 */
[----:B------:R-:W-:-:S02]  /*02f0*/  IMAD R40, R0, 0x8, R1 ;  /* 0x0000000800287824 */ /* 0x000fc400078e0201 */
[----:B------:R-:W-:Y:S01]  /*0300*/  IMAD R48, R61, 0x8, R1 ;  /* 0x000000083d307824 */ /* 0x000fe200078e0201 */
[----:B----4-:R0:W-:Y:S01]  /*0310*/  STL.128 [R1+0x20], R16 ;  /* 0x0000201001007387 */ /* 0x0101e20000100c00 */
[----:B------:R-:W-:-:S03]  /*0320*/  IMAD.WIDE R52, R4, 0x8, R6 ;  /* 0x0000000804347825 */ /* 0x000fc600078e0206 */
[----:B-1----:R0:W-:Y:S01]  /*0330*/  STL.128 [R1+0x30], R20 ;  /* 0x0000301401007387 */ /* 0x0021e20000100c00 */
[----:B------:R-:W-:-:S03]  /*0340*/  IMAD.WIDE R54, R26, 0x8, R6 ;  /* 0x000000081a367825 */ /* 0x000fc600078e0206 */
[----:B------:R-:W5:Y:S01]  /*0350*/  LDL.64 R38, [R38] ;  /* 0x0000000026267983 */ /* 0x000f620000100a00 */
        /* <DEDUP_REMOVED lines=8> */
[----:B------:R-:W5:Y:S04]  /*03e0*/  LDG.E.64 R50, desc[UR6][R50.64] ;  /* 0x0000000632327981 */ /* 0x000f68000c1e1b00 */
[----:B------:R0:W5:Y:S04]  /*03f0*/  LDG.E.64 R6, desc[UR6][R8.64] ;  /* 0x0000000608067981 */ /* 0x000168000c1e1b00 */
[----:B------:R-:W5:Y:S04]  /*0400*/  LDG.E.64 R52, desc[UR6][R52.64] ;  /* 0x0000000634347981 */ /* 0x000f68000c1e1b00 */
[----:B------:R-:W5:Y:S04]  /*0410*/  LDG.E.64 R54, desc[UR6][R54.64] ;  /* 0x0000000636367981 */ /* 0x000f68000c1e1b00 */
[----:B------:R-:W5:Y:S04]  /*0420*/  LDG.E.64 R56, desc[UR6][R56.64] ;  /* 0x0000000638387981 */ /* 0x000f68000c1e1b00 */
[----:B------:R-:W5:Y:S01]  /*0430*/  LDG.E.64 R58, desc[UR6][R58.64] ;  /* 0x000000063a3a7981 */ /* 0x000f62000c1e1b00 */
[----:B------:R-:W1:Y:S01]  /*0440*/  S2R R62, SR_TID.X ;  /* 0x00000000003e7919 */ /* 0x000e620000002100 */
[----:B------:R-:W3:Y:S01]  /*0450*/  LDCU UR4, c[0x0][0x360] ;  /* 0x00006c00ff0477ac */ /* 0x000ee20008000800 */
[----:B------:R-:W4:Y:S01]  /*0460*/  LDCU UR5, c[0x0][0x370] ;  /* 0x00006e00ff0577ac */ /* 0x000f220008000800 */
[----:B------:R-:W-:-:S04]  /*0470*/  IMAD.HI R64, R25, 0x2aaaaaab, RZ ;  /* 0x2aaaaaab19407827 */ /* 0x000fc800078e02ff */
[C---:B------:R-:W-:Y:S01]  /*0480*/  IMAD.WIDE.U32 R2, R27.reuse, 0x20, R2 ;  /* 0x000000201b027825 */ /* 0x040fe200078e0002 */
[----:B------:R-:W-:Y:S02]  /*0490*/  LEA.HI R64, R64, R64, RZ, 0x1 ;  /* 0x0000004040407211 */ /* 0x000fe400078f08ff */
[----:B-1----:R-:W-:Y:S01]  /*04a0*/  ISETP.GT.U32.AND P0, PT, R62, 0x5, PT ;  /* 0x000000053e00780c */ /* 0x002fe20003f04070 */
[----:B---3--:R-:W-:Y:S01]  /*04b0*/  IMAD R63, R27, UR4, R62 ;  /* 0x000000041b3f7c24 */ /* 0x008fe2000f8e023e */
[----:B----4-:R-:W-:Y:S01]  /*04c0*/  UIMAD UR4, UR4, UR5, URZ ;  /* 0x00000005040472a4 */ /* 0x010fe2000f8e02ff */
[----:B--2---:R-:W-:-:S10]  /*04d0*/  IADD3 R13, PT, PT, R10, 0x1, RZ ;  /* 0x000000010a0d7810 */ /* 0x004fd40007ffe0ff */
[----:B0-----:R-:W-:Y:S05]  /*04e0*/  @P0 BRA `(.L_x_17) ;  /* 0x0000000000280947 */ /* 0x001fea0003800000 */
[----:B------:R-:W-:-:S05]  /*04f0*/  LEA R12, R62, R1, 0x3 ;  /* 0x000000013e0c7211 */ /* 0x000fca00078e18ff */
[----:B------:R-:W2:Y:S01]  /*0500*/  LDL.64 R8, [R12] ;  /* 0x000000000c087983 */ /* 0x000ea20000100a00 */
[----:B------:R-:W-:-:S04]  /*0510*/  IMAD.WIDE.U32 R10, R62, 0x4, R2 ;  /* 0x000000043e0a7825 */ /* 0x000fc800078e0002 */
[----:B--2---:R-:W-:-:S04]  /*0520*/  IMAD.WIDE.U32 R8, R27, 0x20, R8 ;  /* 0x000000201b087825 */ /* 0x004fc800078e0008 */
[----:B------:R-:W-:-:S05]  /*0530*/  IMAD.WIDE R8, R24, 0x4, R8 ;  /* 0x0000000418087825 */ /* 0x000fca00078e0208 */
[----:B------:R0:W-:Y:S02]  /*0540*/  STG.E.STRONG.SYS desc[UR6][R8.64], R13 ;  /* 0x0000000d08007986 */ /* 0x0001e4000c115906 */
.L_x_18:
[----:B0-----:R-:W2:Y:S01]  /*0550*/  LDG.E.STRONG.SYS R8, desc[UR6][R10.64] ;  /* 0x000000060a087981 */ /* 0x001ea2000c1f5900 */
[----:B------:R-:W-:Y:S05]  /*0560*/  YIELD ;  /* 0x0000000000007946 */ /* 0x000fea0003800000 */
[----:B--2---:R-:W-:-:S13]  /*0570*/  ISETP.NE.AND P1, PT, R8, R13, PT ;  /* 0x0000000d0800720c */ /* 0x004fda0003f25270 */
[----:B------:R-:W-:Y:S05]  /*0580*/  @P1 BRA `(.L_x_18) ;  /* 0xfffffffc00f01947 */ /* 0x000fea000383ffff */
.L_x_17:
[----:B------:R-:W-:Y:S05]  /*0590*/  WARPSYNC.ALL ;  /* 0x0000000000007948 */ /* 0x000fea0003800000 */
[----:B------:R-:W-:Y:S01]  /*05a0*/  BAR.SYNC.DEFER_BLOCKING 0x0 ;  /* 0x0000000000007b1d */ /* 0x000fe20000010000 */
[----:B------:R-:W-:Y:S01]  /*05b0*/  ISETP.NE.AND P1, PT, R62, RZ, PT ;  /* 0x000000ff3e00720c */ /* 0x000fe20003f25270 */
[-C--:B------:R-:W-:Y:S01]  /*05c0*/  IMAD R8, R64, R24.reuse, R64 ;  /* 0x0000001840087224 */ /* 0x080fe200078e0240 */
[----:B------:R-:W-:Y:S01]  /*05d0*/  ISETP.NE.AND P2, PT, R24, 0x5, PT ;  /* 0x000000051800780c */ /* 0x000fe20003f45270 */
[----:B------:R-:W-:Y:S02]  /*05e0*/  IMAD R67, R64, R24, R63 ;  /* 0x0000001840437224 */ /* 0x000fe400078e023f */
[----:B------:R-:W-:Y:S01]  /*05f0*/  BSSY.RECONVERGENT B0, `(.L_x_19) ;  /* 0x000008c000007945 */ /* 0x000fe20003800200 */
[----:B------:R-:W-:-:S04]  /*0600*/  SEL R65, R8, R25, P2 ;  /* 0x0000001908417207 */ /* 0x000fc80001000000 */
[----:B------:R-:W-:-:S03]  /*0610*/  ISETP.GE.AND P2, PT, R67, R65, PT ;  /* 0x000000414300720c */ /* 0x000fc60003f46270 */
[----:B------:R0:W-:Y:S10]  /*0620*/  @!P1 STG.E desc[UR6][R36.64+0x900], R13 ;  /* 0x0009000d24009986 */ /* 0x0001f4000c101906 */
[----:B------:R-:W-:Y:S05]  /*0630*/  @P2 BRA `(.L_x_20) ;  /* 0x00000008001c2947 */ /* 0x000fea0003800000 */
.L_x_21:
        /* <DEDUP_REMOVED lines=13> */
[C---:B------:R-:W-:Y:S01]  /*0710*/  IMAD.U32 R69, R10.reuse, 0x10000, RZ ;  /* 0x000100000a457824 */ /* 0x040fe200078e00ff */
[----:B------:R-:W-:Y:S02]  /*0720*/  PRMT R68, R10, 0x7632, R68 ;  /* 0x000076320a447816 */ /* 0x000fe40000000044 */
[----:B------:R-:W-:Y:S01]  /*0730*/  SHF.L.U32 R11, R11, 0x10, RZ ;  /* 0x000000100b0b7819 */ /* 0x000fe200000006ff */
[----:B---3--:R-:W-:Y:S01]  /*0740*/  IMAD.U32 R74, R14, 0x10000, RZ ;  /* 0x000100000e4a7824 */ /* 0x008fe200078e00ff */
[C---:B------:R-:W-:Y:S01]  /*0750*/  PRMT R10, R9.reuse, 0x7632, R10 ;  /* 0x00007632090a7816 */ /* 0x040fe2000000000a */
[----:B------:R-:W-:Y:S01]  /*0760*/  IMAD.U32 R68, R68, 0x10000, RZ ;  /* 0x0001000044447824 */ /* 0x000fe200078e00ff */
[----:B------:R-:W-:Y:S01]  /*0770*/  SHF.L.U32 R70, R9, 0x10, RZ ;  /* 0x0000001009467819 */ /* 0x000fe200000006ff */
[----:B------:R-:W-:Y:S01]  /*0780*/  FADD.FTZ R69, R69, R74 ;  /* 0x0000004a45457221 */ /* 0x000fe20000010000 */
[----:B------:R-:W-:-:S02]  /*0790*/  SHF.L.U32 R72, R15, 0x10, RZ ;  /* 0x000000100f487819 */ /* 0x000fc400000006ff */
[C---:B------:R-:W-:Y:S02]  /*07a0*/  PRMT R9, R8.reuse, 0x7632, R9 ;  /* 0x0000763208097816 */ /* 0x040fe40000000009 */
[----:B------:R-:W-:Y:S01]  /*07b0*/  SHF.L.U32 R71, R8, 0x10, RZ ;  /* 0x0000001008477819 */ /* 0x000fe200000006ff */
[----:B------:R-:W-:Y:S01]  /*07c0*/  FADD.FTZ R11, R11, R72 ;  /* 0x000000480b0b7221 */ /* 0x000fe20000010000 */
[----:B------:R-:W-:Y:S02]  /*07d0*/  PRMT R8, R15, 0x7632, R8 ;  /* 0x000076320f087816 */ /* 0x000fe40000000008 */
[----:B------:R-:W-:Y:S02]  /*07e0*/  PRMT R15, R14, 0x7632, R15 ;  /* 0x000076320e0f7816 */ /* 0x000fe4000000000f */
[C---:B------:R-:W-:Y:S02]  /*07f0*/  PRMT R14, R13.reuse, 0x7632, R14 ;  /* 0x000076320d0e7816 */ /* 0x040fe4000000000e */
[----:B------:R-:W-:-:S02]  /*0800*/  SHF.L.U32 R73, R13, 0x10, RZ ;  /* 0x000000100d497819 */ /* 0x000fc400000006ff */
[----:B------:R-:W-:Y:S02]  /*0810*/  PRMT R13, R12, 0x7632, R13 ;  /* 0x000076320c0d7816 */ /* 0x000fe4000000000d */
[----:B------:R-:W-:Y:S01]  /*0820*/  SHF.L.U32 R72, R66, 0x10, RZ ;  /* 0x0000001042487819 */ /* 0x000fe200000006ff */
[----:B------:R-:W-:Y:S01]  /*0830*/  FADD.FTZ R70, R70, R73 ;  /* 0x0000004946467221 */ /* 0x000fe20000010000 */
[----:B------:R-:W-:Y:S01]  /*0840*/  SHF.L.U32 R66, R9, 0x10, RZ ;  /* 0x0000001009427819 */ /* 0x000fe200000006ff */
[----:B------:R-:W-:Y:S01]  /*0850*/  IMAD.U32 R9, R15, 0x10000, RZ ;  /* 0x000100000f097824 */ /* 0x000fe200078e00ff */
[----:B------:R-:W-:Y:S02]  /*0860*/  SHF.L.U32 R12, R12, 0x10, RZ ;  /* 0x000000100c0c7819 */ /* 0x000fe400000006ff */
[----:B------:R-:W-:Y:S01]  /*0870*/  SHF.L.U32 R13, R13, 0x10, RZ ;  /* 0x000000100d0d7819 */ /* 0x000fe200000006ff */
[----:B------:R-:W-:Y:S01]  /*0880*/  FADD.FTZ R9, R68, R9 ;  /* 0x0000000944097221 */ /* 0x000fe20000010000 */
[----:B------:R-:W-:Y:S01]  /*0890*/  SHF.L.U32 R10, R10, 0x10, RZ ;  /* 0x000000100a0a7819 */ /* 0x000fe200000006ff */
[----:B------:R-:W-:Y:S01]  /*08a0*/  FADD.FTZ R12, R71, R12 ;  /* 0x0000000c470c7221 */ /* 0x000fe20000010000 */
[----:B------:R-:W-:Y:S01]  /*08b0*/  SHF.L.U32 R15, R14, 0x10, RZ ;  /* 0x000000100e0f7819 */ /* 0x000fe200000006ff */
[----:B------:R-:W-:Y:S01]  /*08c0*/  FADD.FTZ R13, R66, R13 ;  /* 0x0000000d420d7221 */ /* 0x000fe20000010000 */
[C---:B----4-:R-:W-:Y:S01]  /*08d0*/  PRMT R14, R19.reuse, 0x7632, R14 ;  /* 0x00007632130e7816 */ /* 0x050fe2000000000e */
[----:B------:R-:W-:Y:S01]  /*08e0*/  IMAD.U32 R66, R18, 0x10000, RZ ;  /* 0x0001000012427824 */ /* 0x000fe200078e00ff */
[----:B------:R-:W-:Y:S01]  /*08f0*/  SHF.L.U32 R68, R19, 0x10, RZ ;  /* 0x0000001013447819 */ /* 0x000fe200000006ff */
[----:B------:R-:W-:Y:S01]  /*0900*/  FADD.FTZ R10, R10, R15 ;  /* 0x0000000f0a0a7221 */ /* 0x000fe20000010000 */
[----:B------:R-:W-:Y:S01]  /*0910*/  PRMT R19, R18, 0x7632, R19 ;  /* 0x0000763212137816 */ /* 0x000fe20000000013 */
[----:B------:R-:W-:Y:S01]  /*0920*/  FADD.FTZ R69, R69, R66 ;  /* 0x0000004245457221 */ /* 0x000fe20000010000 */
[----:B------:R-:W-:Y:S01]  /*0930*/  SHF.L.U32 R71, R17, 0x10, RZ ;  /* 0x0000001011477819 */ /* 0x000fe200000006ff */
[----:B------:R-:W-:Y:S01]  /*0940*/  FADD.FTZ R11, R11, R68 ;  /* 0x000000440b0b7221 */ /* 0x000fe20000010000 */
[----:B------:R-:W-:-:S02]  /*0950*/  PRMT R18, R17, 0x7632, R18 ;  /* 0x0000763211127816 */ /* 0x000fc40000000012 */
[----:B------:R-:W-:Y:S01]  /*0960*/  PRMT R17, R16, 0x7632, R17 ;  /* 0x0000763210117816 */ /* 0x000fe20000000011 */
[----:B------:R-:W-:Y:S01]  /*0970*/  FADD.FTZ R70, R70, R71 ;  /* 0x0000004746467221 */ /* 0x000fe20000010000 */
[----:B------:R-:W-:Y:S01]  /*0980*/  SHF.L.U32 R15, R16, 0x10, RZ ;  /* 0x00000010100f7819 */ /* 0x000fe200000006ff */
[----:B------:R-:W-:Y:S01]  /*0990*/  IMAD.U32 R16, R19, 0x10000, RZ ;  /* 0x0001000013107824 */ /* 0x000fe200078e00ff */
[----:B------:R-:W-:Y:S02]  /*09a0*/  SHF.L.U32 R71, R14, 0x10, RZ ;  /* 0x000000100e477819 */ /* 0x000fe400000006ff */
[----:B------:R-:W-:Y:S01]  /*09b0*/  SHF.L.U32 R14, R17, 0x10, RZ ;  /* 0x00000010110e7819 */ /* 0x000fe200000006ff */
[--C-:B------:R-:W-:Y:S01]  /*09c0*/  FADD.FTZ R9, R9, R16.reuse ;  /* 0x0000001009097221 */ /* 0x100fe20000010000 */
[----:B------:R-:W-:Y:S01]  /*09d0*/  PRMT R16, R21, 0x7632, R16 ;  /* 0x0000763215107816 */ /* 0x000fe20000000010 */
[----:B------:R-:W-:Y:S01]  /*09e0*/  FADD.FTZ R12, R12, R15 ;  /* 0x0000000f0c0c7221 */ /* 0x000fe20000010000 */
[----:B------:R-:W-:Y:S01]  /*09f0*/  SHF.L.U32 R19, R18, 0x10, RZ ;  /* 0x0000001012137819 */ /* 0x000fe200000006ff */
[----:B------:R-:W-:Y:S01]  /*0a00*/  FADD.FTZ R13, R13, R14 ;  /* 0x0000000e0d0d7221 */ /* 0x000fe20000010000 */
[----:B------:R-:W-:-:S02]  /*0a10*/  SHF.L.U32 R21, R21, 0x10, RZ ;  /* 0x0000001015157819 */ /* 0x000fc400000006ff */
        /* <DEDUP_REMOVED lines=8> */
[----:B------:R-:W-:Y:S01]  /*0aa0*/  PRMT R17, R20, 0x7632, R17 ;  /* 0x0000763214117816 */ /* 0x000fe20000000011 */
[----:B------:R-:W-:Y:S01]  /*0ab0*/  IMAD.U32 R18, R15, 0x10000, RZ ;  /* 0x000100000f127824 */ /* 0x000fe200078e00ff */
[----:B------:R-:W-:Y:S01]  /*0ac0*/  SHF.L.U32 R21, R14, 0x10, RZ ;  /* 0x000000100e157819 */ /* 0x000fe200000006ff */
[----:B------:R-:W-:Y:S01]  /*0ad0*/  FADD.FTZ R8, R72, R73 ;  /* 0x0000004948087221 */ /* 0x000fe20000010000 */
[----:B------:R-:W-:Y:S01]  /*0ae0*/  SHF.L.U32 R14, R17, 0x10, RZ ;  /* 0x00000010110e7819 */ /* 0x000fe200000006ff */
[----:B------:R-:W-:Y:S01]  /*0af0*/  FADD.FTZ R9, R9, R18 ;  /* 0x0000001209097221 */ /* 0x000fe20000010000 */
[----:B------:R-:W-:Y:S01]  /*0b00*/  SHF.L.U32 R15, R16, 0x10, RZ ;  /* 0x00000010100f7819 */ /* 0x000fe200000006ff */
[----:B------:R-:W-:Y:S01]  /*0b10*/  FADD.FTZ R8, R8, R71 ;  /* 0x0000004708087221 */ /* 0x000fe20000010000 */
[----:B------:R-:W-:Y:S01]  /*0b20*/  SHF.L.U32 R19, R20, 0x10, RZ ;  /* 0x0000001014137819 */ /* 0x000fe200000006ff */
[--C-:B------:R-:W-:Y:S01]  /*0b30*/  FADD.FTZ R13, R13, R14.reuse ;  /* 0x0000000e0d0d7221 */ /* 0x100fe20000010000 */
[C---:B------:R-:W-:Y:S01]  /*0b40*/  SHF.L.U32 R18, R31.reuse, 0x10, RZ ;  /* 0x000000101f127819 */ /* 0x040fe200000006ff */
[----:B------:R-:W-:Y:S01]  /*0b50*/  FADD.FTZ R10, R10, R15 ;  /* 0x0000000f0a0a7221 */ /* 0x000fe20000010000 */
[----:B------:R-:W-:Y:S01]  /*0b60*/  PRMT R14, R31, 0x7632, R14 ;  /* 0x000076321f0e7816 */ /* 0x000fe2000000000e */
        /* <DEDUP_REMOVED lines=12> */
[--C-:B------:R-:W-:Y:S01]  /*0c30*/  FADD.FTZ R13, R13, R14.reuse ;  /* 0x0000000e0d0d7221 */ /* 0x100fe20000010000 */
        /* <DEDUP_REMOVED lines=26> */
[----:B------:R-:W-:Y:S01]  /*0de0*/  IADD3 R15, PT, PT, -R64, RZ, RZ ;  /* 0x000000ff400f7210 */ /* 0x000fe20007ffe1ff */
[----:B------:R-:W-:Y:S01]  /*0df0*/  FADD.FTZ R14, R10, R11 ;  /* 0x0000000b0a0e7221 */ /* 0x000fe20000010000 */
[----:B------:R-:W-:Y:S01]  /*0e00*/  F2FP.BF16.F32.PACK_AB R10, R9, R34 ;  /* 0x00000022090a723e */ /* 0x000fe200000010ff */
[----:B------:R-:W-:Y:S01]  /*0e10*/  FADD.FTZ R8, R13, R12 ;  /* 0x0000000c0d087221 */ /* 0x000fe20000010000 */
[----:B------:R-:W-:Y:S01]  /*0e20*/  F2FP.BF16.F32.PACK_AB R11, R21, R18 ;  /* 0x00000012150b723e */ /* 0x000fe200000010ff */
[----:B------:R-:W-:Y:S01]  /*0e30*/  IMAD R13, R24, R15, R67 ;  /* 0x0000000f180d7224 */ /* 0x000fe200078e0243 */
[----:B------:R-:W-:Y:S01]  /*0e40*/  F2FP.BF16.F32.PACK_AB R9, R14, R33 ;  /* 0x000000210e09723e */ /* 0x000fe200000010ff */
[----:B------:R-:W-:Y:S01]  /*0e50*/  VIADD R67, R67, UR4 ;  /* 0x0000000443437c36 */ /* 0x000fe20008000000 */
[----:B------:R-:W-:Y:S01]  /*0e60*/  F2FP.BF16.F32.PACK_AB R8, R8, R19 ;  /* 0x000000130808723e */ /* 0x000fe200000010ff */
[----:B------:R-:W-:-:S03]  /*0e70*/  IMAD.WIDE R12, R13, 0x10, R38 ;  /* 0x000000100d0c7825 */ /* 0x000fc600078e0226 */
[----:B------:R-:W-:Y:S02]  /*0e80*/  ISETP.GE.AND P2, PT, R67, R65, PT ;  /* 0x000000414300720c */ /* 0x000fe40003f46270 */
[----:B------:R1:W-:Y:S11]  /*0e90*/  ST.E.128 desc[UR6][R12.64+0xa00], R8 ;  /* 0x000a00080c007985 */ /* 0x0003f6000c101d06 */
[----:B------:R-:W-:Y:S05]  /*0ea0*/  @!P2 BRA `(.L_x_21) ;  /* 0xfffffff400e4a947 */ /* 0x000fea000383ffff */
.L_x_20:
[----:B------:R-:W-:Y:S05]  /*0eb0*/  BSYNC.RECONVERGENT B0 ;  /* 0x0000000000007941 */ /* 0x000fea0003800200 */
.L_x_19:
[----:B------:R-:W-:Y:S06]  /*0ec0*/  BAR.SYNC.DEFER_BLOCKING 0x0 ;  /* 0x0000000000007b1d */ /* 0x000fec0000010000 */
[----:B-----5:R-:W1:Y:S02]  /*0ed0*/  LDG.E R6, desc[UR6][R36.64+0x900] ;  /* 0x0009000624067981 */ /* 0x020e64000c1e1900 */
[----:B-1----:R-:W-:Y:S01]  /*0ee0*/  IADD3 R9, PT, PT, R6, 0x1, RZ ;  /* 0x0000000106097810 */ /* 0x002fe20007ffe0ff */
        /* <DEDUP_REMOVED lines=10> */
.L_x_23:
[----:B-1----:R-:W2:Y:S04]  /*0f90*/  LDG.E.STRONG.SYS R6, desc[UR6][R2.64+0x480] ;  /* 0x0004800602067981 */ /* 0x002ea8000c1f5900 */
[----:B--2---:R-:W-:Y:S01]  /*0fa0*/  CCTL.IVALL ;  /* 0x00000000ff00798f */ /* 0x004fe20002000000 */
[----:B------:R-:W-:Y:S05]  /*0fb0*/  YIELD ;  /* 0x0000000000007946 */ /* 0x000fea0003800000 */
[----:B------:R-:W-:-:S13]  /*0fc0*/  ISETP.NE.AND P0, PT, R6, R9, PT ;  /* 0x000000090600720c */ /* 0x000fda0003f05270 */
[----:B------:R-:W-:Y:S05]  /*0fd0*/  @P0 BRA `(.L_x_23) ;  /* 0xfffffffc00ec0947 */ /* 0x000fea000383ffff */
.L_x_22:
[----:B------:R-:W-:Y:S05]  /*0fe0*/  WARPSYNC.ALL ;  /* 0x0000000000007948 */ /* 0x000fea0003800000 */
[----:B------:R-:W-:Y:S01]  /*0ff0*/  BAR.SYNC.DEFER_BLOCKING 0x0 ;  /* 0x0000000000007b1d */ /* 0x000fe20000010000 */
[----:B------:R-:W-:-:S05]  /*1000*/  IMAD R2, R64, -0x5, R25 ;  /* 0xfffffffb40027824 */ /* 0x000fca00078e0219 */
[----:B------:R-:W-:Y:S01]  /*1010*/  ISETP.GE.AND P0, PT, R63, R2, PT ;  /* 0x000000023f00720c */ /* 0x000fe20003f06270 */
[----:B------:R1:W-:-:S12]  /*1020*/  @!P1 STG.E desc[UR6][R36.64+0x900], R9 ;  /* 0x0009000924009986 */ /* 0x0003d8000c101906 */
[----:B-1----:R-:W-:Y:S05]  /*1030*/  @P0 EXIT ;  /* 0x000000000000094d */ /* 0x002fea0003800000 */
[----:B------:R-:W-:Y:S01]  /*1040*/  ISETP.NE.AND P2, PT, R5, 0x5, PT ;  /* 0x000000050500780c */ /* 0x000fe20003f45270 */
[C---:B------:R-:W-:Y:S02]  /*1050*/  IMAD R20, R64.reuse, R5, RZ ;  /* 0x0000000540147224 */ /* 0x040fe400078e02ff */
[C---:B------:R-:W-:Y:S02]  /*1060*/  IMAD R22, R64.reuse, R0, RZ ;  /* 0x0000000040167224 */ /* 0x040fe400078e02ff */
[C---:B------:R-:W-:Y:S02]  /*1070*/  IMAD R24, R64.reuse, R4, RZ ;  /* 0x0000000440187224 */ /* 0x040fe400078e02ff */
[C---:B------:R-:W-:Y:S02]  /*1080*/  IMAD R28, R64.reuse, R26, RZ ;  /* 0x0000001a401c7224 */ /* 0x040fe400078e02ff */
[C---:B------:R-:W-:Y:S02]  /*1090*/  IMAD R30, R64.reuse, R60, RZ ;  /* 0x0000003c401e7224 */ /* 0x040fe400078e02ff */
[----:B------:R-:W-:-:S07]  /*10a0*/  IMAD R6, R64, R61, RZ ;  /* 0x0000003d40067224 */ /* 0x000fce00078e02ff */
.L_x_24:
[----:B------:R-:W-:-:S13]  /*10b0*/  ISETP.GE.AND P0, PT, R63, R64, P2 ;  /* 0x000000403f00720c */ /* 0x000fda0001706270 */
[C---:B-1----:R-:W-:Y:S01]  /*10c0*/  @!P0 IMAD.WIDE R8, R63.reuse, 0x10, R38 ;  /* 0x000000103f088825 */ /* 0x042fe200078e0226 */
[----:B------:R-:W1:Y:S05]  /*10d0*/  @!P0 LDC.64 R32, c[0x0][0x3d8] ;  /* 0x0000f600ff208b82 */ /* 0x000e6a0000000a00 */
[----:B------:R-:W2:Y:S01]  /*10e0*/  @!P0 LD.E.128 R8, desc[UR6][R8.64+0xa00] ;  /* 0x000a000608088980 */ /* 0x000ea2000c101d00 */
[----:B------:R-:W-:Y:S02]  /*10f0*/  ISETP.NE.AND P1, PT, R0, 0x5, PT ;  /* 0x000000050000780c */ /* 0x000fe40003f25270 */
[----:B------:R-:W-:Y:S02]  /*1100*/  @!P0 IADD3 R3, PT, PT, R20, R63, RZ ;  /* 0x0000003f14038210 */ /* 0x000fe40007ffe0ff */
        /* <DEDUP_REMOVED lines=10> */
[----:B------:R-:W-:Y:S01]  /*11b0*/  @!P0 IMAD.WIDE R16, R63, 0x10, R42 ;  /* 0x000000103f108825 */ /* 0x000fe200078e022a */
[----:B------:R-:W0:Y:S01]  /*11c0*/  @!P0 LDC.64 R36, c[0x0][0x3d8] ;  /* 0x0000f600ff248b82 */ /* 0x000e220000000a00 */
[----:B--2---:R2:W-:Y:S04]  /*11d0*/  @!P1 STG.E.128 desc[UR6][R34.64], R12 ;  /* 0x0000000c22009986 */ /* 0x0045e8000c101d06 */
        /* <DEDUP_REMOVED lines=25> */
[----:B--2---:R-:W-:Y:S02]  /*1370*/  @!P1 IADD3 R9, PT, PT, R6, R63, RZ ;  /* 0x0000003f06099210 */ /* 0x004fe40007ffe0ff */
[----:B------:R-:W-:-:S03]  /*1380*/  IADD3 R63, PT, PT, R63, UR4, RZ ;  /* 0x000000043f3f7c10 */ /* 0x000fc6000fffe0ff */
[----:B0-----:R-:W-:Y:S01]  /*1390*/  @!P1 IMAD.WIDE R8, R9, 0x10, R36 ;  /* 0x0000001009089825 */ /* 0x001fe200078e0224 */
[----:B------:R-:W-:-:S04]  /*13a0*/  ISETP.GE.AND P0, PT, R63, R2, PT ;  /* 0x000000023f00720c */ /* 0x000fc80003f06270 */
[----:B---3--:R1:W-:Y:S09]  /*13b0*/  @!P1 STG.E.128 desc[UR6][R8.64], R16 ;  /* 0x0000001008009986 */ /* 0x0083f2000c101d06 */
[----:B------:R-:W-:Y:S05]  /*13c0*/  @!P0 BRA `(.L_x_24) ;  /* 0xfffffffc00388947 */ /* 0x000fea000383ffff */
[----:B------:R-:W-:Y:S05]  /*13d0*/  EXIT ;  /* 0x000000000000794d */ /* 0x000fea0003800000 */
.L_x_25:
        /* <DEDUP_REMOVED lines=10> */
.L_x_235:


//--------------------- .text._ZN4vllm26cross_device_reduce_1stageI13__nv_bfloat16Li6EEEvPNS_8RankDataENS_11RankSignalsEPNS_6SignalEPT_ii --------------------------
	.section	.text._ZN4vllm26cross_device_reduce_1stageI13__nv_bfloat16Li6EEEvPNS_8RankDataENS_11RankSignalsEPNS_6SignalEPT_ii,"ax",@progbits
	.align	128
        .global         _ZN4vllm26cross_device_reduce_1stageI13__nv_bfloat16Li6EEEvPNS_8RankDataENS_11RankSignalsEPNS_6SignalEPT_ii
        .type           _ZN4vllm26cross_device_reduce_1stageI13__nv_bfloat16Li6EEEvPNS_8RankDataENS_11RankSignalsEPNS_6SignalEPT_ii,@function
        .size           _ZN4vllm26cross_device_reduce_1stageI13__nv_bfloat16Li6EEEvPNS_8RankDataENS_11RankSignalsEPNS_6SignalEPT_ii,(.L_x_236 - _ZN4vllm26cross_device_reduce_1stageI13__nv_bfloat16Li6EEEvPNS_8RankDataENS_11RankSignalsEPNS_6SignalEPT_ii)
        .other          _ZN4vllm26cross_device_reduce_1stageI13__nv_bfloat16Li6EEEvPNS_8RankDataENS_11RankSignalsEPNS_6SignalEPT_ii,@"STO_CUDA_ENTRY STV_DEFAULT"
_ZN4vllm26cross_device_reduce_1stageI13__nv_bfloat16Li6EEEvPNS_8RankDataENS_11RankSignalsEPNS_6SignalEPT_ii:
.text._ZN4vllm26cross_device_reduce_1stageI13__nv_bfloat16Li6EEEvPNS_8RankDataENS_11RankSignalsEPNS_6SignalEPT_ii:
        /* <DEDUP_REMOVED lines=36> */
.L_x_27:
[----:B0-----:R-:W2:Y:S01]  /*0240*/  LDG.E.STRONG.SYS R9, desc[UR4][R10.64] ;  /* 0x000000040a097981 */ /* 0x001ea2000c1f5900 */
[----:B------:R-:W-:Y:S05]  /*0250*/  YIELD ;  /* 0x0000000000007946 */ /* 0x000fea0003800000 */
[----:B--2---:R-:W-:-:S13]  /*0260*/  ISETP.NE.AND P1, PT, R9, R4, PT ;  /* 0x000000040900720c */ /* 0x004fda0003f25270 */
[----:B------:R-:W-:Y:S05]  /*0270*/  @P1 BRA `(.L_x_27) ;  /* 0xfffffffc00f01947 */ /* 0x000fea000383ffff */
.L_x_26:
        /* <DEDUP_REMOVED lines=13> */
.L_x_30:
        /* <DEDUP_REMOVED lines=12> */
[C---:B--2---:R-:W-:Y:S02]  /*0410*/  PRMT R48, R11.reuse, 0x7632, R48 ;  /* 0x000076320b307816 */ /* 0x044fe40000000030 */
[----:B------:R-:W-:Y:S02]  /*0420*/  SHF.L.U32 R53, R11, 0x10, RZ ;  /* 0x000000100b357819 */ /* 0x000fe400000006ff */
[C---:B------:R-:W-:Y:S02]  /*0430*/  PRMT R50, R8.reuse, 0x7632, R50 ;  /* 0x0000763208327816 */ /* 0x040fe40000000032 */
[----:B------:R-:W-:Y:S01]  /*0440*/  SHF.L.U32 R51, R8, 0x10, RZ ;  /* 0x0000001008337819 */ /* 0x000fe200000006ff */
[----:B---3--:R-:W-:Y:S01]  /*0450*/  IMAD.U32 R8, R15, 0x10000, RZ ;  /* 0x000100000f087824 */ /* 0x008fe200078e00ff */
[C---:B------:R-:W-:Y:S01]  /*0460*/  PRMT R11, R10.reuse, 0x7632, R11 ;  /* 0x000076320a0b7816 */ /* 0x040fe2000000000b */
[----:B------:R-:W-:Y:S01]  /*0470*/  IMAD.U32 R10, R10, 0x10000, RZ ;  /* 0x000100000a0a7824 */ /* 0x000fe200078e00ff */
[----:B------:R-:W-:-:S02]  /*0480*/  SHF.L.U32 R57, R14, 0x10, RZ ;  /* 0x000000100e397819 */ /* 0x000fc400000006ff */
[----:B------:R-:W-:Y:S02]  /*0490*/  SHF.L.U32 R54, R9, 0x10, RZ ;  /* 0x0000001009367819 */ /* 0x000fe400000006ff */
[----:B------:R-:W-:Y:S02]  /*04a0*/  PRMT R49, R15, 0x7632, R49 ;  /* 0x000076320f317816 */ /* 0x000fe40000000031 */
[----:B------:R-:W-:Y:S02]  /*04b0*/  SHF.L.U32 R55, R13, 0x10, RZ ;  /* 0x000000100d377819 */ /* 0x000fe400000006ff */
[----:B------:R-:W-:Y:S02]  /*04c0*/  PRMT R15, R14, 0x7632, R15 ;  /* 0x000076320e0f7816 */ /* 0x000fe4000000000f */
        /* <DEDUP_REMOVED lines=18> */
[----:B----4-:R-:W-:Y:S01]  /*05f0*/  PRMT R48, R19, 0x7632, R48 ;  /* 0x0000763213307816 */ /* 0x010fe20000000030 */
[----:B------:R-:W-:Y:S01]  /*0600*/  FADD.FTZ R11, R53, R54 ;  /* 0x00000036350b7221 */ /* 0x000fe20000010000 */
[----:B------:R-:W-:Y:S01]  /*0610*/  IMAD.U32 R50, R19, 0x10000, RZ ;  /* 0x0001000013327824 */ /* 0x000fe200078e00ff */
[----:B------:R-:W-:Y:S01]  /*0620*/  PRMT R19, R18, 0x7632, R19 ;  /* 0x0000763212137816 */ /* 0x000fe20000000013 */
[----:B------:R-:W-:Y:S01]  /*0630*/  FADD.FTZ R14, R52, R49 ;  /* 0x00000031340e7221 */ /* 0x000fe20000010000 */
[----:B------:R-:W-:Y:S01]  /*0640*/  SHF.L.U32 R53, R18, 0x10, RZ ;  /* 0x0000001012357819 */ /* 0x000fe200000006ff */
[----:B------:R-:W-:Y:S01]  /*0650*/  FADD.FTZ R9, R9, R50 ;  /* 0x0000003209097221 */ /* 0x000fe20000010000 */
[C---:B------:R-:W-:Y:S01]  /*0660*/  PRMT R18, R17.reuse, 0x7632, R18 ;  /* 0x0000763211127816 */ /* 0x040fe20000000012 */
[----:B------:R-:W-:Y:S01]  /*0670*/  IMAD.U32 R49, R16, 0x10000, RZ ;  /* 0x0001000010317824 */ /* 0x000fe200078e00ff */
[----:B------:R-:W-:Y:S01]  /*0680*/  SHF.L.U32 R51, R17, 0x10, RZ ;  /* 0x0000001011337819 */ /* 0x000fe200000006ff */
        /* <DEDUP_REMOVED lines=9> */
[----:B------:R-:W-:Y:S01]  /*0720*/  PRMT R17, R22, 0x7632, R17 ;  /* 0x0000763216117816 */ /* 0x000fe20000000011 */
[----:B------:R-:W-:Y:S01]  /*0730*/  FADD.FTZ R13, R13, R48 ;  /* 0x000000300d0d7221 */ /* 0x000fe20000010000 */
[----:B------:R-:W-:Y:S01]  /*0740*/  FADD.FTZ R14, R14, R19 ;  /* 0x000000130e0e7221 */ /* 0x000fe20000010000 */
[--C-:B------:R-:W-:Y:S01]  /*0750*/  FADD.FTZ R15, R15, R16.reuse ;  /* 0x000000100f0f7221 */ /* 0x100fe20000010000 */
        /* <DEDUP_REMOVED lines=8> */
[C---:B------:R-:W-:Y:S01]  /*07e0*/  PRMT R19, R20.reuse, 0x7632, R19 ;  /* 0x0000763214137816 */ /* 0x040fe20000000013 */
[----:B------:R-:W-:Y:S01]  /*07f0*/  FADD.FTZ R11, R11, R22 ;  /* 0x000000160b0b7221 */ /* 0x000fe20000010000 */
[----:B------:R-:W-:Y:S01]  /*0800*/  SHF.L.U32 R21, R20, 0x10, RZ ;  /* 0x0000001014157819 */ /* 0x000fe200000006ff */
[----:B------:R-:W-:Y:S01]  /*0810*/  FADD.FTZ R10, R10, R23 ;  /* 0x000000170a0a7221 */ /* 0x000fe20000010000 */
[----:B------:R-:W-:Y:S01]  /*0820*/  SHF.L.U32 R20, R17, 0x10, RZ ;  /* 0x0000001011147819 */ /* 0x000fe200000006ff */
[----:B------:R-:W-:Y:S01]  /*0830*/  IMAD.U32 R16, R19, 0x10000, RZ ;  /* 0x0001000013107824 */ /* 0x000fe200078e00ff */
[----:B------:R-:W-:Y:S01]  /*0840*/  SHF.L.U32 R17, R18, 0x10, RZ ;  /* 0x0000001012117819 */ /* 0x000fe200000006ff */
[----:B------:R-:W-:Y:S01]  /*0850*/  FADD.FTZ R12, R12, R21 ;  /* 0x000000150c0c7221 */ /* 0x000fe20000010000 */
[----:B------:R-:W-:Y:S01]  /*0860*/  PRMT R18, R41, 0x7632, R18 ;  /* 0x0000763229127816 */ /* 0x000fe20000000012 */
[----:B------:R-:W-:Y:S01]  /*0870*/  FADD.FTZ R13, R13, R20 ;  /* 0x000000140d0d7221 */ /* 0x000fe20000010000 */
[----:B------:R-:W-:Y:S01]  /*0880*/  SHF.L.U32 R20, R43, 0x10, RZ ;  /* 0x000000102b147819 */ /* 0x000fe200000006ff */
[--C-:B------:R-:W-:Y:S01]  /*0890*/  FADD.FTZ R14, R14, R17.reuse ;  /* 0x000000110e0e7221 */ /* 0x100fe20000010000 */
[----:B------:R-:W-:Y:S01]  /*08a0*/  SHF.L.U32 R41, R41, 0x10, RZ ;  /* 0x0000001029297819 */ /* 0x000fe200000006ff */
[--C-:B------:R-:W-:Y:S01]  /*08b0*/  FADD.FTZ R15, R15, R16.reuse ;  /* 0x000000100f0f7221 */ /* 0x100fe20000010000 */
[----:B------:R-:W-:Y:S01]  /*08c0*/  PRMT R16, R43, 0x7632, R16 ;  /* 0x000076322b107816 */ /* 0x000fe20000000010 */
[----:B------:R-:W-:Y:S01]  /*08d0*/  FADD.FTZ R20, R9, R20 ;  /* 0x0000001409147221 */ /* 0x000fe20000010000 */
[----:B------:R-:W-:Y:S01]  /*08e0*/  PRMT R17, R42, 0x7632, R17 ;  /* 0x000076322a117816 */ /* 0x000fe20000000011 */
[----:B------:R-:W-:Y:S01]  /*08f0*/  FADD.FTZ R41, R10, R41 ;  /* 0x000000290a297221 */ /* 0x000fe20000010000 */
[----:B------:R-:W-:Y:S01]  /*0900*/  SHF.L.U32 R23, R42, 0x10, RZ ;  /* 0x000000102a177819 */ /* 0x000fe200000006ff */
[C---:B------:R-:W-:Y:S01]  /*0910*/  IMAD.U32 R21, R40.reuse, 0x10000, RZ ;  /* 0x0001000028157824 */ /* 0x040fe200078e00ff */
[----:B------:R-:W-:-:S02]  /*0920*/  PRMT R19, R40, 0x7632, R19 ;  /* 0x0000763228137816 */ /* 0x000fc40000000013 */
        /* <DEDUP_REMOVED lines=10> */
[----:B------:R-:W-:Y:S01]  /*09d0*/  PRMT R13, R47, 0x7632, R13 ;  /* 0x000076322f0d7816 */ /* 0x000fe2000000000d */
[----:B------:R-:W-:Y:S01]  /*09e0*/  FADD.FTZ R41, R41, R18 ;  /* 0x0000001229297221 */ /* 0x000fe20000010000 */
[----:B------:R-:W-:Y:S01]  /*09f0*/  PRMT R14, R46, 0x7632, R14 ;  /* 0x000076322e0e7816 */ /* 0x000fe2000000000e */
[----:B------:R-:W-:Y:S01]  /*0a00*/  FADD.FTZ R12, R12, R21 ;  /* 0x000000150c0c7221 */ /* 0x000fe20000010000 */
[C---:B------:R-:W-:Y:S01]  /*0a10*/  PRMT R16, R44.reuse, 0x7632, R16 ;  /* 0x000076322c107816 */ /* 0x040fe20000000010 */
[----:B------:R-:W-:Y:S01]  /*0a20*/  IMAD.U32 R17, R44, 0x10000, RZ ;  /* 0x000100002c117824 */ /* 0x000fe200078e00ff */
[----:B------:R-:W-:-:S02]  /*0a30*/  PRMT R15, R45, 0x7632, R15 ;  /* 0x000076322d0f7816 */ /* 0x000fc4000000000f */
        /* <DEDUP_REMOVED lines=10> */
[----:B------:R-:W-:Y:S01]  /*0ae0*/  FADD.FTZ R10, R10, R19 ;  /* 0x000000130a0a7221 */ /* 0x000fe20000010000 */
[----:B------:R-:W-:Y:S01]  /*0af0*/  FADD.FTZ R23, R23, R46 ;  /* 0x0000002e17177221 */ /* 0x000fe20000010000 */
[----:B------:R-:W-:Y:S01]  /*0b00*/  F2FP.BF16.F32.PACK_AB R8, R13, R12 ;  /* 0x0000000c0d08723e */ /* 0x000fe200000010ff */
[----:B------:R-:W-:Y:S01]  /*0b10*/  FADD.FTZ R14, R9, R14 ;  /* 0x0000000e090e7221 */ /* 0x000fe20000010000 */
[----:B------:R-:W-:Y:S01]  /*0b20*/  F2FP.BF16.F32.PACK_AB R11, R11, R20 ;  /* 0x000000140b0b723e */ /* 0x000fe200000010ff */
[----:B-1----:R-:W-:Y:S01]  /*0b30*/  IMAD.WIDE R12, R37, 0x10, R38 ;  /* 0x00000010250c7825 */ /* 0x002fe200078e0226 */
[----:B------:R-:W-:-:S02]  /*0b40*/  F2FP.BF16.F32.PACK_AB R10, R10, R23 ;  /* 0x000000170a0a723e */ /* 0x000fc400000010ff */
[----:B------:R-:W-:Y:S02]  /*0b50*/  F2FP.BF16.F32.PACK_AB R9, R14, R41 ;  /* 0x000000290e09723e */ /* 0x000fe400000010ff */
[----:B------:R-:W-:-:S03]  /*0b60*/  IADD3 R37, PT, PT, R4, R37, RZ ;  /* 0x0000002504257210 */ /* 0x000fc60007ffe0ff */
[----:B------:R0:W-:Y:S01]  /*0b70*/  STG.E.128 desc[UR4][R12.64], R8 ;  /* 0x000000080c007986 */ /* 0x0001e2000c101d04 */
[----:B------:R-:W-:-:S13]  /*0b80*/  ISETP.GE.AND P2, PT, R37, UR7, PT ;  /* 0x0000000725007c0c */ /* 0x000fda000bf46270 */
[----:B------:R-:W-:Y:S05]  /*0b90*/  @!P2 BRA `(.L_x_30) ;  /* 0xfffffff400eca947 */ /* 0x000fea000383ffff */
.L_x_29:
[----:B------:R-:W-:Y:S05]  /*0ba0*/  BSYNC.RECONVERGENT B0 ;  /* 0x0000000000007941 */ /* 0x000fea0003800200 */
.L_x_28:
        /* <DEDUP_REMOVED lines=12> */
.L_x_32:
[----:B------:R-:W2:Y:S01]  /*0c70*/  LDG.E.STRONG.SYS R0, desc[UR4][R2.64+0x480] ;  /* 0x0004800402007981 */ /* 0x000ea2000c1f5900 */
[----:B------:R-:W-:Y:S05]  /*0c80*/  YIELD ;  /* 0x0000000000007946 */ /* 0x000fea0003800000 */
[----:B--2---:R-:W-:-:S13]  /*0c90*/  ISETP.NE.AND P0, PT, R0, R11, PT ;  /* 0x0000000b0000720c */ /* 0x004fda0003f05270 */
[----:B------:R-:W-:Y:S05]  /*0ca0*/  @P0 BRA `(.L_x_32) ;  /* 0xfffffffc00f00947 */ /* 0x000fea000383ffff */
[----:B------:R-:W-:Y:S05]  /*0cb0*/  BSYNC B0 ;  /* 0x0000000000007941 */ /* 0x000fea0003800000 */
.L_x_31:
[----:B------:R-:W-:Y:S05]  /*0cc0*/  @P1 EXIT ;  /* 0x000000000000194d */ /* 0x000fea0003800000 */
[----:B------:R-:W-:Y:S01]  /*0cd0*/  STG.E desc[UR4][R6.64+0x900], R11 ;  /* 0x0009000b06007986 */ /* 0x000fe2000c101904 */
[----:B------:R-:W-:Y:S05]  /*0ce0*/  EXIT ;  /* 0x000000000000794d */ /* 0x000fea0003800000 */
.L_x_33:
        /* <DEDUP_REMOVED lines=9> */
.L_x_236:


//--------------------- .text._ZN4vllm26cross_device_reduce_2stageI13__nv_bfloat16Li4EEEvPNS_8RankDataENS_11RankSignalsEPNS_6SignalEPT_ii --------------------------
	.section	.text._ZN4vllm26cross_device_reduce_2stageI13__nv_bfloat16Li4EEEvPNS_8RankDataENS_11RankSignalsEPNS_6SignalEPT_ii,"ax",@progbits
	.align	128
        .global         _ZN4vllm26cross_device_reduce_2stageI13__nv_bfloat16Li4EEEvPNS_8RankDataENS_11RankSignalsEPNS_6SignalEPT_ii
        .type           _ZN4vllm26cross_device_reduce_2stageI13__nv_bfloat16Li4EEEvPNS_8RankDataENS_11RankSignalsEPNS_6SignalEPT_ii,@function
        .size           _ZN4vllm26cross_device_reduce_2stageI13__nv_bfloat16Li4EEEvPNS_8RankDataENS_11RankSignalsEPNS_6SignalEPT_ii,(.L_x_237 - _ZN4vllm26cross_device_reduce_2stageI13__nv_bfloat16Li4EEEvPNS_8RankDataENS_11RankSignalsEPNS_6SignalEPT_ii)
        .other          _ZN4vllm26cross_device_reduce_2stageI13__nv_bfloat16Li4EEEvPNS_8RankDataENS_11RankSignalsEPNS_6SignalEPT_ii,@"STO_CUDA_ENTRY STV_DEFAULT"
_ZN4vllm26cross_device_reduce_2stageI13__nv_bfloat16Li4EEEvPNS_8RankDataENS_11RankSignalsEPNS_6SignalEPT_ii:
.text._ZN4vllm26cross_device_reduce_2stageI13__nv_bfloat16Li4EEEvPNS_8RankDataENS_11RankSignalsEPNS_6SignalEPT_ii:
[----:B------:R-:W0:Y:S08]  /*0000*/  LDC R1, c[0x0][0x37c] ;  /* 0x0000df00ff017b82 */ /* 0x000e300000000800 */
[----:B------:R-:W1:Y:S01]  /*0010*/  LDC.64 R14, c[0x0][0x3e0] ;  /* 0x0000f800ff0e7b82 */ /* 0x000e620000000a00 */
[----:B------:R-:W2:Y:S01]  /*0020*/  S2R R2, SR_CTAID.X ;  /* 0x0000000000027919 */ /* 0x000ea20000002500 */
[----:B------:R-:W3:Y:S01]  /*0030*/  LDCU.64 UR4, c[0x0][0x358] ;  /* 0x00006b00ff0477ac */ /* 0x000ee20008000a00 */
[----:B0-----:R-:W-:-:S05]  /*0040*/  IADD3 R1, PT, PT, R1, -0x40, RZ ;  /* 0xffffffc001017810 */ /* 0x001fca0007ffe0ff */
[----:B------:R-:W0:Y:S08]  /*0050*/  LDC.64 R16, c[0x0][0x390] ;  /* 0x0000e400ff107b82 */ /* 0x000e300000000a00 */
[----:B------:R-:W0:Y:S01]  /*0060*/  LDC.64 R18, c[0x0][0x398] ;  /* 0x0000e600ff127b82 */ /* 0x000e220000000a00 */
[----:B-1----:R-:W-:-:S07]  /*0070*/  VIADD R3, R14, 0x1 ;  /* 0x000000010e037836 */ /* 0x002fce0000000000 */
[----:B------:R-:W2:Y:S01]  /*0080*/  LDC.64 R12, c[0x0][0x3d0] ;  /* 0x0000f400ff0c7b82 */ /* 0x000ea20000000a00 */
[C---:B------:R-:W-:Y:S01]  /*0090*/  IADD3 R6, PT, PT, R14.reuse, 0x2, RZ ;  /* 0x000000020e067810 */ /* 0x040fe20007ffe0ff */
[----:B------:R-:W-:Y:S01]  /*00a0*/  VIADD R8, R14, 0x3 ;  /* 0x000000030e087836 */ /* 0x000fe20000000000 */
[----:B------:R-:W-:Y:S02]  /*00b0*/  SHF.R.S32.HI R0, RZ, 0x1f, R3 ;  /* 0x0000001fff007819 */ /* 0x000fe40000011403 */
[----:B------:R-:W-:Y:S02]  /*00c0*/  SHF.R.S32.HI R5, RZ, 0x1f, R6 ;  /* 0x0000001fff057819 */ /* 0x000fe40000011406 */
[----:B------:R-:W-:Y:S01]  /*00d0*/  LEA.HI R0, R0, R3, RZ, 0x2 ;  /* 0x0000000300007211 */ /* 0x000fe200078f10ff */
[----:B------:R-:W1:Y:S01]  /*00e0*/  LDC.64 R42, c[0x0][0x380] ;  /* 0x0000e000ff2a7b82 */ /* 0x000e620000000a00 */
[----:B------:R-:W-:Y:S02]  /*00f0*/  SHF.R.S32.HI R7, RZ, 0x1f, R8 ;  /* 0x0000001fff077819 */ /* 0x000fe40000011408 */
[----:B------:R-:W-:-:S02]  /*0100*/  LOP3.LUT R0, R0, 0xfffffffc, RZ, 0xc0, !PT ;  /* 0xfffffffc00007812 */ /* 0x000fc400078ec0ff */
[----:B------:R-:W-:Y:S01]  /*0110*/  LEA.HI R5, R5, R6, RZ, 0x2 ;  /* 0x0000000605057211 */ /* 0x000fe200078f10ff */
[----:B0-----:R2:W-:Y:S01]  /*0120*/  STL.128 [R1], R16 ;  /* 0x0000001001007387 */ /* 0x0015e20000100c00 */
[----:B------:R-:W-:Y:S01]  /*0130*/  IADD3 R0, PT, PT, R3, -R0, RZ ;  /* 0x8000000003007210 */ /* 0x000fe20007ffe0ff */
[----:B------:R-:W0:Y:S01]  /*0140*/  LDC.64 R24, c[0x0][0x3a0] ;  /* 0x0000e800ff187b82 */ /* 0x000e220000000a00 */
[----:B------:R-:W-:Y:S02]  /*0150*/  SHF.R.S32.HI R3, RZ, 0x1f, R14 ;  /* 0x0000001fff037819 */ /* 0x000fe4000001140e */
[----:B------:R-:W-:Y:S02]  /*0160*/  LEA.HI R7, R7, R8, RZ, 0x2 ;  /* 0x0000000807077211 */ /* 0x000fe400078f10ff */
[----:B------:R-:W-:Y:S02]  /*0170*/  LEA.HI R3, R3, R14, RZ, 0x2 ;  /* 0x0000000e03037211 */ /* 0x000fe400078f10ff */
[----:B------:R-:W-:Y:S01]  /*0180*/  LOP3.LUT R5, R5, 0xfffffffc, RZ, 0xc0, !PT ;  /* 0xfffffffc05057812 */ /* 0x000fe200078ec0ff */
[----:B------:R-:W0:Y:S01]  /*0190*/  LDC.64 R26, c[0x0][0x3a8] ;  /* 0x0000ea00ff1a7b82 */ /* 0x000e220000000a00 */
[----:B------:R-:W-:-:S02]  /*01a0*/  LOP3.LUT R3, R3, 0xfffffffc, RZ, 0xc0, !PT ;  /* 0xfffffffc03037812 */ /* 0x000fc400078ec0ff */
[----:B------:R-:W-:Y:S02]  /*01b0*/  LOP3.LUT R7, R7, 0xfffffffc, RZ, 0xc0, !PT ;  /* 0xfffffffc07077812 */ /* 0x000fe400078ec0ff */
[----:B------:R-:W-:Y:S01]  /*01c0*/  IADD3 R6, PT, PT, R6, -R5, RZ ;  /* 0x8000000506067210 */ /* 0x000fe20007ffe0ff */
[----:B------:R-:W-:Y:S02]  /*01d0*/  IMAD.IADD R4, R14, 0x1, -R3 ;  /* 0x000000010e047824 */ /* 0x000fe400078e0a03 */
[----:B------:R-:W4:Y:S01]  /*01e0*/  LDC.64 R28, c[0x0][0x3b0] ;  /* 0x0000ec00ff1c7b82 */ /* 0x000f220000000a00 */
[----:B------:R-:W-:Y:S02]  /*01f0*/  IMAD.IADD R8, R8, 0x1, -R7 ;  /* 0x0000000108087824 */ /* 0x000fe400078e0a07 */
[----:B--2---:R-:W-:-:S05]  /*0200*/  IMAD.WIDE.U32 R16, R2, 0x4, R12 ;  /* 0x0000000402107825 */ /* 0x004fca00078e000c */
[----:B------:R-:W4:Y:S08]  /*0210*/  LDC.64 R30, c[0x0][0x3b8] ;  /* 0x0000ee00ff1e7b82 */ /* 0x000f300000000a00 */
[----:B------:R-:W2:Y:S08]  /*0220*/  LDC.64 R20, c[0x0][0x3c0] ;  /* 0x0000f000ff147b82 */ /* 0x000eb00000000a00 */
[----:B------:R-:W2:Y:S01]  /*0230*/  LDC.64 R22, c[0x0][0x3c8] ;  /* 0x0000f200ff167b82 */ /* 0x000ea20000000a00 */
[C-C-:B-1----:R-:W-:Y:S01]  /*0240*/  IMAD.WIDE R54, R4.reuse, 0x8, R42.reuse ;  /* 0x0000000804367825 */ /* 0x142fe200078e022a */
[-C--:B------:R-:W-:Y:S01]  /*0250*/  LEA R52, R4, R1.reuse, 0x3 ;  /* 0x0000000104347211 */ /* 0x080fe200078e18ff */
[----:B---3--:R-:W3:Y:S01]  /*0260*/  LDG.E R7, desc[UR4][R16.64+0x900] ;  /* 0x0009000410077981 */ /* 0x008ee2000c1e1900 */
[----:B------:R-:W-:Y:S01]  /*0270*/  LEA R44, R6, R1, 0x3 ;  /* 0x00000001062c7211 */ /* 0x000fe200078e18ff */
[----:B------:R-:W-:-:S02]  /*0280*/  IMAD.WIDE R50, R0, 0x8, R42 ;  /* 0x0000000800327825 */ /* 0x000fc400078e022a */
[----:B0-----:R0:W-:Y:S02]  /*0290*/  STL.128 [R1+0x10], R24 ;  /* 0x0000101801007387 */ /* 0x0011e40000100c00 */
[----:B------:R-:W-:Y:S02]  /*02a0*/  IMAD.WIDE R46, R6, 0x8, R42 ;  /* 0x00000008062e7825 */ /* 0x000fe400078e022a */
[----:B----4-:R0:W-:Y:S02]  /*02b0*/  STL.128 [R1+0x20], R28 ;  /* 0x0000201c01007387 */ /* 0x0101e40000100c00 */
[--C-:B------:R-:W-:Y:S02]  /*02c0*/  IMAD R48, R0, 0x8, R1.reuse ;  /* 0x0000000800307824 */ /* 0x100fe400078e0201 */
[C---:B------:R-:W-:Y:S01]  /*02d0*/  IMAD R40, R8.reuse, 0x8, R1 ;  /* 0x0000000808287824 */ /* 0x040fe200078e0201 */
[----:B------:R-:W5:Y:S01]  /*02e0*/  LDG.E.64 R54, desc[UR4][R54.64] ;  /* 0x0000000436367981 */ /* 0x000f62000c1e1b00 */
[----:B------:R-:W-:-:S03]  /*02f0*/  IMAD.WIDE R42, R8, 0x8, R42 ;  /* 0x00000008082a7825 */ /* 0x000fc600078e022a */
[----:B------:R-:W5:Y:S04]  /*0300*/  LDG.E.64 R50, desc[UR4][R50.64] ;  /* 0x0000000432327981 */ /* 0x000f68000c1e1b00 */
[----:B--2---:R0:W-:Y:S04]  /*0310*/  STL.128 [R1+0x30], R20 ;  /* 0x0000301401007387 */ /* 0x0041e80000100c00 */
[----:B------:R-:W5:Y:S04]  /*0320*/  LDL.64 R52, [R52] ;  /* 0x0000000034347983 */ /* 0x000f680000100a00 */
[----:B------:R-:W5:Y:S04]  /*0330*/  LDL.64 R48, [R48] ;  /* 0x0000000030307983 */ /* 0x000f680000100a00 */
[----:B------:R-:W5:Y:S04]  /*0340*/  LDL.64 R44, [R44] ;  /* 0x000000002c2c7983 */ /* 0x000f680000100a00 */
[----:B------:R-:W5:Y:S04]  /*0350*/  LDL.64 R40, [R40] ;  /* 0x0000000028287983 */ /* 0x000f680000100a00 */
[----:B------:R-:W5:Y:S04]  /*0360*/  LDG.E.64 R46, desc[UR4][R46.64] ;  /* 0x000000042e2e7981 */ /* 0x000f68000c1e1b00 */
[----:B------:R-:W5:Y:S01]  /*0370*/  LDG.E.64 R42, desc[UR4][R42.64] ;  /* 0x000000042a2a7981 */ /* 0x000f62000c1e1b00 */
[----:B------:R-:W1:Y:S01]  /*0380*/  S2R R10, SR_TID.X ;  /* 0x00000000000a7919 */ /* 0x000e620000002100 */
[----:B------:R-:W2:Y:S01]  /*0390*/  LDCU UR6, c[0x0][0x360] ;  /* 0x00006c00ff0677ac */ /* 0x000ea20008000800 */
[----:B------:R-:W4:Y:S01]  /*03a0*/  LDC R9, c[0x0][0x370] ;  /* 0x0000dc00ff097b82 */ /* 0x000f220000000800 */
[----:B------:R-:W-:-:S04]  /*03b0*/  SHF.R.S32.HI R18, RZ, 0x1f, R15 ;  /* 0x0000001fff127819 */ /* 0x000fc8000001140f */
[----:B------:R-:W-:Y:S01]  /*03c0*/  LEA.HI R5, R18, R15, RZ, 0x2 ;  /* 0x0000000f12057211 */ /* 0x000fe200078f10ff */
[----:B------:R-:W-:-:S03]  /*03d0*/  IMAD.WIDE.U32 R18, R2, 0x20, R12 ;  /* 0x0000002002127825 */ /* 0x000fc600078e000c */
[----:B------:R-:W-:Y:S02]  /*03e0*/  SHF.R.S32.HI R5, RZ, 0x2, R5 ;  /* 0x00000002ff057819 */ /* 0x000fe40000011405 */
[----:B-1----:R-:W-:Y:S01]  /*03f0*/  ISETP.GT.U32.AND P0, PT, R10, 0x3, PT ;  /* 0x000000030a00780c */ /* 0x002fe20003f04070 */
[----:B--2---:R-:W-:Y:S02]  /*0400*/  IMAD R3, R2, UR6, R10 ;  /* 0x0000000602037c24 */ /* 0x004fe4000f8e020a */
[----:B----4-:R-:W-:Y:S01]  /*0410*/  IMAD R12, R9, UR6, RZ ;  /* 0x00000006090c7c24 */ /* 0x010fe2000f8e02ff */
[----:B---3--:R-:W-:-:S09]  /*0420*/  IADD3 R9, PT, PT, R7, 0x1, RZ ;  /* 0x0000000107097810 */ /* 0x008fd20007ffe0ff */
[----:B0-----:R-:W-:Y:S05]  /*0430*/  @P0 BRA `(.L_x_34) ;  /* 0x0000000000280947 */ /* 0x001fea0003800000 */
[----:B------:R-:W-:-:S05]  /*0440*/  IMAD R7, R10, 0x8, R1 ;  /* 0x000000080a077824 */ /* 0x000fca00078e0201 */
[----:B------:R-:W2:Y:S01]  /*0450*/  LDL.64 R20, [R7] ;  /* 0x0000000007147983 */ /* 0x000ea20000100a00 */
[----:B------:R-:W-:-:S04]  /*0460*/  IMAD.WIDE.U32 R22, R10, 0x4, R18 ;  /* 0x000000040a167825 */ /* 0x000fc800078e0012 */
[----:B--2---:R-:W-:-:S04]  /*0470*/  IMAD.WIDE.U32 R20, R2, 0x20, R20 ;  /* 0x0000002002147825 */ /* 0x004fc800078e0014 */
[----:B------:R-:W-:-:S05]  /*0480*/  IMAD.WIDE R20, R14, 0x4, R20 ;  /* 0x000000040e147825 */ /* 0x000fca00078e0214 */
[----:B------:R0:W-:Y:S02]  /*0490*/  STG.E.STRONG.SYS desc[UR4][R20.64], R9 ;  /* 0x0000000914007986 */ /* 0x0001e4000c115904 */
.L_x_35:
[----:B0-----:R-:W2:Y:S01]  /*04a0*/  LDG.E.STRONG.SYS R20, desc[UR4][R22.64] ;  /* 0x0000000416147981 */ /* 0x001ea2000c1f5900 */
[----:B------:R-:W-:Y:S05]  /*04b0*/  YIELD ;  /* 0x0000000000007946 */ /* 0x000fea0003800000 */
[----:B--2---:R-:W-:-:S13]  /*04c0*/  ISETP.NE.AND P1, PT, R20, R9, PT ;  /* 0x000000091400720c */ /* 0x004fda0003f25270 */
[----:B------:R-:W-:Y:S05]  /*04d0*/  @P1 BRA `(.L_x_35) ;  /* 0xfffffffc00f01947 */ /* 0x000fea000383ffff */
.L_x_34:
        /* <DEDUP_REMOVED lines=11> */
[----:B------:R-:W1:Y:S01]  /*0590*/  I2F.U32.RP R22, R12 ;  /* 0x0000000c00167306 */ /* 0x000e620000209000 */
[----:B0-----:R-:W-:Y:S02]  /*05a0*/  IMAD.MOV.U32 R9, RZ, RZ, R20 ;  /* 0x000000ffff097224 */ /* 0x001fe400078e0014 */
[----:B------:R-:W-:Y:S01]  /*05b0*/  HFMA2 R20, -RZ, RZ, 0, 0 ;  /* 0x00000000ff147431 */ /* 0x000fe200000001ff */
[----:B------:R-:W-:Y:S01]  /*05c0*/  IADD3 R23, PT, PT, RZ, -R12, RZ ;  /* 0x8000000cff177210 */ /* 0x000fe20007ffe0ff */
[----:B------:R-:W-:Y:S01]  /*05d0*/  BSSY.RECONVERGENT B1, `(.L_x_38) ;  /* 0x0000071000017945 */ /* 0x000fe20003800200 */
[C---:B------:R-:W-:Y:S01]  /*05e0*/  IMAD.IADD R36, R12.reuse, 0x1, R9 ;  /* 0x000000010c247824 */ /* 0x040fe200078e0209 */
[----:B------:R-:W-:-:S04]  /*05f0*/  ISETP.NE.U32.AND P4, PT, R12, RZ, PT ;  /* 0x000000ff0c00720c */ /* 0x000fc80003f85070 */
[CC--:B------:R-:W-:Y:S02]  /*0600*/  ISETP.GE.AND P2, PT, R36.reuse, R7.reuse, PT ;  /* 0x000000072400720c */ /* 0x0c0fe40003f46270 */
[----:B------:R-:W-:Y:S02]  /*0610*/  VIMNMX R11, PT, PT, R36, R7, !PT ;  /* 0x00000007240b7248 */ /* 0x000fe40007fe0100 */
[----:B------:R-:W-:Y:S01]  /*0620*/  SEL R13, RZ, 0x1, P2 ;  /* 0x00000001ff0d7807 */ /* 0x000fe20001000000 */
[----:B-1----:R-:W0:Y:S03]  /*0630*/  MUFU.RCP R22, R22 ;  /* 0x0000001600167308 */ /* 0x002e260000001000 */
[----:B------:R-:W-:Y:S02]  /*0640*/  IADD3 R11, PT, PT, R11, -R36, -R13 ;  /* 0x800000240b0b7210 */ /* 0x000fe40007ffe80d */
[----:B0-----:R-:W-:-:S06]  /*0650*/  IADD3 R21, PT, PT, R22, 0xffffffe, RZ ;  /* 0x0ffffffe16157810 */ /* 0x001fcc0007ffe0ff */
[----:B------:R-:W0:Y:S02]  /*0660*/  F2I.FTZ.U32.TRUNC.NTZ R21, R21 ;  /* 0x0000001500157305 */ /* 0x000e24000021f000 */
[----:B0-----:R-:W-:-:S04]  /*0670*/  IMAD R23, R23, R21, RZ ;  /* 0x0000001517177224 */ /* 0x001fc800078e02ff */
[----:B------:R-:W-:-:S06]  /*0680*/  IMAD.HI.U32 R20, R21, R23, R20 ;  /* 0x0000001715147227 */ /* 0x000fcc00078e0014 */
[----:B------:R-:W-:-:S04]  /*0690*/  IMAD.HI.U32 R20, R20, R11, RZ ;  /* 0x0000000b14147227 */ /* 0x000fc800078e00ff */
[----:B------:R-:W-:-:S04]  /*06a0*/  IMAD.MOV R21, RZ, RZ, -R20 ;  /* 0x000000ffff157224 */ /* 0x000fc800078e0a14 */
[----:B------:R-:W-:-:S05]  /*06b0*/  IMAD R11, R12, R21, R11 ;  /* 0x000000150c0b7224 */ /* 0x000fca00078e020b */
[----:B------:R-:W-:-:S13]  /*06c0*/  ISETP.GE.U32.AND P2, PT, R11, R12, PT ;  /* 0x0000000c0b00720c */ /* 0x000fda0003f46070 */
[----:B------:R-:W-:Y:S01]  /*06d0*/  @P2 IADD3 R11, PT, PT, -R12, R11, RZ ;  /* 0x0000000b0c0b2210 */ /* 0x000fe20007ffe1ff */
[----:B------:R-:W-:-:S03]  /*06e0*/  @P2 VIADD R20, R20, 0x1 ;  /* 0x0000000114142836 */ /* 0x000fc60000000000 */
[----:B------:R-:W-:-:S13]  /*06f0*/  ISETP.GE.U32.AND P3, PT, R11, R12, PT ;  /* 0x0000000c0b00720c */ /* 0x000fda0003f66070 */
[----:B------:R-:W-:Y:S02]  /*0700*/  @P3 IADD3 R20, PT, PT, R20, 0x1, RZ ;  /* 0x0000000114143810 */ /* 0x000fe40007ffe0ff */
[----:B------:R-:W-:-:S05]  /*0710*/  @!P4 LOP3.LUT R20, RZ, R12, RZ, 0x33, !PT ;  /* 0x0000000cff14c212 */ /* 0x000fca00078e33ff */
[----:B------:R-:W-:-:S05]  /*0720*/  IMAD.IADD R13, R13, 0x1, R20 ;  /* 0x000000010d0d7824 */ /* 0x000fca00078e0214 */
[C---:B------:R-:W-:Y:S02]  /*0730*/  LOP3.LUT R11, R13.reuse, 0x1, RZ, 0xc0, !PT ;  /* 0x000000010d0b7812 */ /* 0x040fe400078ec0ff */
[----:B------:R-:W-:Y:S02]  /*0740*/  ISETP.NE.AND P3, PT, R13, RZ, PT ;  /* 0x000000ff0d00720c */ /* 0x000fe40003f65270 */
[----:B------:R-:W-:-:S13]  /*0750*/  ISETP.NE.U32.AND P2, PT, R11, 0x1, PT ;  /* 0x000000010b00780c */ /* 0x000fda0003f45070 */
[----:B------:R-:W-:Y:S05]  /*0760*/  @!P2 BRA `(.L_x_39) ;  /* 0x00000004005ca947 */ /* 0x000fea0003800000 */
[----:B-----5:R-:W-:-:S04]  /*0770*/  IMAD.WIDE R20, R9, 0x10, R54 ;  /* 0x0000001009147825 */ /* 0x020fc800078e0236 */
[C---:B------:R-:W-:Y:S02]  /*0780*/  IMAD.WIDE R24, R9.reuse, 0x10, R50 ;  /* 0x0000001009187825 */ /* 0x040fe400078e0232 */
[----:B------:R-:W2:Y:S04]  /*0790*/  LD.E.128 R20, desc[UR4][R20.64] ;  /* 0x0000000414147980 */ /* 0x000ea8000c101d00 */
[----:B------:R-:W3:Y:S01]  /*07a0*/  LD.E.128 R24, desc[UR4][R24.64] ;  /* 0x0000000418187980 */ /* 0x000ee2000c101d00 */
[----:B------:R-:W-:-:S06]  /*07b0*/  IMAD.WIDE R28, R9, 0x10, R46 ;  /* 0x00000010091c7825 */ /* 0x000fcc00078e022e */
[----:B------:R-:W4:Y:S01]  /*07c0*/  LD.E.128 R28, desc[UR4][R28.64] ;  /* 0x000000041c1c7980 */ /* 0x000f22000c101d00 */
[----:B------:R-:W-:-:S06]  /*07d0*/  IMAD.WIDE R32, R9, 0x10, R42 ;  /* 0x0000001009207825 */ /* 0x000fcc00078e022a */
[----:B------:R-:W4:Y:S01]  /*07e0*/  LD.E.128 R32, desc[UR4][R32.64] ;  /* 0x0000000420207980 */ /* 0x000f22000c101d00 */
[C---:B--2---:R-:W-:Y:S01]  /*07f0*/  PRMT R37, R23.reuse, 0x7632, R37 ;  /* 0x0000763217257816 */ /* 0x044fe20000000025 */
[C---:B------:R-:W-:Y:S01]  /*0800*/  IMAD.U32 R11, R22.reuse, 0x10000, RZ ;  /* 0x00010000160b7824 */ /* 0x040fe200078e00ff */
[----:B------:R-:W-:Y:S02]  /*0810*/  SHF.L.U32 R9, R23, 0x10, RZ ;  /* 0x0000001017097819 */ /* 0x000fe400000006ff */
[----:B------:R-:W-:Y:S01]  /*0820*/  PRMT R23, R22, 0x7632, R23 ;  /* 0x0000763216177816 */ /* 0x000fe20000000017 */
[----:B---3--:R-:W-:Y:S01]  /*0830*/  IMAD.U32 R58, R26, 0x10000, RZ ;  /* 0x000100001a3a7824 */ /* 0x008fe200078e00ff */
[C---:B------:R-:W-:Y:S01]  /*0840*/  PRMT R38, R27.reuse, 0x7632, R38 ;  /* 0x000076321b267816 */ /* 0x040fe20000000026 */
[----:B------:R-:W-:Y:S01]  /*0850*/  IMAD.U32 R57, R24, 0x10000, RZ ;  /* 0x0001000018397824 */ /* 0x000fe200078e00ff */
[----:B------:R-:W-:Y:S01]  /*0860*/  SHF.L.U32 R60, R27, 0x10, RZ ;  /* 0x000000101b3c7819 */ /* 0x000fe200000006ff */
[----:B------:R-:W-:Y:S01]  /*0870*/  FADD.FTZ R11, R11, R58 ;  /* 0x0000003a0b0b7221 */ /* 0x000fe20000010000 */
[----:B------:R-:W-:-:S02]  /*0880*/  PRMT R27, R26, 0x7632, R27 ;  /* 0x000076321a1b7816 */ /* 0x000fc4000000001b */
[----:B------:R-:W-:Y:S01]  /*0890*/  PRMT R22, R21, 0x7632, R22 ;  /* 0x0000763215167816 */ /* 0x000fe20000000016 */
[----:B------:R-:W-:Y:S01]  /*08a0*/  FADD.FTZ R9, R9, R60 ;  /* 0x0000003c09097221 */ /* 0x000fe20000010000 */
[C---:B------:R-:W-:Y:S02]  /*08b0*/  PRMT R26, R25.reuse, 0x7632, R26 ;  /* 0x00007632191a7816 */ /* 0x040fe4000000001a */
[----:B------:R-:W-:Y:S01]  /*08c0*/  SHF.L.U32 R56, R25, 0x10, RZ ;  /* 0x0000001019387819 */ /* 0x000fe200000006ff */
[----:B------:R-:W-:Y:S01]  /*08d0*/  IMAD.U32 R25, R23, 0x10000, RZ ;  /* 0x0001000017197824 */ /* 0x000fe200078e00ff */
[----:B------:R-:W-:Y:S02]  /*08e0*/  SHF.L.U32 R13, R21, 0x10, RZ ;  /* 0x00000010150d7819 */ /* 0x000fe400000006ff */
[C---:B------:R-:W-:Y:S01]  /*08f0*/  PRMT R21, R20.reuse, 0x7632, R21 ;  /* 0x0000763214157816 */ /* 0x040fe20000000015 */
        /* <DEDUP_REMOVED lines=9> */
[----:B------:R-:W-:Y:S01]  /*0990*/  PRMT R39, R24, 0x7632, R39 ;  /* 0x0000763218277816 */ /* 0x000fe20000000027 */
[----:B------:R-:W-:Y:S01]  /*09a0*/  IMAD.U32 R24, R21, 0x10000, RZ ;  /* 0x0001000015187824 */ /* 0x000fe200078e00ff */
[----:B----4-:R-:W-:Y:S01]  /*09b0*/  PRMT R25, R31, 0x7632, R25 ;  /* 0x000076321f197816 */ /* 0x010fe20000000019 */
[----:B------:R-:W-:Y:S01]  /*09c0*/  FADD.FTZ R21, R37, R38 ;  /* 0x0000002625157221 */ /* 0x000fe20000010000 */
[C---:B------:R-:W-:Y:S01]  /*09d0*/  PRMT R26, R30.reuse, 0x7632, R26 ;  /* 0x000076321e1a7816 */ /* 0x040fe2000000001a */
[----:B------:R-:W-:Y:S01]  /*09e0*/  IMAD.U32 R38, R30, 0x10000, RZ ;  /* 0x000100001e267824 */ /* 0x000fe200078e00ff */
[----:B------:R-:W-:Y:S01]  /*09f0*/  SHF.L.U32 R56, R31, 0x10, RZ ;  /* 0x000000101f387819 */ /* 0x000fe200000006ff */
[C---:B------:R-:W-:Y:S01]  /*0a00*/  IMAD.U32 R31, R28.reuse, 0x10000, RZ ;  /* 0x000100001c1f7824 */ /* 0x040fe200078e00ff */
[----:B------:R-:W-:Y:S01]  /*0a10*/  PRMT R27, R29, 0x7632, R27 ;  /* 0x000076321d1b7816 */ /* 0x000fe2000000001b */
        /* <DEDUP_REMOVED lines=8> */
[----:B------:R-:W-:Y:S01]  /*0aa0*/  FADD.FTZ R13, R13, R30 ;  /* 0x0000001e0d0d7221 */ /* 0x000fe20000010000 */
[----:B------:R-:W-:Y:S01]  /*0ab0*/  SHF.L.U32 R30, R33, 0x10, RZ ;  /* 0x00000010211e7819 */ /* 0x000fe200000006ff */
[--C-:B------:R-:W-:Y:S01]  /*0ac0*/  FADD.FTZ R22, R22, R25.reuse ;  /* 0x0000001916167221 */ /* 0x100fe20000010000 */
[----:B------:R-:W-:Y:S01]  /*0ad0*/  FADD.FTZ R21, R21, R28 ;  /* 0x0000001c15157221 */ /* 0x000fe20000010000 */
[--C-:B------:R-:W-:Y:S01]  /*0ae0*/  FADD.FTZ R23, R23, R26.reuse ;  /* 0x0000001a17177221 */ /* 0x100fe20000010000 */
[C---:B------:R-:W-:Y:S01]  /*0af0*/  PRMT R26, R34.reuse, 0x7632, R26 ;  /* 0x00007632221a7816 */ /* 0x040fe2000000001a */
[----:B------:R-:W-:Y:S01]  /*0b00*/  IMAD.U32 R34, R34, 0x10000, RZ ;  /* 0x0001000022227824 */ /* 0x000fe200078e00ff */
[----:B------:R-:W-:Y:S01]  /*0b10*/  PRMT R25, R35, 0x7632, R25 ;  /* 0x0000763223197816 */ /* 0x000fe20000000019 */
[----:B------:R-:W-:Y:S01]  /*0b20*/  FADD.FTZ R9, R9, R56 ;  /* 0x0000003809097221 */ /* 0x000fe20000010000 */
[----:B------:R-:W-:Y:S01]  /*0b30*/  SHF.L.U32 R38, R35, 0x10, RZ ;  /* 0x0000001023267819 */ /* 0x000fe200000006ff */
[----:B------:R-:W-:Y:S01]  /*0b40*/  IMAD.U32 R29, R29, 0x10000, RZ ;  /* 0x000100001d1d7824 */ /* 0x000fe200078e00ff */
[----:B------:R-:W-:Y:S01]  /*0b50*/  PRMT R27, R33, 0x7632, R27 ;  /* 0x00007632211b7816 */ /* 0x000fe2000000001b */
[----:B------:R-:W-:Y:S01]  /*0b60*/  FADD.FTZ R20, R20, R57 ;  /* 0x0000003914147221 */ /* 0x000fe20000010000 */
[----:B------:R-:W-:Y:S01]  /*0b70*/  PRMT R28, R32, 0x7632, R28 ;  /* 0x00007632201c7816 */ /* 0x000fe2000000001c */
[----:B------:R-:W-:Y:S01]  /*0b80*/  FADD.FTZ R34, R11, R34 ;  /* 0x000000220b227221 */ /* 0x000fe20000010000 */
[----:B------:R-:W-:Y:S01]  /*0b90*/  FADD.FTZ R13, R13, R30 ;  /* 0x0000001e0d0d7221 */ /* 0x000fe20000010000 */
[----:B------:R-:W-:Y:S01]  /*0ba0*/  SHF.L.U32 R30, R25, 0x10, RZ ;  /* 0x00000010191e7819 */ /* 0x000fe200000006ff */
[----:B------:R-:W-:-:S02]  /*0bb0*/  IMAD.U32 R11, R26, 0x10000, RZ ;  /* 0x000100001a0b7824 */ /* 0x000fc400078e00ff */
[----:B------:R-:W-:Y:S01]  /*0bc0*/  FADD.FTZ R24, R24, R29 ;  /* 0x0000001d18187221 */ /* 0x000fe20000010000 */
[----:B------:R-:W-:Y:S01]  /*0bd0*/  FADD.FTZ R38, R9, R38 ;  /* 0x0000002609267221 */ /* 0x000fe20000010000 */
[----:B------:R-:W-:Y:S01]  /*0be0*/  SHF.L.U32 R26, R27, 0x10, RZ ;  /* 0x000000101b1a7819 */ /* 0x000fe200000006ff */
[----:B------:R-:W-:Y:S01]  /*0bf0*/  FADD.FTZ R20, R20, R31 ;  /* 0x0000001f14147221 */ /* 0x000fe20000010000 */
[----:B------:R-:W-:Y:S02]  /*0c00*/  IMAD.U32 R29, R32, 0x10000, RZ ;  /* 0x00010000201d7824 */ /* 0x000fe400078e00ff */
[----:B------:R-:W-:Y:S01]  /*0c10*/  FADD.FTZ R21, R21, R30 ;  /* 0x0000001e15157221 */ /* 0x000fe20000010000 */
[----:B------:R-:W-:Y:S02]  /*0c20*/  IMAD.U32 R9, R28, 0x10000, RZ ;  /* 0x000100001c097824 */ /* 0x000fe400078e00ff */
[----:B------:R-:W-:Y:S01]  /*0c30*/  FADD.FTZ R11, R22, R11 ;  /* 0x0000000b160b7221 */ /* 0x000fe20000010000 */
[----:B------:R-:W-:Y:S01]  /*0c40*/  FADD.FTZ R20, R20, R29 ;  /* 0x0000001d14147221 */ /* 0x000fe20000010000 */
[----:B------:R-:W-:Y:S01]  /*0c50*/  FADD.FTZ R26, R23, R26 ;  /* 0x0000001a171a7221 */ /* 0x000fe20000010000 */
[----:B------:R-:W-:Y:S01]  /*0c60*/  FADD.FTZ R9, R24, R9 ;  /* 0x0000000918097221 */ /* 0x000fe20000010000 */
[----:B------:R-:W-:Y:S01]  /*0c70*/  F2FP.BF16.F32.PACK_AB R23, R21, R38 ;  /* 0x000000261517723e */ /* 0x000fe200000010ff */
[----:B------:R-:W-:Y:S01]  /*0c80*/  IMAD.WIDE R24, R3, 0x10, R52 ;  /* 0x0000001003187825 */ /* 0x000fe200078e0234 */
[----:B------:R-:W-:-:S02]  /*0c90*/  F2FP.BF16.F32.PACK_AB R22, R11, R34 ;  /* 0x000000220b16723e */ /* 0x000fc400000010ff */
[----:B------:R-:W-:Y:S02]  /*0ca0*/  F2FP.BF16.F32.PACK_AB R21, R26, R13 ;  /* 0x0000000d1a15723e */ /* 0x000fe400000010ff */
[----:B------:R-:W-:Y:S02]  /*0cb0*/  F2FP.BF16.F32.PACK_AB R20, R9, R20 ;  /* 0x000000140914723e */ /* 0x000fe400000010ff */
[----:B------:R-:W-:-:S03]  /*0cc0*/  MOV R9, R36 ;  /* 0x0000002400097202 */ /* 0x000fc60000000f00 */
[----:B------:R0:W-:Y:S04]  /*0cd0*/  ST.E.128 desc[UR4][R24.64+0xa00], R20 ;  /* 0x000a001418007985 */ /* 0x0001e8000c101d04 */
.L_x_39:
[----:B------:R-:W-:Y:S05]  /*0ce0*/  BSYNC.RECONVERGENT B1 ;  /* 0x0000000000017941 */ /* 0x000fea0003800200 */
.L_x_38:
[----:B------:R-:W-:Y:S05]  /*0cf0*/  @!P3 BRA `(.L_x_37) ;  /* 0x0000000800c4b947 */ /* 0x000fea0003800000 */
.L_x_40:
[----:B-----5:R-:W-:-:S04]  /*0d00*/  IMAD.WIDE R64, R9, 0x10, R54 ;  /* 0x0000001009407825 */ /* 0x020fc800078e0236 */
[C---:B------:R-:W-:Y:S01]  /*0d10*/  IMAD.WIDE R62, R9.reuse, 0x10, R50 ;  /* 0x00000010093e7825 */ /* 0x040fe200078e0232 */
[----:B01----:R-:W2:Y:S04]  /*0d20*/  LD.E.128 R20, desc[UR4][R64.64] ;  /* 0x0000000440147980 */ /* 0x003ea8000c101d00 */
[----:B------:R-:W3:Y:S01]  /*0d30*/  LD.E.128 R24, desc[UR4][R62.64] ;  /* 0x000000043e187980 */ /* 0x000ee2000c101d00 */
[----:B------:R-:W-:-:S05]  /*0d40*/  IMAD.WIDE R58, R9, 0x10, R46 ;  /* 0x00000010093a7825 */ /* 0x000fca00078e022e */
[----:B------:R-:W4:Y:S01]  /*0d50*/  LD.E.128 R28, desc[UR4][R58.64] ;  /* 0x000000043a1c7980 */ /* 0x000f22000c101d00 */
[----:B------:R-:W-:-:S05]  /*0d60*/  IMAD.WIDE R56, R9, 0x10, R42 ;  /* 0x0000001009387825 */ /* 0x000fca00078e022a */
        /* <DEDUP_REMOVED lines=9> */
[----:B------:R-:W-:Y:S01]  /*0e00*/  IMAD.U32 R22, R22, 0x10000, RZ ;  /* 0x0001000016167824 */ /* 0x000fe200078e00ff */
[----:B------:R-:W-:Y:S01]  /*0e10*/  PRMT R20, R27, 0x7632, R20 ;  /* 0x000076321b147816 */ /* 0x000fe20000000014 */
[----:B------:R-:W-:Y:S01]  /*0e20*/  FADD.FTZ R37, R37, R60 ;  /* 0x0000003c25257221 */ /* 0x000fe20000010000 */
[----:B------:R-:W-:-:S02]  /*0e30*/  PRMT R27, R26, 0x7632, R27 ;  /* 0x000076321a1b7816 */ /* 0x000fc4000000001b */
[----:B------:R-:W-:Y:S01]  /*0e40*/  SHF.L.U32 R61, R26, 0x10, RZ ;  /* 0x000000101a3d7819 */ /* 0x000fe200000006ff */
[----:B------:R-:W-:Y:S01]  /*0e50*/  IMAD.U32 R60, R20, 0x10000, RZ ;  /* 0x00010000143c7824 */ /* 0x000fe200078e00ff */
[----:B------:R-:W-:Y:S02]  /*0e60*/  PRMT R26, R25, 0x7632, R26 ;  /* 0x00007632191a7816 */ /* 0x000fe4000000001a */
[----:B------:R-:W-:Y:S01]  /*0e70*/  PRMT R25, R24, 0x7632, R25 ;  /* 0x0000763218197816 */ /* 0x000fe20000000019 */
[----:B------:R-:W-:Y:S01]  /*0e80*/  FADD.FTZ R36, R36, R61 ;  /* 0x0000003d24247221 */ /* 0x000fe20000010000 */
[----:B------:R-:W-:Y:S02]  /*0e90*/  SHF.L.U32 R39, R24, 0x10, RZ ;  /* 0x0000001018277819 */ /* 0x000fe400000006ff */
[----:B------:R-:W-:Y:S02]  /*0ea0*/  SHF.L.U32 R21, R21, 0x10, RZ ;  /* 0x0000001015157819 */ /* 0x000fe400000006ff */
[----:B------:R-:W-:Y:S01]  /*0eb0*/  SHF.L.U32 R20, R25, 0x10, RZ ;  /* 0x0000001019147819 */ /* 0x000fe200000006ff */
[----:B------:R-:W-:Y:S01]  /*0ec0*/  FADD.FTZ R38, R38, R39 ;  /* 0x0000002726267221 */ /* 0x000fe20000010000 */
[----:B------:R-:W-:-:S02]  /*0ed0*/  SHF.L.U32 R13, R13, 0x10, RZ ;  /* 0x000000100d0d7819 */ /* 0x000fc400000006ff */
[----:B------:R-:W-:Y:S01]  /*0ee0*/  SHF.L.U32 R24, R27, 0x10, RZ ;  /* 0x000000101b187819 */ /* 0x000fe200000006ff */
[--C-:B------:R-:W-:Y:S01]  /*0ef0*/  FADD.FTZ R21, R21, R20.reuse ;  /* 0x0000001415157221 */ /* 0x100fe20000010000 */
[----:B------:R-:W-:Y:S01]  /*0f00*/  PRMT R11, R23, 0x7632, R11 ;  /* 0x00007632170b7816 */ /* 0x000fe2000000000b */
[----:B------:R-:W-:Y:S01]  /*0f10*/  IMAD.U32 R27, R26, 0x10000, RZ ;  /* 0x000100001a1b7824 */ /* 0x000fe200078e00ff */
[----:B----4-:R-:W-:Y:S01]  /*0f20*/  PRMT R20, R31, 0x7632, R20 ;  /* 0x000076321f147816 */ /* 0x010fe20000000014 */
[--C-:B------:R-:W-:Y:S01]  /*0f30*/  FADD.FTZ R13, R13, R24.reuse ;  /* 0x000000180d0d7221 */ /* 0x100fe20000010000 */
[----:B------:R-:W-:Y:S01]  /*0f40*/  PRMT R24, R30, 0x7632, R24 ;  /* 0x000076321e187816 */ /* 0x000fe20000000018 */
[----:B------:R-:W-:Y:S01]  /*0f50*/  IMAD.U32 R11, R11, 0x10000, RZ ;  /* 0x000100000b0b7824 */ /* 0x000fe200078e00ff */
[----:B------:R-:W-:Y:S01]  /*0f60*/  PRMT R25, R29, 0x7632, R25 ;  /* 0x000076321d197816 */ /* 0x000fe20000000019 */
[----:B------:R-:W-:Y:S01]  /*0f70*/  IMAD.U32 R20, R20, 0x10000, RZ ;  /* 0x0001000014147824 */ /* 0x000fe200078e00ff */
[----:B------:R-:W-:Y:S01]  /*0f80*/  PRMT R26, R28, 0x7632, R26 ;  /* 0x000076321c1a7816 */ /* 0x000fe2000000001a */
[----:B------:R-:W-:Y:S01]  /*0f90*/  FADD.FTZ R11, R11, R60 ;  /* 0x0000003c0b0b7221 */ /* 0x000fe20000010000 */
[----:B------:R-:W-:Y:S01]  /*0fa0*/  SHF.L.U32 R24, R24, 0x10, RZ ;  /* 0x0000001018187819 */ /* 0x000fe200000006ff */
[----:B------:R-:W-:Y:S01]  /*0fb0*/  FADD.FTZ R22, R22, R27 ;  /* 0x0000001b16167221 */ /* 0x000fe20000010000 */
[----:B------:R-:W-:Y:S01]  /*0fc0*/  SHF.L.U32 R26, R26, 0x10, RZ ;  /* 0x000000101a1a7819 */ /* 0x000fe200000006ff */
[----:B------:R-:W-:Y:S01]  /*0fd0*/  IMAD.U32 R25, R25, 0x10000, RZ ;  /* 0x0001000019197824 */ /* 0x000fe200078e00ff */
[----:B------:R-:W-:Y:S01]  /*0fe0*/  SHF.L.U32 R27, R28, 0x10, RZ ;  /* 0x000000101c1b7819 */ /* 0x000fe200000006ff */
[----:B------:R-:W-:-:S02]  /*0ff0*/  IMAD.U32 R23, R23, 0x10000, RZ ;  /* 0x0001000017177824 */ /* 0x000fc400078e00ff */
[----:B------:R-:W-:Y:S01]  /*1000*/  FADD.FTZ R11, R11, R20 ;  /* 0x000000140b0b7221 */ /* 0x000fe20000010000 */
[----:B------:R-:W-:Y:S01]  /*1010*/  IMAD.U32 R60, R31, 0x10000, RZ ;  /* 0x000100001f3c7824 */ /* 0x000fe200078e00ff */
[----:B------:R-:W-:Y:S01]  /*1020*/  SHF.L.U32 R31, R30, 0x10, RZ ;  /* 0x000000101e1f7819 */ /* 0x000fe200000006ff */
[----:B------:R-:W-:Y:S02]  /*1030*/  IMAD.U32 R30, R29, 0x10000, RZ ;  /* 0x000100001d1e7824 */ /* 0x000fe400078e00ff */
[----:B------:R-:W-:Y:S01]  /*1040*/  FADD.FTZ R13, R13, R24 ;  /* 0x000000180d0d7221 */ /* 0x000fe20000010000 */
[--C-:B------:R-:W-:Y:S01]  /*1050*/  FADD.FTZ R22, R22, R25.reuse ;  /* 0x0000001916167221 */ /* 0x100fe20000010000 */
        /* <DEDUP_REMOVED lines=19> */
[----:B------:R-:W-:Y:S01]  /*1190*/  IADD3 R61, PT, PT, -R5, RZ, RZ ;  /* 0x000000ff053d7210 */ /* 0x000fe20007ffe1ff */
[----:B------:R-:W-:Y:S01]  /*11a0*/  FADD.FTZ R20, R11, R20 ;  /* 0x000000140b147221 */ /* 0x000fe20000010000 */
[----:B------:R-:W-:Y:S01]  /*11b0*/  FADD.FTZ R29, R36, R29 ;  /* 0x0000001d241d7221 */ /* 0x000fe20000010000 */
[----:B------:R-:W-:Y:S01]  /*11c0*/  FADD.FTZ R37, R37, R28 ;  /* 0x0000001c25257221 */ /* 0x000fe20000010000 */
[----:B------:R-:W-:Y:S01]  /*11d0*/  FADD.FTZ R27, R38, R27 ;  /* 0x0000001b261b7221 */ /* 0x000fe20000010000 */
[----:B------:R-:W-:Y:S01]  /*11e0*/  FADD.FTZ R24, R13, R24 ;  /* 0x000000180d187221 */ /* 0x000fe20000010000 */
[----:B------:R-:W-:Y:S01]  /*11f0*/  FADD.FTZ R22, R22, R25 ;  /* 0x0000001916167221 */ /* 0x000fe20000010000 */
[----:B------:R-:W-:Y:S01]  /*1200*/  FADD.FTZ R26, R21, R26 ;  /* 0x0000001a151a7221 */ /* 0x000fe20000010000 */
[----:B------:R-:W-:Y:S01]  /*1210*/  IMAD R61, R14, R61, R9 ;  /* 0x0000003d0e3d7224 */ /* 0x000fe200078e0209 */
[----:B------:R-:W-:Y:S01]  /*1220*/  F2FP.BF16.F32.PACK_AB R39, R20, R23 ;  /* 0x000000171427723e */ /* 0x000fe200000010ff */
[----:B------:R-:W-:Y:S01]  /*1230*/  IMAD.WIDE R20, R12, 0x10, R64 ;  /* 0x000000100c147825 */ /* 0x000fe200078e0240 */
[----:B------:R-:W-:-:S02]  /*1240*/  F2FP.BF16.F32.PACK_AB R38, R24, R29 ;  /* 0x0000001d1826723e */ /* 0x000fc400000010ff */
[----:B------:R-:W-:Y:S01]  /*1250*/  F2FP.BF16.F32.PACK_AB R37, R22, R37 ;  /* 0x000000251625723e */ /* 0x000fe200000010ff */
[----:B------:R-:W-:Y:S01]  /*1260*/  IMAD.WIDE R60, R61, 0x10, R52 ;  /* 0x000000103d3c7825 */ /* 0x000fe200078e0234 */
[----:B------:R-:W-:-:S03]  /*1270*/  F2FP.BF16.F32.PACK_AB R36, R26, R27 ;  /* 0x0000001b1a24723e */ /* 0x000fc600000010ff */
[C---:B------:R-:W-:Y:S02]  /*1280*/  IMAD.WIDE R24, R12.reuse, 0x10, R62 ;  /* 0x000000100c187825 */ /* 0x040fe400078e023e */
[----:B------:R0:W-:Y:S04]  /*1290*/  ST.E.128 desc[UR4][R60.64+0xa00], R36 ;  /* 0x000a00243c007985 */ /* 0x0001e8000c101d04 */
[----:B------:R-:W2:Y:S04]  /*12a0*/  LD.E.128 R20, desc[UR4][R20.64] ;  /* 0x0000000414147980 */ /* 0x000ea8000c101d00 */
[----:B------:R-:W3:Y:S01]  /*12b0*/  LD.E.128 R24, desc[UR4][R24.64] ;  /* 0x0000000418187980 */ /* 0x000ee2000c101d00 */
[----:B------:R-:W-:-:S06]  /*12c0*/  IMAD.WIDE R28, R12, 0x10, R58 ;  /* 0x000000100c1c7825 */ /* 0x000fcc00078e023a */
[----:B------:R-:W4:Y:S01]  /*12d0*/  LD.E.128 R28, desc[UR4][R28.64] ;  /* 0x000000041c1c7980 */ /* 0x000f22000c101d00 */
[----:B------:R-:W-:-:S06]  /*12e0*/  IMAD.WIDE R32, R12, 0x10, R56 ;  /* 0x000000100c207825 */ /* 0x000fcc00078e0238 */
[----:B------:R-:W4:Y:S01]  /*12f0*/  LD.E.128 R32, desc[UR4][R32.64] ;  /* 0x0000000420207980 */ /* 0x000f22000c101d00 */
[C---:B0-----:R-:W-:Y:S01]  /*1300*/  IMAD.WIDE R60, R12.reuse, 0x10, R60 ;  /* 0x000000100c3c7825 */ /* 0x041fe200078e023c */
[----:B------:R-:W-:-:S04]  /*1310*/  LEA R9, R12, R9, 0x1 ;  /* 0x000000090c097211 */ /* 0x000fc800078e08ff */
[----:B------:R-:W-:Y:S02]  /*1320*/  ISETP.GE.AND P2, PT, R9, R7, PT ;  /* 0x000000070900720c */ /* 0x000fe40003f46270 */
[C---:B--2---:R-:W-:Y:S01]  /*1330*/  PRMT R57, R22.reuse, 0x7632, R57 ;  /* 0x0000763216397816 */ /* 0x044fe20000000039 */
[----:B------:R-:W-:Y:S01]  /*1340*/  IMAD.U32 R13, R22, 0x10000, RZ ;  /* 0x00010000160d7824 */ /* 0x000fe200078e00ff */
[----:B------:R-:W-:Y:S02]  /*1350*/  PRMT R36, R21, 0x7632, R36 ;  /* 0x0000763215247816 */ /* 0x000fe40000000024 */
[----:B------:R-:W-:Y:S01]  /*1360*/  PRMT R56, R23, 0x7632, R56 ;  /* 0x0000763217387816 */ /* 0x000fe20000000038 */
[----:B---3--:R-:W-:Y:S01]  /*1370*/  IMAD.U32 R62, R27, 0x10000, RZ ;  /* 0x000100001b3e7824 */ /* 0x008fe200078e00ff */
[----:B------:R-:W-:Y:S01]  /*1380*/  SHF.L.U32 R11, R23, 0x10, RZ ;  /* 0x00000010170b7819 */ /* 0x000fe200000006ff */
[----:B------:R-:W-:Y:S01]  /*1390*/  IMAD.U32 R37, R24, 0x10000, RZ ;  /* 0x0001000018257824 */ /* 0x000fe200078e00ff */
[----:B------:R-:W-:-:S02]  /*13a0*/  SHF.L.U32 R21, R21, 0x10, RZ ;  /* 0x0000001015157819 */ /* 0x000fc400000006ff */
[----:B------:R-:W-:Y:S01]  /*13b0*/  PRMT R22, R27, 0x7632, R22 ;  /* 0x000076321b167816 */ /* 0x000fe20000000016 */
[----:B------:R-:W-:Y:S01]  /*13c0*/  FADD.FTZ R11, R11, R62 ;  /* 0x0000003e0b0b7221 */ /* 0x000fe20000010000 */
[----:B------:R-:W-:Y:S02]  /*13d0*/  SHF.L.U32 R38, R25, 0x10, RZ ;  /* 0x0000001019267819 */ /* 0x000fe400000006ff */
[----:B------:R-:W-:Y:S02]  /*13e0*/  PRMT R23, R20, 0x7632, R23 ;  /* 0x0000763214177816 */ /* 0x000fe40000000017 */
[C---:B------:R-:W-:Y:S01]  /*13f0*/  PRMT R27, R26.reuse, 0x7632, R27 ;  /* 0x000076321a1b7816 */ /* 0x040fe2000000001b */
[----:B------:R-:W-:Y:S01]  /*1400*/  FADD.FTZ R21, R21, R38 ;  /* 0x0000002615157221 */ /* 0x000fe20000010000 */
[----:B------:R-:W-:Y:S02]  /*1410*/  SHF.L.U32 R58, R26, 0x10, RZ ;  /* 0x000000101a3a7819 */ /* 0x000fe400000006ff */
[----:B------:R-:W-:Y:S01]  /*1420*/  PRMT R26, R25, 0x7632, R26 ;  /* 0x00007632191a7816 */ /* 0x000fe2000000001a */
[----:B------:R-:W-:Y:S01]  /*1430*/  IMAD.U32 R38, R27, 0x10000, RZ ;  /* 0x000100001b267824 */ /* 0x000fe200078e00ff */
[----:B------:R-:W-:Y:S01]  /*1440*/  PRMT R25, R24, 0x7632, R25 ;  /* 0x0000763218197816 */ /* 0x000fe20000000019 */
[----:B------:R-:W-:Y:S01]  /*1450*/  IMAD.U32 R24, R36, 0x10000, RZ ;  /* 0x0001000024187824 */ /* 0x000fe200078e00ff */
[----:B------:R-:W-:Y:S01]  /*1460*/  SHF.L.U32 R36, R23, 0x10, RZ ;  /* 0x0000001017247819 */ /* 0x000fe200000006ff */
[----:B------:R-:W-:Y:S01]  /*1470*/  FADD.FTZ R13, R13, R58 ;  /* 0x0000003a0d0d7221 */ /* 0x000fe20000010000 */
[----:B------:R-:W-:-:S02]  /*1480*/  SHF.L.U32 R56, R56, 0x10, RZ ;  /* 0x0000001038387819 */ /* 0x000fc400000006ff */
[----:B------:R-:W-:Y:S02]  /*1490*/  SHF.L.U32 R23, R22, 0x10, RZ ;  /* 0x0000001016177819 */ /* 0x000fe400000006ff */
[----:B------:R-:W-:Y:S02]  /*14a0*/  SHF.L.U32 R57, R57, 0x10, RZ ;  /* 0x0000001039397819 */ /* 0x000fe400000006ff */
[----:B------:R-:W-:Y:S01]  /*14b0*/  SHF.L.U32 R27, R26, 0x10, RZ ;  /* 0x000000101a1b7819 */ /* 0x000fe200000006ff */
[----:B------:R-:W-:Y:S01]  /*14c0*/  FADD.FTZ R22, R56, R23 ;  /* 0x0000001738167221 */ /* 0x000fe20000010000 */
[----:B------:R-:W-:Y:S01]  /*14d0*/  SHF.L.U32 R25, R25, 0x10, RZ ;  /* 0x0000001019197819 */ /* 0x000fe200000006ff */
[----:B------:R-:W-:Y:S01]  /*14e0*/  FADD.FTZ R23, R57, R38 ;  /* 0x0000002639177221 */ /* 0x000fe20000010000 */
[----:B------:R-:W-:Y:S01]  /*14f0*/  SHF.L.U32 R20, R20, 0x10, RZ ;  /* 0x0000001014147819 */ /* 0x000fe200000006ff */
[--C-:B------:R-:W-:Y:S01]  /*1500*/  FADD.FTZ R24, R24, R27.reuse ;  /* 0x0000001b18187221 */ /* 0x100fe20000010000 */
[----:B----4-:R-:W-:Y:S01]  /*1510*/  PRMT R27, R30, 0x7632, R27 ;  /* 0x000076321e1b7816 */ /* 0x010fe2000000001b */
[----:B------:R-:W-:Y:S01]  /*1520*/  FADD.FTZ R25, R36, R25 ;  /* 0x0000001924197221 */ /* 0x000fe20000010000 */
[----:B------:R-:W-:Y:S01]  /*1530*/  SHF.L.U32 R38, R30, 0x10, RZ ;  /* 0x000000101e267819 */ /* 0x000fe200000006ff */
[C---:B------:R-:W-:Y:S01]  /*1540*/  IMAD.U32 R56, R31.reuse, 0x10000, RZ ;  /* 0x000100001f387824 */ /* 0x040fe200078e00ff */
[----:B------:R-:W-:Y:S01]  /*1550*/  PRMT R26, R31, 0x7632, R26 ;  /* 0x000076321f1a7816 */ /* 0x000fe2000000001a */
[----:B------:R-:W-:Y:S01]  /*1560*/  FADD.FTZ R20, R20, R37 ;  /* 0x0000002514147221 */ /* 0x000fe20000010000 */
[C---:B------:R-:W-:Y:S01]  /*1570*/  PRMT R30, R29.reuse, 0x7632, R30 ;  /* 0x000076321d1e7816 */ /* 0x040fe2000000001e */
[C---:B------:R-:W-:Y:S01]  /*1580*/  IMAD.U32 R31, R28.reuse, 0x10000, RZ ;  /* 0x000100001c1f7824 */ /* 0x040fe200078e00ff */
[----:B------:R-:W-:Y:S01]  /*1590*/  SHF.L.U32 R36, R29, 0x10, RZ ;  /* 0x000000101d247819 */ /* 0x000fe200000006ff */
[----:B------:R-:W-:Y:S01]  /*15a0*/  FADD.FTZ R11, R11, R56 ;  /* 0x000000380b0b7221 */ /* 0x000fe20000010000 */
[----:B------:R-:W-:Y:S01]  /*15b0*/  PRMT R29, R28, 0x7632, R29 ;  /* 0x000076321c1d7816 */ /* 0x000fe2000000001d */
[----:B------:R-:W-:Y:S01]  /*15c0*/  FADD.FTZ R13, R13, R38 ;  /* 0x000000260d0d7221 */ /* 0x000fe20000010000 */
[----:B------:R-:W-:Y:S01]  /*15d0*/  SHF.L.U32 R37, R26, 0x10, RZ ;  /* 0x000000101a257819 */ /* 0x000fe200000006ff */
[----:B------:R-:W-:Y:S01]  /*15e0*/  FADD.FTZ R21, R21, R36 ;  /* 0x0000002415157221 */ /* 0x000fe20000010000 */
[----:B------:R-:W-:Y:S01]  /*15f0*/  SHF.L.U32 R28, R27, 0x10, RZ ;  /* 0x000000101b1c7819 */ /* 0x000fe200000006ff */
[----:B------:R-:W-:Y:S01]  /*1600*/  IMAD.U32 R27, R30, 0x10000, RZ ;  /* 0x000100001e1b7824 */ /* 0x000fe200078e00ff */
[----:B------:R-:W-:Y:S01]  /*1610*/  SHF.L.U32 R26, R29, 0x10, RZ ;  /* 0x000000101d1a7819 */ /* 0x000fe200000006ff */
[----:B------:R-:W-:Y:S01]  /*1620*/  FADD.FTZ R20, R20, R31 ;  /* 0x0000001f14147221 */ /* 0x000fe20000010000 */
[----:B------:R-:W-:Y:S01]  /*1630*/  SHF.L.U32 R36, R35, 0x10, RZ ;  /* 0x0000001023247819 */ /* 0x000fe200000006ff */
[--C-:B------:R-:W-:Y:S01]  /*1640*/  FADD.FTZ R24, R24, R27.reuse ;  /* 0x0000001b18187221 */ /* 0x100fe20000010000 */
[C---:B------:R-:W-:Y:S01]  /*1650*/  PRMT R27, R34.reuse, 0x7632, R27 ;  /* 0x00007632221b7816 */ /* 0x040fe2000000001b */
[----:B------:R-:W-:Y:S01]  /*1660*/  FADD.FTZ R25, R25, R26 ;  /* 0x0000001a19197221 */ /* 0x000fe20000010000 */
[----:B------:R-:W-:Y:S01]  /*1670*/  SHF.L.U32 R30, R33, 0x10, RZ ;  /* 0x00000010211e7819 */ /* 0x000fe200000006ff */
[----:B------:R-:W-:Y:S01]  /*1680*/  FADD.FTZ R23, R23, R28 ;  /* 0x0000001c17177221 */ /* 0x000fe20000010000 */
[----:B------:R-:W-:Y:S01]  /*1690*/  PRMT R26, R35, 0x7632, R26 ;  /* 0x00007632231a7816 */ /* 0x000fe2000000001a */
[----:B------:R-:W-:Y:S01]  /*16a0*/  IMAD.U32 R34, R34, 0x10000, RZ ;  /* 0x0001000022227824 */ /* 0x000fe200078e00ff */
[----:B------:R-:W-:Y:S01]  /*16b0*/  PRMT R28, R33, 0x7632, R28 ;  /* 0x00007632211c7816 */ /* 0x000fe2000000001c */
[----:B------:R-:W-:Y:S01]  /*16c0*/  FADD.FTZ R36, R11, R36 ;  /* 0x000000240b247221 */ /* 0x000fe20000010000 */
[----:B------:R-:W-:Y:S01]  /*16d0*/  PRMT R29, R32, 0x7632, R29 ;  /* 0x00007632201d7816 */ /* 0x000fe2000000001d */
[----:B------:R-:W-:Y:S01]  /*16e0*/  FADD.FTZ R34, R13, R34 ;  /* 0x000000220d227221 */ /* 0x000fe20000010000 */
[----:B------:R-:W-:Y:S01]  /*16f0*/  FADD.FTZ R21, R21, R30 ;  /* 0x0000001e15157221 */ /* 0x000fe20000010000 */
[----:B------:R-:W-:Y:S01]  /*1700*/  FADD.FTZ R22, R22, R37 ;  /* 0x0000002516167221 */ /* 0x000fe20000010000 */
[----:B------:R-:W-:Y:S01]  /*1710*/  SHF.L.U32 R31, R32, 0x10, RZ ;  /* 0x00000010201f7819 */ /* 0x000fe200000006ff */
[----:B------:R-:W-:Y:S01]  /*1720*/  IMAD.U32 R13, R26, 0x10000, RZ ;  /* 0x000100001a0d7824 */ /* 0x000fe200078e00ff */
[----:B------:R-:W-:Y:S01]  /*1730*/  SHF.L.U32 R30, R27, 0x10, RZ ;  /* 0x000000101b1e7819 */ /* 0x000fe200000006ff */
[----:B------:R-:W-:Y:S01]  /*1740*/  IMAD.U32 R26, R29, 0x10000, RZ ;  /* 0x000100001d1a7824 */ /* 0x000fe200078e00ff */
[----:B------:R-:W-:Y:S01]  /*1750*/  SHF.L.U32 R11, R28, 0x10, RZ ;  /* 0x000000101c0b7819 */ /* 0x000fe200000006ff */
[----:B------:R-:W-:Y:S01]  /*1760*/  FADD.FTZ R27, R22, R13 ;  /* 0x0000000d161b7221 */ /* 0x000fe20000010000 */
[----:B------:R-:W-:Y:S01]  /*1770*/  FADD.FTZ R20, R20, R31 ;  /* 0x0000001f14147221 */ /* 0x000fe20000010000 */
[----:B------:R-:W-:Y:S01]  /*1780*/  FADD.FTZ R13, R23, R30 ;  /* 0x0000001e170d7221 */ /* 0x000fe20000010000 */
[----:B------:R-:W-:Y:S01]  /*1790*/  FADD.FTZ R25, R25, R26 ;  /* 0x0000001a19197221 */ /* 0x000fe20000010000 */
[----:B------:R-:W-:Y:S01]  /*17a0*/  FADD.FTZ R24, R24, R11 ;  /* 0x0000000b18187221 */ /* 0x000fe20000010000 */
[----:B------:R-:W-:-:S02]  /*17b0*/  F2FP.BF16.F32.PACK_AB R23, R27, R36 ;  /* 0x000000241b17723e */ /* 0x000fc400000010ff */
[----:B------:R-:W-:Y:S02]  /*17c0*/  F2FP.BF16.F32.PACK_AB R22, R13, R34 ;  /* 0x000000220d16723e */ /* 0x000fe400000010ff */
[----:B------:R-:W-:Y:S02]  /*17d0*/  F2FP.BF16.F32.PACK_AB R21, R24, R21 ;  /* 0x000000151815723e */ /* 0x000fe400000010ff */
[----:B------:R-:W-:-:S05]  /*17e0*/  F2FP.BF16.F32.PACK_AB R20, R25, R20 ;  /* 0x000000141914723e */ /* 0x000fca00000010ff */
[----:B------:R1:W-:Y:S01]  /*17f0*/  ST.E.128 desc[UR4][R60.64+0xa00], R20 ;  /* 0x000a00143c007985 */ /* 0x0003e2000c101d04 */
[----:B------:R-:W-:Y:S05]  /*1800*/  @!P2 BRA `(.L_x_40) ;  /* 0xfffffff4003ca947 */ /* 0x000fea000383ffff */
.L_x_37:
[----:B------:R-:W-:Y:S05]  /*1810*/  BSYNC.RECONVERGENT B0 ;  /* 0x0000000000007941 */ /* 0x000fea0003800200 */
.L_x_36:
[----:B------:R-:W-:Y:S06]  /*1820*/  BAR.SYNC.DEFER_BLOCKING 0x0 ;  /* 0x0000000000007b1d */ /* 0x000fec0000010000 */
[----:B------:R-:W2:Y:S02]  /*1830*/  LDG.E R7, desc[UR4][R16.64+0x900] ;  /* 0x0009000410077981 */ /* 0x000ea4000c1e1900 */
[----:B--2---:R-:W-:Y:S01]  /*1840*/  IADD3 R7, PT, PT, R7, 0x1, RZ ;  /* 0x0000000107077810 */ /* 0x004fe20007ffe0ff */
[----:B------:R-:W-:Y:S06]  /*1850*/  @P0 BRA `(.L_x_41) ;  /* 0x0000000000380947 */ /* 0x000fec0003800000 */
[----:B0-----:R-:W-:-:S05]  /*1860*/  IMAD R9, R10, 0x8, R1 ;  /* 0x000000080a097824 */ /* 0x001fca00078e0201 */
[----:B-1----:R-:W2:Y:S01]  /*1870*/  LDL.64 R20, [R9] ;  /* 0x0000000009147983 */ /* 0x002ea20000100a00 */
[----:B------:R-:W-:-:S04]  /*1880*/  IMAD.WIDE.U32 R10, R10, 0x4, R18 ;  /* 0x000000040a0a7825 */ /* 0x000fc800078e0012 */
[----:B--2---:R-:W-:-:S04]  /*1890*/  IMAD.WIDE.U32 R20, R2, 0x20, R20 ;  /* 0x0000002002147825 */ /* 0x004fc800078e0014 */
[----:B------:R-:W-:Y:S01]  /*18a0*/  IMAD.WIDE R20, R14, 0x4, R20 ;  /* 0x000000040e147825 */ /* 0x000fe200078e0214 */
[----:B------:R-:W-:Y:S06]  /*18b0*/  MEMBAR.ALL.SYS ;  /* 0x0000000000007992 */ /* 0x000fec000000b000 */
[----:B------:R-:W-:-:S00]  /*18c0*/  ERRBAR ;  /* 0x00000000000079ab */ /* 0x000fc00000000000 */
[----:B------:R-:W-:Y:S06]  /*18d0*/  CGAERRBAR ;  /* 0x00000000000075ab */ /* 0x000fec0000000000 */
[----:B------:R0:W-:Y:S02]  /*18e0*/  STG.E.STRONG.SYS desc[UR4][R20.64+0x480], R7 ;  /* 0x0004800714007986 */ /* 0x0001e4000c115904 */
.L_x_42:
[----:B------:R-:W2:Y:S04]  /*18f0*/  LDG.E.STRONG.SYS R2, desc[UR4][R10.64+0x480] ;  /* 0x000480040a027981 */ /* 0x000ea8000c1f5900 */
[----:B--2---:R-:W-:Y:S01]  /*1900*/  CCTL.IVALL ;  /* 0x00000000ff00798f */ /* 0x004fe20002000000 */
[----:B------:R-:W-:Y:S05]  /*1910*/  YIELD ;  /* 0x0000000000007946 */ /* 0x000fea0003800000 */
[----:B------:R-:W-:-:S13]  /*1920*/  ISETP.NE.AND P0, PT, R2, R7, PT ;  /* 0x000000070200720c */ /* 0x000fda0003f05270 */
[----:B------:R-:W-:Y:S05]  /*1930*/  @P0 BRA `(.L_x_42) ;  /* 0xfffffffc00ec0947 */ /* 0x000fea000383ffff */
.L_x_41:
        /* <DEDUP_REMOVED lines=10> */
[----:B------:R-:W-:-:S07]  /*19e0*/  IMAD R32, R5, R8, RZ ;  /* 0x0000000805207224 */ /* 0x000fce00078e02ff */
.L_x_43:
[----:B------:R-:W-:-:S13]  /*19f0*/  ISETP.GE.AND P1, PT, R3, R5, P2 ;  /* 0x000000050300720c */ /* 0x000fda0001726270 */
[C---:B0--3-5:R-:W-:Y:S01]  /*1a00*/  @!P1 IMAD.WIDE R16, R3.reuse, 0x10, R52 ;  /* 0x0000001003109825 */ /* 0x069fe200078e0234 */
[----:B------:R-:W0:Y:S05]  /*1a10*/  @!P1 LDC.64 R10, c[0x0][0x3d8] ;  /* 0x0000f600ff0a9b82 */ /* 0x000e2a0000000a00 */
[----:B------:R-:W2:Y:S01]  /*1a20*/  @!P1 LD.E.128 R16, desc[UR4][R16.64+0xa00] ;  /* 0x000a000410109980 */ /* 0x000ea2000c101d00 */
[----:B------:R-:W-:Y:S02]  /*1a30*/  ISETP.NE.AND P0, PT, R0, 0x3, PT ;  /* 0x000000030000780c */ /* 0x000fe40003f05270 */
[----:B------:R-:W-:Y:S02]  /*1a40*/  @!P1 IADD3 R7, PT, PT, R4, R3, RZ ;  /* 0x0000000304079210 */ /* 0x000fe40007ffe0ff */
[----:B------:R-:W-:-:S13]  /*1a50*/  ISETP.GE.AND P0, PT, R3, R5, P0 ;  /* 0x000000050300720c */ /* 0x000fda0000706270 */
[----:B-1----:R-:W-:Y:S01]  /*1a60*/  @!P0 IMAD.WIDE R20, R3, 0x10, R48 ;  /* 0x0000001003148825 */ /* 0x002fe200078e0230 */
[----:B------:R-:W1:Y:S03]  /*1a70*/  @!P0 LDC.64 R14, c[0x0][0x3d8] ;  /* 0x0000f600ff0e8b82 */ /* 0x000e660000000a00 */
[----:B0-----:R-:W-:-:S05]  /*1a80*/  @!P1 IMAD.WIDE R10, R7, 0x10, R10 ;  /* 0x00000010070a9825 */ /* 0x001fca00078e020a */
[----:B--2---:R0:W-:Y:S04]  /*1a90*/  @!P1 STG.E.128 desc[UR4][R10.64], R16 ;  /* 0x000000100a009986 */ /* 0x0041e8000c101d04 */
[----:B------:R-:W2:Y:S01]  /*1aa0*/  @!P0 LD.E.128 R20, desc[UR4][R20.64+0xa00] ;  /* 0x000a000414148980 */ /* 0x000ea2000c101d00 */
[----:B------:R-:W-:Y:S02]  /*1ab0*/  ISETP.NE.AND P1, PT, R6, 0x3, PT ;  /* 0x000000030600780c */ /* 0x000fe40003f25270 */
[----:B------:R-:W-:Y:S02]  /*1ac0*/  @!P0 IADD3 R7, PT, PT, R2, R3, RZ ;  /* 0x0000000302078210 */ /* 0x000fe40007ffe0ff */
[----:B------:R-:W-:-:S03]  /*1ad0*/  ISETP.GE.AND P1, PT, R3, R5, P1 ;  /* 0x000000050300720c */ /* 0x000fc60000f26270 */
[----:B-1----:R-:W-:-:S10]  /*1ae0*/  @!P0 IMAD.WIDE R14, R7, 0x10, R14 ;  /* 0x00000010070e8825 */ /* 0x002fd400078e020e */
[----:B------:R-:W-:Y:S01]  /*1af0*/  @!P1 IMAD.WIDE R24, R3, 0x10, R44 ;  /* 0x0000001003189825 */ /* 0x000fe200078e022c */
[----:B------:R-:W1:Y:S01]  /*1b00*/  @!P1 LDC.64 R28, c[0x0][0x3d8] ;  /* 0x0000f600ff1c9b82 */ /* 0x000e620000000a00 */
[----:B--2---:R2:W-:Y:S04]  /*1b10*/  @!P0 STG.E.128 desc[UR4][R14.64], R20 ;  /* 0x000000140e008986 */ /* 0x0045e8000c101d04 */
[----:B------:R-:W3:Y:S01]  /*1b20*/  @!P1 LD.E.128 R24, desc[UR4][R24.64+0xa00] ;  /* 0x000a000418189980 */ /* 0x000ee2000c101d00 */
[----:B------:R-:W-:Y:S01]  /*1b30*/  ISETP.NE.AND P0, PT, R8, 0x3, PT ;  /* 0x000000030800780c */ /* 0x000fe20003f05270 */
[----:B0-----:R-:W-:-:S03]  /*1b40*/  @!P1 IMAD.IADD R11, R30, 0x1, R3 ;  /* 0x000000011e0b9824 */ /* 0x001fc600078e0203 */
[----:B------:R-:W-:Y:S01]  /*1b50*/  ISETP.GE.AND P0, PT, R3, R5, P0 ;  /* 0x000000050300720c */ /* 0x000fe20000706270 */
[----:B-1----:R-:W-:-:S12]  /*1b60*/  @!P1 IMAD.WIDE R10, R11, 0x10, R28 ;  /* 0x000000100b0a9825 */ /* 0x002fd800078e021c */
[----:B------:R-:W-:Y:S01]  /*1b70*/  @!P0 IMAD.WIDE R16, R3, 0x10, R40 ;  /* 0x0000001003108825 */ /* 0x000fe200078e0228 */
[----:B------:R-:W0:Y:S01]  /*1b80*/  @!P0 LDC.64 R28, c[0x0][0x3d8] ;  /* 0x0000f600ff1c8b82 */ /* 0x000e220000000a00 */
[----:B---3--:R3:W-:Y:S04]  /*1b90*/  @!P1 STG.E.128 desc[UR4][R10.64], R24 ;  /* 0x000000180a009986 */ /* 0x0087e8000c101d04 */
[----:B------:R-:W4:Y:S01]  /*1ba0*/  @!P0 LD.E.128 R16, desc[UR4][R16.64+0xa00] ;  /* 0x000a000410108980 */ /* 0x000f22000c101d00 */
[-C--:B--2---:R-:W-:Y:S02]  /*1bb0*/  @!P0 IADD3 R15, PT, PT, R32, R3.reuse, RZ ;  /* 0x00000003200f8210 */ /* 0x084fe40007ffe0ff */
[----:B------:R-:W-:-:S03]  /*1bc0*/  IADD3 R3, PT, PT, R12, R3, RZ ;  /* 0x000000030c037210 */ /* 0x000fc60007ffe0ff */
[----:B0-----:R-:W-:-:S05]  /*1bd0*/  @!P0 IMAD.WIDE R14, R15, 0x10, R28 ;  /* 0x000000100f0e8825 */ /* 0x001fca00078e021c */
[----:B----4-:R3:W-:Y:S01]  /*1be0*/  @!P0 STG.E.128 desc[UR4][R14.64], R16 ;  /* 0x000000100e008986 */ /* 0x0107e2000c101d04 */
[----:B------:R-:W-:-:S13]  /*1bf0*/  ISETP.GE.AND P0, PT, R3, R34, PT ;  /* 0x000000220300720c */ /* 0x000fda0003f06270 */
[----:B------:R-:W-:Y:S05]  /*1c00*/  @!P0 BRA `(.L_x_43) ;  /* 0xfffffffc00788947 */ /* 0x000fea000383ffff */
[----:B------:R-:W-:Y:S05]  /*1c10*/  EXIT ;  /* 0x000000000000794d */ /* 0x000fea0003800000 */
.L_x_44:
        /* <DEDUP_REMOVED lines=14> */
.L_x_237:


//--------------------- .text._ZN4vllm26cross_device_reduce_1stageI13__nv_bfloat16Li4EEEvPNS_8RankDataENS_11RankSignalsEPNS_6SignalEPT_ii --------------------------
	.section	.text._ZN4vllm26cross_device_reduce_1stageI13__nv_bfloat16Li4EEEvPNS_8RankDataENS_11RankSignalsEPNS_6SignalEPT_ii,"ax",@progbits
	.align	128
        .global         _ZN4vllm26cross_device_reduce_1stageI13__nv_bfloat16Li4EEEvPNS_8RankDataENS_11RankSignalsEPNS_6SignalEPT_ii
        .type           _ZN4vllm26cross_device_reduce_1stageI13__nv_bfloat16Li4EEEvPNS_8RankDataENS_11RankSignalsEPNS_6SignalEPT_ii,@function
        .size           _ZN4vllm26cross_device_reduce_1stageI13__nv_bfloat16Li4EEEvPNS_8RankDataENS_11RankSignalsEPNS_6SignalEPT_ii,(.L_x_238 - _ZN4vllm26cross_device_reduce_1stageI13__nv_bfloat16Li4EEEvPNS_8RankDataENS_11RankSignalsEPNS_6SignalEPT_ii)
        .other          _ZN4vllm26cross_device_reduce_1stageI13__nv_bfloat16Li4EEEvPNS_8RankDataENS_11RankSignalsEPNS_6SignalEPT_ii,@"STO_CUDA_ENTRY STV_DEFAULT"
_ZN4vllm26cross_device_reduce_1stageI13__nv_bfloat16Li4EEEvPNS_8RankDataENS_11RankSignalsEPNS_6SignalEPT_ii:
.text._ZN4vllm26cross_device_reduce_1stageI13__nv_bfloat16Li4EEEvPNS_8RankDataENS_11RankSignalsEPNS_6SignalEPT_ii:
        /* <DEDUP_REMOVED lines=35> */
.L_x_46:
[----:B0-----:R-:W2:Y:S01]  /*0230*/  LDG.E.STRONG.SYS R4, desc[UR4][R6.64] ;  /* 0x0000000406047981 */ /* 0x001ea2000c1f5900 */
[----:B------:R-:W-:Y:S05]  /*0240*/  YIELD ;  /* 0x0000000000007946 */ /* 0x000fea0003800000 */
[----:B--2---:R-:W-:-:S13]  /*0250*/  ISETP.NE.AND P1, PT, R4, R33, PT ;  /* 0x000000210400720c */ /* 0x004fda0003f25270 */
[----:B------:R-:W-:Y:S05]  /*0260*/  @P1 BRA `(.L_x_46) ;  /* 0xfffffffc00f01947 */ /* 0x000fea000383ffff */
.L_x_45:
        /* <DEDUP_REMOVED lines=13> */
.L_x_49:
        /* <DEDUP_REMOVED lines=13> */
[C---:B------:R-:W-:Y:S02]  /*0410*/  PRMT R5, R4.reuse, 0x7632, R5 ;  /* 0x0000763204057816 */ /* 0x040fe40000000005 */
[----:B------:R-:W-:Y:S01]  /*0420*/  SHF.L.U32 R40, R4, 0x10, RZ ;  /* 0x0000001004287819 */ /* 0x000fe200000006ff */
[----:B------:R-:W-:Y:S01]  /*0430*/  FADD.FTZ R38, R38, R41 ;  /* 0x0000002926267221 */ /* 0x000fe20000010000 */
[----:B------:R-:W-:-:S02]  /*0440*/  PRMT R4, R11, 0x7632, R4 ;  /* 0x000076320b047816 */ /* 0x000fc40000000004 */
[----:B------:R-:W-:Y:S02]  /*0450*/  SHF.L.U32 R42, R11, 0x10, RZ ;  /* 0x000000100b2a7819 */ /* 0x000fe400000006ff */
[C---:B------:R-:W-:Y:S01]  /*0460*/  PRMT R36, R7.reuse, 0x7632, R36 ;  /* 0x0000763207247816 */ /* 0x040fe20000000024 */
[----:B------:R-:W-:Y:S01]  /*0470*/  IMAD.U32 R7, R7, 0x10000, RZ ;  /* 0x0001000007077824 */ /* 0x000fe200078e00ff */
[----:B------:R-:W-:Y:S02]  /*0480*/  PRMT R11, R10, 0x7632, R11 ;  /* 0x000076320a0b7816 */ /* 0x000fe4000000000b */
[----:B------:R-:W-:Y:S01]  /*0490*/  PRMT R10, R9, 0x7632, R10 ;  /* 0x00007632090a7816 */ /* 0x000fe2000000000a */
[----:B------:R-:W-:Y:S01]  /*04a0*/  FADD.FTZ R7, R7, R42 ;  /* 0x0000002a07077221 */ /* 0x000fe20000010000 */
[----:B------:R-:W-:Y:S01]  /*04b0*/  SHF.L.U32 R44, R9, 0x10, RZ ;  /* 0x00000010092c7819 */ /* 0x000fe200000006ff */
        /* <DEDUP_REMOVED lines=13> */
[----:B------:R-:W-:Y:S01]  /*0590*/  FADD.FTZ R5, R37, R42 ;  /* 0x0000002a25057221 */ /* 0x000fe20000010000 */
[C---:B----4-:R-:W-:Y:S01]  /*05a0*/  SHF.L.U32 R42, R15.reuse, 0x10, RZ ;  /* 0x000000100f2a7819 */ /* 0x050fe200000006ff */
[--C-:B------:R-:W-:Y:S01]  /*05b0*/  FADD.FTZ R8, R8, R9.reuse ;  /* 0x0000000908087221 */ /* 0x100fe20000010000 */
[----:B------:R-:W-:Y:S01]  /*05c0*/  PRMT R9, R15, 0x7632, R9 ;  /* 0x000076320f097816 */ /* 0x000fe20000000009 */
[C---:B------:R-:W-:Y:S01]  /*05d0*/  IMAD.U32 R37, R14.reuse, 0x10000, RZ ;  /* 0x000100000e257824 */ /* 0x040fe200078e00ff */
[----:B------:R-:W-:Y:S01]  /*05e0*/  PRMT R15, R14, 0x7632, R15 ;  /* 0x000076320e0f7816 */ /* 0x000fe2000000000f */
[----:B------:R-:W-:Y:S01]  /*05f0*/  FADD.FTZ R6, R6, R11 ;  /* 0x0000000b06067221 */ /* 0x000fe20000010000 */
[----:B------:R-:W-:Y:S01]  /*0600*/  PRMT R10, R12, 0x7632, R10 ;  /* 0x000076320c0a7816 */ /* 0x000fe2000000000a */
[----:B------:R-:W-:Y:S01]  /*0610*/  FADD.FTZ R38, R38, R37 ;  /* 0x0000002526267221 */ /* 0x000fe20000010000 */
        /* <DEDUP_REMOVED lines=37> */
[----:B------:R-:W-:Y:S01]  /*0870*/  F2FP.BF16.F32.PACK_AB R5, R5, R14 ;  /* 0x0000000e0505723e */ /* 0x000fe200000010ff */
[----:B------:R-:W-:Y:S01]  /*0880*/  IMAD.IADD R35, R34, 0x1, R35 ;  /* 0x0000000122237824 */ /* 0x000fe200078e0223 */
[----:B------:R-:W-:-:S04]  /*0890*/  F2FP.BF16.F32.PACK_AB R4, R4, R11 ;  /* 0x0000000b0404723e */ /* 0x000fc800000010ff */
[----:B------:R-:W-:Y:S01]  /*08a0*/  ISETP.GE.AND P2, PT, R35, UR7, PT ;  /* 0x0000000723007c0c */ /* 0x000fe2000bf46270 */
[----:B------:R0:W-:-:S12]  /*08b0*/  STG.E.128 desc[UR4][R8.64], R4 ;  /* 0x0000000408007986 */ /* 0x0001d8000c101d04 */
[----:B------:R-:W-:Y:S05]  /*08c0*/  @!P2 BRA `(.L_x_49) ;  /* 0xfffffff8009ca947 */ /* 0x000fea000383ffff */
.L_x_48:
[----:B------:R-:W-:Y:S05]  /*08d0*/  BSYNC.RECONVERGENT B0 ;  /* 0x0000000000007941 */ /* 0x000fea0003800200 */
.L_x_47:
[----:B------:R-:W-:Y:S06]  /*08e0*/  BAR.SYNC.DEFER_BLOCKING 0x0 ;  /* 0x0000000000007b1d */ /* 0x000fec0000010000 */
[----:B------:R-:W-:Y:S05]  /*08f0*/  @P0 EXIT ;  /* 0x000000000000094d */ /* 0x000fea0003800000 */
[C---:B0-----:R-:W-:Y:S01]  /*0900*/  LEA R6, R27.reuse, R0, 0x3 ;  /* 0x000000001b067211 */ /* 0x041fe200078e18ff */
[----:B------:R-:W0:Y:S01]  /*0910*/  LDC R9, c[0x0][0x3e0] ;  /* 0x0000f800ff097b82 */ /* 0x000e220000000800 */
        /* <DEDUP_REMOVED lines=8> */
.L_x_51:
[----:B------:R-:W2:Y:S01]  /*09a0*/  LDG.E.STRONG.SYS R0, desc[UR4][R2.64+0x480] ;  /* 0x0004800402007981 */ /* 0x000ea2000c1f5900 */
[----:B------:R-:W-:Y:S05]  /*09b0*/  YIELD ;  /* 0x0000000000007946 */ /* 0x000fea0003800000 */
[----:B--2---:R-:W-:-:S13]  /*09c0*/  ISETP.NE.AND P0, PT, R0, R7, PT ;  /* 0x000000070000720c */ /* 0x004fda0003f05270 */
[----:B------:R-:W-:Y:S05]  /*09d0*/  @P0 BRA `(.L_x_51) ;  /* 0xfffffffc00f00947 */ /* 0x000fea000383ffff */
[----:B------:R-:W-:Y:S05]  /*09e0*/  BSYNC B0 ;  /* 0x0000000000007941 */ /* 0x000fea0003800000 */
.L_x_50:
[----:B------:R-:W-:Y:S05]  /*09f0*/  @P1 EXIT ;  /* 0x000000000000194d */ /* 0x000fea0003800000 */
[----:B------:R-:W-:Y:S01]  /*0a00*/  STG.E desc[UR4][R24.64+0x900], R7 ;  /* 0x0009000718007986 */ /* 0x000fe2000c101904 */
[----:B------:R-:W-:Y:S05]  /*0a10*/  EXIT ;  /* 0x000000000000794d */ /* 0x000fea0003800000 */
.L_x_52:
        /* <DEDUP_REMOVED lines=14> */
.L_x_238:


//--------------------- .text._ZN4vllm26cross_device_reduce_2stageI13__nv_bfloat16Li2EEEvPNS_8RankDataENS_11RankSignalsEPNS_6SignalEPT_ii --------------------------
	.section	.text._ZN4vllm26cross_device_reduce_2stageI13__nv_bfloat16Li2EEEvPNS_8RankDataENS_11RankSignalsEPNS_6SignalEPT_ii,"ax",@progbits
	.align	128
        .global         _ZN4vllm26cross_device_reduce_2stageI13__nv_bfloat16Li2EEEvPNS_8RankDataENS_11RankSignalsEPNS_6SignalEPT_ii
        .type           _ZN4vllm26cross_device_reduce_2stageI13__nv_bfloat16Li2EEEvPNS_8RankDataENS_11RankSignalsEPNS_6SignalEPT_ii,@function
        .size           _ZN4vllm26cross_device_reduce_2stageI13__nv_bfloat16Li2EEEvPNS_8RankDataENS_11RankSignalsEPNS_6SignalEPT_ii,(.L_x_239 - _ZN4vllm26cross_device_reduce_2stageI13__nv_bfloat16Li2EEEvPNS_8RankDataENS_11RankSignalsEPNS_6SignalEPT_ii)
        .other          _ZN4vllm26cross_device_reduce_2stageI13__nv_bfloat16Li2EEEvPNS_8RankDataENS_11RankSignalsEPNS_6SignalEPT_ii,@"STO_CUDA_ENTRY STV_DEFAULT"
_ZN4vllm26cross_device_reduce_2stageI13__nv_bfloat16Li2EEEvPNS_8RankDataENS_11RankSignalsEPNS_6SignalEPT_ii:
.text._ZN4vllm26cross_device_reduce_2stageI13__nv_bfloat16Li2EEEvPNS_8RankDataENS_11RankSignalsEPNS_6SignalEPT_ii:
[----:B------:R-:W0:Y:S08]  /*0000*/  LDC R1, c[0x0][0x37c] ;  /* 0x0000df00ff017b82 */ /* 0x000e300000000800 */
[----:B------:R-:W1:Y:S01]  /*0010*/  LDC.64 R10, c[0x0][0x3e0] ;  /* 0x0000f800ff0a7b82 */ /* 0x000e620000000a00 */
[----:B------:R-:W2:Y:S01]  /*0020*/  S2R R3, SR_CTAID.X ;  /* 0x0000000000037919 */ /* 0x000ea20000002500 */
[----:B------:R-:W3:Y:S01]  /*0030*/  LDCU.64 UR4, c[0x0][0x358] ;  /* 0x00006b00ff0477ac */ /* 0x000ee20008000a00 */
[----:B0-----:R-:W-:-:S05]  /*0040*/  VIADD R1, R1, 0xffffffc0 ;  /* 0xffffffc001017836 */ /* 0x001fca0000000000 */
[----:B------:R-:W2:Y:S08]  /*0050*/  LDC.64 R8, c[0x0][0x3d0] ;  /* 0x0000f400ff087b82 */ /* 0x000eb00000000a00 */
[----:B------:R-:W0:Y:S08]  /*0060*/  LDC.64 R32, c[0x0][0x380] ;  /* 0x0000e000ff207b82 */ /* 0x000e300000000a00 */
[----:B------:R-:W4:Y:S01]  /*0070*/  LDC.64 R24, c[0x0][0x390] ;  /* 0x0000e400ff187b82 */ /* 0x000f220000000a00 */
[C---:B-1----:R-:W-:Y:S01]  /*0080*/  VIADD R4, R10.reuse, 0x1 ;  /* 0x000000010a047836 */ /* 0x042fe20000000000 */
[----:B------:R-:W-:-:S04]  /*0090*/  LEA.HI R0, R10, R10, RZ, 0x1 ;  /* 0x0000000a0a007211 */ /* 0x000fc800078f08ff */
[----:B------:R-:W-:Y:S02]  /*00a0*/  LEA.HI R2, R4, R4, RZ, 0x1 ;  /* 0x0000000404027211 */ /* 0x000fe400078f08ff */
[----:B------:R-:W4:Y:S01]  /*00b0*/  LDC.64 R26, c[0x0][0x398] ;  /* 0x0000e600ff1a7b82 */ /* 0x000f220000000a00 */
[----:B------:R-:W-:Y:S01]  /*00c0*/  LOP3.LUT R5, R0, 0xfffffffe, RZ, 0xc0, !PT ;  /* 0xfffffffe00057812 */ /* 0x000fe200078ec0ff */
[----:B--2---:R-:W-:Y:S01]  /*00d0*/  IMAD.WIDE.U32 R28, R3, 0x4, R8 ;  /* 0x00000004031c7825 */ /* 0x004fe200078e0008 */
[----:B------:R-:W-:Y:S02]  /*00e0*/  LOP3.LUT R7, R2, 0xfffffffe, RZ, 0xc0, !PT ;  /* 0xfffffffe02077812 */ /* 0x000fe400078ec0ff */
[----:B------:R-:W-:Y:S02]  /*00f0*/  IADD3 R2, PT, PT, -R5, R10, RZ ;  /* 0x0000000a05027210 */ /* 0x000fe40007ffe1ff */
[----:B---3--:R-:W2:Y:S01]  /*0100*/  LDG.E R38, desc[UR4][R28.64+0x900] ;  /* 0x000900041c267981 */ /* 0x008ea2000c1e1900 */
[----:B------:R-:W1:Y:S01]  /*0110*/  LDC.64 R20, c[0x0][0x3a0] ;  /* 0x0000e800ff147b82 */ /* 0x000e620000000a00 */
[----:B------:R-:W-:-:S07]  /*0120*/  IMAD.IADD R4, R4, 0x1, -R7 ;  /* 0x0000000104047824 */ /* 0x000fce00078e0a07 */
[----:B------:R-:W1:Y:S08]  /*0130*/  LDC.64 R22, c[0x0][0x3a8] ;  /* 0x0000ea00ff167b82 */ /* 0x000e700000000a00 */
[----:B------:R-:W3:Y:S08]  /*0140*/  LDC.64 R16, c[0x0][0x3b0] ;  /* 0x0000ec00ff107b82 */ /* 0x000ef00000000a00 */
[----:B------:R-:W3:Y:S08]  /*0150*/  LDC.64 R18, c[0x0][0x3b8] ;  /* 0x0000ee00ff127b82 */ /* 0x000ef00000000a00 */
[----:B------:R-:W3:Y:S08]  /*0160*/  LDC.64 R12, c[0x0][0x3c0] ;  /* 0x0000f000ff0c7b82 */ /* 0x000ef00000000a00 */
[----:B------:R-:W3:Y:S01]  /*0170*/  LDC.64 R14, c[0x0][0x3c8] ;  /* 0x0000f200ff0e7b82 */ /* 0x000ee20000000a00 */
[----:B0-----:R-:W-:Y:S01]  /*0180*/  IMAD.WIDE R36, R2, 0x8, R32 ;  /* 0x0000000802247825 */ /* 0x001fe200078e0220 */
[----:B------:R-:W-:Y:S01]  /*0190*/  LEA R30, R4, R1, 0x3 ;  /* 0x00000001041e7211 */ /* 0x000fe200078e18ff */
[----:B----4-:R-:W-:Y:S02]  /*01a0*/  STL.128 [R1], R24 ;  /* 0x0000001801007387 */ /* 0x010fe40000100c00 */
[----:B------:R-:W-:-:S02]  /*01b0*/  IMAD R34, R2, 0x8, R1 ;  /* 0x0000000802227824 */ /* 0x000fc400078e0201 */
[----:B------:R-:W-:Y:S01]  /*01c0*/  IMAD.WIDE R32, R4, 0x8, R32 ;  /* 0x0000000804207825 */ /* 0x000fe200078e0220 */
[----:B-1----:R0:W-:Y:S04]  /*01d0*/  STL.128 [R1+0x10], R20 ;  /* 0x0000101401007387 */ /* 0x0021e80000100c00 */
[----:B---3--:R2:W-:Y:S04]  /*01e0*/  STL.128 [R1+0x20], R16 ;  /* 0x0000201001007387 */ /* 0x0085e80000100c00 */
[----:B------:R-:W5:Y:S04]  /*01f0*/  LDG.E.64 R36, desc[UR4][R36.64] ;  /* 0x0000000424247981 */ /* 0x000f68000c1e1b00 */
[----:B------:R-:W5:Y:S04]  /*0200*/  LDG.E.64 R32, desc[UR4][R32.64] ;  /* 0x0000000420207981 */ /* 0x000f68000c1e1b00 */
[----:B------:R1:W-:Y:S04]  /*0210*/  STL.128 [R1+0x30], R12 ;  /* 0x0000300c01007387 */ /* 0x0003e80000100c00 */
[----:B------:R-:W5:Y:S04]  /*0220*/  LDL.64 R34, [R34] ;  /* 0x0000000022227983 */ /* 0x000f680000100a00 */
[----:B------:R-:W5:Y:S01]  /*0230*/  LDL.64 R30, [R30] ;  /* 0x000000001e1e7983 */ /* 0x000f620000100a00 */
[----:B------:R-:W3:Y:S01]  /*0240*/  S2R R0, SR_TID.X ;  /* 0x0000000000007919 */ /* 0x000ee20000002100 */
[----:B------:R-:W4:Y:S01]  /*0250*/  LDCU UR6, c[0x0][0x360] ;  /* 0x00006c00ff0677ac */ /* 0x000f220008000800 */
[----:B------:R-:W1:Y:S01]  /*0260*/  LDC R7, c[0x0][0x370] ;  /* 0x0000dc00ff077b82 */ /* 0x000e620000000800 */
[----:B------:R-:W-:-:S04]  /*0270*/  LEA.HI R5, R11, R11, RZ, 0x1 ;  /* 0x0000000b0b057211 */ /* 0x000fc800078f08ff */
[----:B------:R-:W-:Y:S01]  /*0280*/  SHF.R.S32.HI R5, RZ, 0x1, R5 ;  /* 0x00000001ff057819 */ /* 0x000fe20000011405 */
[----:B0-----:R-:W-:-:S04]  /*0290*/  IMAD.WIDE.U32 R22, R3, 0x20, R8 ;  /* 0x0000002003167825 */ /* 0x001fc800078e0008 */
[----:B------:R-:W-:Y:S01]  /*02a0*/  IMAD R9, R5, R10, RZ ;  /* 0x0000000a05097224 */ /* 0x000fe200078e02ff */
[----:B---3--:R-:W-:Y:S01]  /*02b0*/  ISETP.GT.U32.AND P0, PT, R0, 0x1, PT ;  /* 0x000000010000780c */ /* 0x008fe20003f04070 */
[----:B----4-:R-:W-:Y:S02]  /*02c0*/  IMAD R6, R3, UR6, R0 ;  /* 0x0000000603067c24 */ /* 0x010fe4000f8e0200 */
[----:B-1----:R-:W-:Y:S02]  /*02d0*/  IMAD R7, R7, UR6, RZ ;  /* 0x0000000607077c24 */ /* 0x002fe4000f8e02ff */
[----:B--2---:R-:W-:-:S08]  /*02e0*/  VIADD R17, R38, 0x1 ;  /* 0x0000000126117836 */ /* 0x004fd00000000000 */
[----:B------:R-:W-:Y:S05]  /*02f0*/  @P0 BRA `(.L_x_53) ;  /* 0x0000000000280947 */ /* 0x000fea0003800000 */
[----:B------:R-:W-:-:S05]  /*0300*/  IMAD R8, R0, 0x8, R1 ;  /* 0x0000000800087824 */ /* 0x000fca00078e0201 */
[----:B------:R-:W2:Y:S01]  /*0310*/  LDL.64 R12, [R8] ;  /* 0x00000000080c7983 */ /* 0x000ea20000100a00 */
[----:B------:R-:W-:-:S04]  /*0320*/  IMAD.WIDE.U32 R14, R0, 0x4, R22 ;  /* 0x00000004000e7825 */ /* 0x000fc800078e0016 */
[----:B--2---:R-:W-:-:S04]  /*0330*/  IMAD.WIDE.U32 R12, R3, 0x20, R12 ;  /* 0x00000020030c7825 */ /* 0x004fc800078e000c */
[----:B------:R-:W-:-:S05]  /*0340*/  IMAD.WIDE R12, R10, 0x4, R12 ;  /* 0x000000040a0c7825 */ /* 0x000fca00078e020c */
[----:B------:R0:W-:Y:S02]  /*0350*/  STG.E.STRONG.SYS desc[UR4][R12.64], R17 ;  /* 0x000000110c007986 */ /* 0x0001e4000c115904 */
.L_x_54:
[----:B------:R-:W2:Y:S01]  /*0360*/  LDG.E.STRONG.SYS R8, desc[UR4][R14.64] ;  /* 0x000000040e087981 */ /* 0x000ea2000c1f5900 */
[----:B------:R-:W-:Y:S05]  /*0370*/  YIELD ;  /* 0x0000000000007946 */ /* 0x000fea0003800000 */
[----:B--2---:R-:W-:-:S13]  /*0380*/  ISETP.NE.AND P1, PT, R8, R17, PT ;  /* 0x000000110800720c */ /* 0x004fda0003f25270 */
[----:B------:R-:W-:Y:S05]  /*0390*/  @P1 BRA `(.L_x_54) ;  /* 0xfffffffc00f01947 */ /* 0x000fea000383ffff */
.L_x_53:
[----:B------:R-:W-:Y:S05]  /*03a0*/  WARPSYNC.ALL ;  /* 0x0000000000007948 */ /* 0x000fea0003800000 */
[----:B------:R-:W-:Y:S01]  /*03b0*/  BAR.SYNC.DEFER_BLOCKING 0x0 ;  /* 0x0000000000007b1d */ /* 0x000fe20000010000 */
[----:B------:R-:W-:Y:S01]  /*03c0*/  ISETP.NE.AND P1, PT, R0, RZ, PT ;  /* 0x000000ff0000720c */ /* 0x000fe20003f25270 */
[----:B------:R-:W-:Y:S01]  /*03d0*/  IMAD R8, R5, R10, R5 ;  /* 0x0000000a05087224 */ /* 0x000fe200078e0205 */
[----:B------:R-:W-:Y:S02]  /*03e0*/  ISETP.NE.AND P2, PT, R10, 0x1, PT ;  /* 0x000000010a00780c */ /* 0x000fe40003f45270 */
[----:B------:R-:W-:Y:S01]  /*03f0*/  IADD3 R20, PT, PT, R6, R9, RZ ;  /* 0x0000000906147210 */ /* 0x000fe20007ffe0ff */
[----:B------:R-:W-:Y:S01]  /*0400*/  BSSY.RECONVERGENT B0, `(.L_x_55) ;  /* 0x0000104000007945 */ /* 0x000fe20003800200 */
[----:B------:R-:W-:-:S04]  /*0410*/  SEL R8, R8, R11, P2 ;  /* 0x0000000b08087207 */ /* 0x000fc80001000000 */
[----:B------:R-:W-:-:S03]  /*0420*/  ISETP.GE.AND P2, PT, R20, R8, PT ;  /* 0x000000081400720c */ /* 0x000fc60003f46270 */
[----:B------:R1:W-:Y:S10]  /*0430*/  @!P1 STG.E desc[UR4][R28.64+0x900], R17 ;  /* 0x000900111c009986 */ /* 0x0003f4000c101904 */
[----:B------:R-:W-:Y:S05]  /*0440*/  @P2 BRA `(.L_x_56) ;  /* 0x0000000c00fc2947 */ /* 0x000fea0003800000 */
[----:B01----:R-:W0:Y:S01]  /*0450*/  I2F.U32.RP R17, R7 ;  /* 0x0000000700117306 */ /* 0x003e220000209000 */
[C---:B------:R-:W-:Y:S01]  /*0460*/  IADD3 R15, PT, PT, R7.reuse, R20, RZ ;  /* 0x00000014070f7210 */ /* 0x040fe20007ffe0ff */
[----:B------:R-:W-:Y:S01]  /*0470*/  IMAD.MOV R19, RZ, RZ, -R7 ;  /* 0x000000ffff137224 */ /* 0x000fe200078e0a07 */
[----:B------:R-:W-:Y:S01]  /*0480*/  ISETP.NE.U32.AND P4, PT, R7, RZ, PT ;  /* 0x000000ff0700720c */ /* 0x000fe20003f85070 */
[----:B------:R-:W-:Y:S01]  /*0490*/  BSSY.RECONVERGENT B1, `(.L_x_57) ;  /* 0x000004d000017945 */ /* 0x000fe20003800200 */
[CC--:B------:R-:W-:Y:S02]  /*04a0*/  ISETP.GE.AND P2, PT, R15.reuse, R8.reuse, PT ;  /* 0x000000080f00720c */ /* 0x0c0fe40003f46270 */
[----:B------:R-:W-:Y:S02]  /*04b0*/  VIMNMX R14, PT, PT, R15, R8, !PT ;  /* 0x000000080f0e7248 */ /* 0x000fe40007fe0100 */
[----:B------:R-:W-:-:S04]  /*04c0*/  SEL R16, RZ, 0x1, P2 ;  /* 0x00000001ff107807 */ /* 0x000fc80001000000 */
[----:B------:R-:W-:Y:S01]  /*04d0*/  IADD3 R14, PT, PT, R14, -R15, -R16 ;  /* 0x8000000f0e0e7210 */ /* 0x000fe20007ffe810 */
[----:B0-----:R-:W0:Y:S02]  /*04e0*/  MUFU.RCP R17, R17 ;  /* 0x0000001100117308 */ /* 0x001e240000001000 */
[----:B0-----:R-:W-:-:S06]  /*04f0*/  VIADD R12, R17, 0xffffffe ;  /* 0x0ffffffe110c7836 */ /* 0x001fcc0000000000 */
[----:B------:R0:W1:Y:S02]  /*0500*/  F2I.FTZ.U32.TRUNC.NTZ R13, R12 ;  /* 0x0000000c000d7305 */ /* 0x000064000021f000 */
[----:B0-----:R-:W-:Y:S02]  /*0510*/  IMAD.MOV.U32 R12, RZ, RZ, RZ ;  /* 0x000000ffff0c7224 */ /* 0x001fe400078e00ff */
[----:B-1----:R-:W-:-:S04]  /*0520*/  IMAD R19, R19, R13, RZ ;  /* 0x0000000d13137224 */ /* 0x002fc800078e02ff */
        /* <DEDUP_REMOVED lines=8> */
[----:B------:R-:W-:Y:S01]  /*05b0*/  @P3 VIADD R13, R13, 0x1 ;  /* 0x000000010d0d3836 */ /* 0x000fe20000000000 */
[----:B------:R-:W-:-:S04]  /*05c0*/  @!P4 LOP3.LUT R13, RZ, R7, RZ, 0x33, !PT ;  /* 0x00000007ff0dc212 */ /* 0x000fc800078e33ff */
[----:B------:R-:W-:-:S04]  /*05d0*/  IADD3 R14, PT, PT, R16, R13, RZ ;  /* 0x0000000d100e7210 */ /* 0x000fc80007ffe0ff */
[C---:B------:R-:W-:Y:S02]  /*05e0*/  LOP3.LUT R12, R14.reuse, 0x3, RZ, 0xc0, !PT ;  /* 0x000000030e0c7812 */ /* 0x040fe400078ec0ff */
[----:B------:R-:W-:Y:S02]  /*05f0*/  ISETP.GE.U32.AND P2, PT, R14, 0x3, PT ;  /* 0x000000030e00780c */ /* 0x000fe40003f46070 */
[----:B------:R-:W-:-:S13]  /*0600*/  ISETP.NE.AND P3, PT, R12, 0x3, PT ;  /* 0x000000030c00780c */ /* 0x000fda0003f65270 */
[----:B------:R-:W-:Y:S05]  /*0610*/  @!P3 BRA `(.L_x_58) ;  /* 0x0000000000d0b947 */ /* 0x000fea0003800000 */
[----:B------:R-:W-:-:S04]  /*0620*/  IMAD.WIDE R12, R9, 0x10, RZ ;  /* 0x00000010090c7825 */ /* 0x000fc800078e02ff */
[----:B------:R-:W-:Y:S01]  /*0630*/  VIADD R14, R14, 0x1 ;  /* 0x000000010e0e7836 */ /* 0x000fe20000000000 */
[----:B-----5:R-:W-:-:S04]  /*0640*/  IADD3 R24, P3, PT, R34, -R12, RZ ;  /* 0x8000000c22187210 */ /* 0x020fc80007f7e0ff */
[----:B------:R-:W-:Y:S01]  /*0650*/  LOP3.LUT R14, R14, 0x3, RZ, 0xc0, !PT ;  /* 0x000000030e0e7812 */ /* 0x000fe200078ec0ff */
[----:B------:R-:W-:-:S03]  /*0660*/  IMAD.X R25, R35, 0x1, ~R13, P3 ;  /* 0x0000000123197824 */ /* 0x000fc600018e0e0d */
[----:B------:R-:W-:-:S07]  /*0670*/  IADD3 R21, PT, PT, -R14, RZ, RZ ;  /* 0x000000ff0e157210 */ /* 0x000fce0007ffe1ff */
.L_x_59:
[----:B------:R-:W-:-:S04]  /*0680*/  IMAD.WIDE R38, R20, 0x10, R36 ;  /* 0x0000001014267825 */ /* 0x000fc800078e0224 */
[----:B0-----:R-:W-:Y:S01]  /*0690*/  IMAD.WIDE R16, R20, 0x10, R32 ;  /* 0x0000001014107825 */ /* 0x001fe200078e0220 */
[----:B------:R-:W2:Y:S05]  /*06a0*/  LD.E.128 R12, desc[UR4][R38.64] ;  /* 0x00000004260c7980 */ /* 0x000eaa000c101d00 */
[----:B------:R-:W3:Y:S01]  /*06b0*/  LD.E.128 R16, desc[UR4][R16.64] ;  /* 0x0000000410107980 */ /* 0x000ee2000c101d00 */
[----:B------:R-:W-:-:S05]  /*06c0*/  VIADD R21, R21, 0x1 ;  /* 0x0000000115157836 */ /* 0x000fca0000000000 */
[----:B------:R-:W-:Y:S02]  /*06d0*/  ISETP.NE.AND P3, PT, R21, RZ, PT ;  /* 0x000000ff1500720c */ /* 0x000fe40003f65270 */
[C---:B--2---:R-:W-:Y:S01]  /*06e0*/  PRMT R26, R15.reuse, 0x7632, R26 ;  /* 0x000076320f1a7816 */ /* 0x044fe2000000001a */
[----:B------:R-:W-:Y:S01]  /*06f0*/  IMAD.U32 R42, R15, 0x10000, RZ ;  /* 0x000100000f2a7824 */ /* 0x000fe200078e00ff */
[C---:B------:R-:W-:Y:S01]  /*0700*/  PRMT R15, R13.reuse, 0x7632, R15 ;  /* 0x000076320d0f7816 */ /* 0x040fe2000000000f */
[----:B------:R-:W-:Y:S01]  /*0710*/  IMAD.U32 R41, R14, 0x10000, RZ ;  /* 0x000100000e297824 */ /* 0x000fe200078e00ff */
[----:B------:R-:W-:Y:S01]  /*0720*/  SHF.L.U32 R40, R13, 0x10, RZ ;  /* 0x000000100d287819 */ /* 0x000fe200000006ff */
[C---:B---3--:R-:W-:Y:S01]  /*0730*/  IMAD.U32 R45, R19.reuse, 0x10000, RZ ;  /* 0x00010000132d7824 */ /* 0x048fe200078e00ff */
[----:B------:R-:W-:Y:S01]  /*0740*/  PRMT R13, R19, 0x7632, R13 ;  /* 0x00007632130d7816 */ /* 0x000fe2000000000d */
[----:B------:R-:W-:Y:S01]  /*0750*/  IMAD.U32 R43, R17, 0x10000, RZ ;  /* 0x00010000112b7824 */ /* 0x000fe200078e00ff */
[----:B------:R-:W-:Y:S01]  /*0760*/  PRMT R19, R18, 0x7632, R19 ;  /* 0x0000763212137816 */ /* 0x000fe20000000013 */
[----:B------:R-:W-:Y:S01]  /*0770*/  IMAD.U32 R39, R16, 0x10000, RZ ;  /* 0x0001000010277824 */ /* 0x000fe200078e00ff */
[----:B------:R-:W-:Y:S01]  /*0780*/  SHF.L.U32 R38, R18, 0x10, RZ ;  /* 0x0000001012267819 */ /* 0x000fe200000006ff */
[----:B------:R-:W-:Y:S01]  /*0790*/  IMAD.U32 R13, R13, 0x10000, RZ ;  /* 0x000100000d0d7824 */ /* 0x000fe200078e00ff */
[----:B------:R-:W-:Y:S01]  /*07a0*/  PRMT R27, R14, 0x7632, R27 ;  /* 0x000076320e1b7816 */ /* 0x000fe2000000001b */
[----:B------:R-:W-:Y:S01]  /*07b0*/  IMAD.U32 R15, R15, 0x10000, RZ ;  /* 0x000100000f0f7824 */ /* 0x000fe200078e00ff */
[----:B------:R-:W-:Y:S01]  /*07c0*/  PRMT R18, R17, 0x7632, R18 ;  /* 0x0000763211127816 */ /* 0x000fe20000000012 */
[----:B------:R-:W-:Y:S01]  /*07d0*/  FADD.FTZ R38, R41, R38 ;  /* 0x0000002629267221 */ /* 0x000fe20000010000 */
[C---:B------:R-:W-:Y:S01]  /*07e0*/  PRMT R14, R12.reuse, 0x7632, R14 ;  /* 0x000076320c0e7816 */ /* 0x040fe2000000000e */
[----:B------:R-:W-:Y:S01]  /*07f0*/  IMAD.U32 R12, R12, 0x10000, RZ ;  /* 0x000100000c0c7824 */ /* 0x000fe200078e00ff */
[----:B------:R-:W-:Y:S01]  /*0800*/  PRMT R17, R16, 0x7632, R17 ;  /* 0x0000763210117816 */ /* 0x000fe20000000011 */
[----:B------:R-:W-:Y:S01]  /*0810*/  FADD.FTZ R16, R42, R45 ;  /* 0x0000002d2a107221 */ /* 0x000fe20000010000 */
[----:B------:R-:W-:Y:S01]  /*0820*/  SHF.L.U32 R26, R26, 0x10, RZ ;  /* 0x000000101a1a7819 */ /* 0x000fe200000006ff */
[----:B------:R-:W-:Y:S01]  /*0830*/  IMAD.U32 R27, R27, 0x10000, RZ ;  /* 0x000100001b1b7824 */ /* 0x000fe200078e00ff */
[----:B------:R-:W-:Y:S01]  /*0840*/  SHF.L.U32 R14, R14, 0x10, RZ ;  /* 0x000000100e0e7819 */ /* 0x000fe200000006ff */
[----:B------:R-:W-:Y:S01]  /*0850*/  IMAD.U32 R17, R17, 0x10000, RZ ;  /* 0x0001000011117824 */ /* 0x000fe200078e00ff */
[----:B------:R-:W-:Y:S01]  /*0860*/  SHF.L.U32 R18, R18, 0x10, RZ ;  /* 0x0000001012127819 */ /* 0x000fe200000006ff */
[----:B------:R-:W-:-:S02]  /*0870*/  IMAD.U32 R42, R19, 0x10000, RZ ;  /* 0x00010000132a7824 */ /* 0x000fc400078e00ff */
[----:B------:R-:W-:Y:S01]  /*0880*/  FADD.FTZ R12, R12, R39 ;  /* 0x000000270c0c7221 */ /* 0x000fe20000010000 */
[----:B------:R-:W-:Y:S01]  /*0890*/  FADD.FTZ R19, R26, R13 ;  /* 0x0000000d1a137221 */ /* 0x000fe20000010000 */
[----:B------:R-:W-:Y:S01]  /*08a0*/  FADD.FTZ R17, R14, R17 ;  /* 0x000000110e117221 */ /* 0x000fe20000010000 */
[----:B------:R-:W-:Y:S01]  /*08b0*/  FADD.FTZ R40, R40, R43 ;  /* 0x0000002b28287221 */ /* 0x000fe20000010000 */
[----:B------:R-:W-:Y:S01]  /*08c0*/  FADD.FTZ R27, R27, R42 ;  /* 0x0000002a1b1b7221 */ /* 0x000fe20000010000 */
[----:B------:R-:W-:Y:S01]  /*08d0*/  FADD.FTZ R13, R15, R18 ;  /* 0x000000120f0d7221 */ /* 0x000fe20000010000 */
[----:B------:R-:W-:Y:S02]  /*08e0*/  F2FP.BF16.F32.PACK_AB R15, R19, R16 ;  /* 0x00000010130f723e */ /* 0x000fe400000010ff */
[----:B------:R-:W-:Y:S01]  /*08f0*/  F2FP.BF16.F32.PACK_AB R12, R17, R12 ;  /* 0x0000000c110c723e */ /* 0x000fe200000010ff */
[----:B------:R-:W-:Y:S01]  /*0900*/  IMAD.WIDE R16, R20, 0x10, R24 ;  /* 0x0000001014107825 */ /* 0x000fe200078e0218 */
[----:B------:R-:W-:-:S02]  /*0910*/  F2FP.BF16.F32.PACK_AB R14, R27, R38 ;  /* 0x000000261b0e723e */ /* 0x000fc400000010ff */
[----:B------:R-:W-:Y:S02]  /*0920*/  F2FP.BF16.F32.PACK_AB R13, R13, R40 ;  /* 0x000000280d0d723e */ /* 0x000fe400000010ff */
[----:B------:R-:W-:-:S03]  /*0930*/  IADD3 R20, PT, PT, R7, R20, RZ ;  /* 0x0000001407147210 */ /* 0x000fc60007ffe0ff */
[----:B------:R0:W-:Y:S01]  /*0940*/  ST.E.128 desc[UR4][R16.64+0xa00], R12 ;  /* 0x000a000c10007985 */ /* 0x0001e2000c101d04 */
[----:B------:R-:W-:Y:S05]  /*0950*/  @P3 BRA `(.L_x_59) ;  /* 0xfffffffc00483947 */ /* 0x000fea000383ffff */
.L_x_58:
[----:B------:R-:W-:Y:S05]  /*0960*/  BSYNC.RECONVERGENT B1 ;  /* 0x0000000000017941 */ /* 0x000fea0003800200 */
.L_x_57:
[----:B------:R-:W-:Y:S05]  /*0970*/  @!P2 BRA `(.L_x_56) ;  /* 0x0000000800b0a947 */ /* 0x000fea0003800000 */
.L_x_60:
[----:B-----5:R-:W-:-:S04]  /*0980*/  IMAD.WIDE R40, R20, 0x10, R36 ;  /* 0x0000001014287825 */ /* 0x020fc800078e0224 */
[----:B------:R-:W-:Y:S01]  /*0990*/  IMAD.WIDE R38, R20, 0x10, R32 ;  /* 0x0000001014267825 */ /* 0x000fe200078e0220 */
[----:B0-2---:R0:W2:Y:S04]  /*09a0*/  LD.E.128 R12, desc[UR4][R40.64] ;  /* 0x00000004280c7980 */ /* 0x0050a8000c101d00 */
[----:B------:R1:W3:Y:S01]  /*09b0*/  LD.E.128 R16, desc[UR4][R38.64] ;  /* 0x0000000426107980 */ /* 0x0002e2000c101d00 */
[----:B0-----:R-:W-:-:S04]  /*09c0*/  IMAD.WIDE R40, R7, 0x10, R40 ;  /* 0x0000001007287825 */ /* 0x001fc800078e0228 */
[----:B-1----:R-:W-:Y:S01]  /*09d0*/  IMAD.WIDE R38, R7, 0x10, R38 ;  /* 0x0000001007267825 */ /* 0x002fe200078e0226 */
[----:B--2---:R-:W-:-:S03]  /*09e0*/  PRMT R21, R15, 0x7632, R21 ;  /* 0x000076320f157816 */ /* 0x004fc60000000015 */
        /* <DEDUP_REMOVED lines=10> */
[----:B------:R-:W-:Y:S01]  /*0a90*/  FADD.FTZ R27, R27, R44 ;  /* 0x0000002c1b1b7221 */ /* 0x000fe20000010000 */
        /* <DEDUP_REMOVED lines=20> */
[----:B------:R-:W-:-:S02]  /*0be0*/  IADD3 R43, PT, PT, -R9, R20, RZ ;  /* 0x00000014092b7210 */ /* 0x000fc40007ffe1ff */
[----:B------:R-:W-:Y:S02]  /*0bf0*/  F2FP.BF16.F32.PACK_AB R27, R42, R27 ;  /* 0x0000001b2a1b723e */ /* 0x000fe400000010ff */
[----:B------:R-:W-:Y:S01]  /*0c00*/  F2FP.BF16.F32.PACK_AB R26, R19, R26 ;  /* 0x0000001a131a723e */ /* 0x000fe200000010ff */
[----:B------:R-:W-:Y:S01]  /*0c10*/  IMAD.WIDE R42, R43, 0x10, R34 ;  /* 0x000000102b2a7825 */ /* 0x000fe200078e0222 */
[----:B------:R-:W-:Y:S02]  /*0c20*/  F2FP.BF16.F32.PACK_AB R25, R15, R16 ;  /* 0x000000100f19723e */ /* 0x000fe400000010ff */
[----:B------:R-:W-:-:S05]  /*0c30*/  F2FP.BF16.F32.PACK_AB R24, R17, R12 ;  /* 0x0000000c1118723e */ /* 0x000fca00000010ff */
[----:B------:R0:W-:Y:S04]  /*0c40*/  ST.E.128 desc[UR4][R42.64+0xa00], R24 ;  /* 0x000a00182a007985 */ /* 0x0001e8000c101d04 */
[----:B------:R1:W2:Y:S04]  /*0c50*/  LD.E.128 R12, desc[UR4][R40.64] ;  /* 0x00000004280c7980 */ /* 0x0002a8000c101d00 */
[----:B------:R3:W4:Y:S01]  /*0c60*/  LD.E.128 R16, desc[UR4][R38.64] ;  /* 0x0000000426107980 */ /* 0x000722000c101d00 */
[----:B-1----:R-:W-:-:S04]  /*0c70*/  IMAD.WIDE R40, R7, 0x10, R40 ;  /* 0x0000001007287825 */ /* 0x002fc800078e0228 */
[----:B0-----:R-:W-:-:S04]  /*0c80*/  IMAD.WIDE R42, R7, 0x10, R42 ;  /* 0x00000010072a7825 */ /* 0x001fc800078e022a */
[----:B---3--:R-:W-:Y:S01]  /*0c90*/  IMAD.WIDE R38, R7, 0x10, R38 ;  /* 0x0000001007267825 */ /* 0x008fe200078e0226 */
[----:B--2---:R-:W-:-:S03]  /*0ca0*/  PRMT R21, R15, 0x7632, R21 ;  /* 0x000076320f157816 */ /* 0x004fc60000000015 */
[----:B------:R-:W-:Y:S01]  /*0cb0*/  IMAD.U32 R45, R15, 0x10000, RZ ;  /* 0x000100000f2d7824 */ /* 0x000fe200078e00ff */
[C---:B------:R-:W-:Y:S01]  /*0cc0*/  PRMT R15, R14.reuse, 0x7632, R15 ;  /* 0x000076320e0f7816 */ /* 0x040fe2000000000f */
[----:B------:R-:W-:Y:S01]  /*0cd0*/  IMAD.U32 R47, R13, 0x10000, RZ ;  /* 0x000100000d2f7824 */ /* 0x000fe200078e00ff */
[----:B------:R-:W-:Y:S01]  /*0ce0*/  SHF.L.U32 R46, R14, 0x10, RZ ;  /* 0x000000100e2e7819 */ /* 0x000fe200000006ff */
[----:B----4-:R-:W-:Y:S01]  /*0cf0*/  IMAD.U32 R26, R19, 0x10000, RZ ;  /* 0x00010000131a7824 */ /* 0x010fe200078e00ff */
[----:B------:R-:W-:Y:S01]  /*0d00*/  PRMT R44, R13, 0x7632, R44 ;  /* 0x000076320d2c7816 */ /* 0x000fe2000000002c */
[----:B------:R-:W-:Y:S01]  /*0d10*/  IMAD.U32 R48, R17, 0x10000, RZ ;  /* 0x0001000011307824 */ /* 0x000fe200078e00ff */
[C---:B------:R-:W-:Y:S01]  /*0d20*/  PRMT R13, R12.reuse, 0x7632, R13 ;  /* 0x000076320c0d7816 */ /* 0x040fe2000000000d */
[----:B------:R-:W-:Y:S01]  /*0d30*/  IMAD.U32 R21, R21, 0x10000, RZ ;  /* 0x0001000015157824 */ /* 0x000fe200078e00ff */
[----:B------:R-:W-:Y:S01]  /*0d40*/  SHF.L.U32 R14, R12, 0x10, RZ ;  /* 0x000000100c0e7819 */ /* 0x000fe200000006ff */
[----:B------:R-:W-:Y:S01]  /*0d50*/  IMAD.U32 R44, R44, 0x10000, RZ ;  /* 0x000100002c2c7824 */ /* 0x000fe200078e00ff */
[----:B------:R-:W-:Y:S01]  /*0d60*/  PRMT R12, R19, 0x7632, R12 ;  /* 0x00007632130c7816 */ /* 0x000fe2000000000c */
[----:B------:R-:W-:Y:S01]  /*0d70*/  FADD.FTZ R27, R45, R26 ;  /* 0x0000001a2d1b7221 */ /* 0x000fe20000010000 */
[----:B------:R-:W-:-:S02]  /*0d80*/  PRMT R19, R18, 0x7632, R19 ;  /* 0x0000763212137816 */ /* 0x000fc40000000013 */
[----:B------:R-:W-:Y:S02]  /*0d90*/  SHF.L.U32 R25, R18, 0x10, RZ ;  /* 0x0000001012197819 */ /* 0x000fe400000006ff */
[----:B------:R-:W-:Y:S02]  /*0da0*/  PRMT R18, R17, 0x7632, R18 ;  /* 0x0000763211127816 */ /* 0x000fe40000000012 */
[----:B------:R-:W-:Y:S01]  /*0db0*/  PRMT R24, R16, 0x7632, R24 ;  /* 0x0000763210187816 */ /* 0x000fe20000000018 */
        /* <DEDUP_REMOVED lines=8> */
[----:B------:R-:W-:Y:S01]  /*0e40*/  IMAD.U32 R19, R18, 0x10000, RZ ;  /* 0x0001000012137824 */ /* 0x000fe200078e00ff */
[----:B------:R-:W-:Y:S01]  /*0e50*/  SHF.L.U32 R24, R24, 0x10, RZ ;  /* 0x0000001018187819 */ /* 0x000fe200000006ff */
[----:B------:R-:W-:-:S02]  /*0e60*/  FADD.FTZ R16, R21, R16 ;  /* 0x0000001015107221 */ /* 0x000fc40000010000 */
[----:B------:R-:W-:Y:S01]  /*0e70*/  FADD.FTZ R15, R15, R12 ;  /* 0x0000000c0f0f7221 */ /* 0x000fe20000010000 */
[----:B------:R-:W-:Y:S01]  /*0e80*/  FADD.FTZ R44, R44, R19 ;  /* 0x000000132c2c7221 */ /* 0x000fe20000010000 */
[----:B------:R-:W-:Y:S01]  /*0e90*/  FADD.FTZ R13, R13, R24 ;  /* 0x000000180d0d7221 */ /* 0x000fe20000010000 */
[----:B------:R-:W-:Y:S02]  /*0ea0*/  F2FP.BF16.F32.PACK_AB R27, R16, R27 ;  /* 0x0000001b101b723e */ /* 0x000fe400000010ff */
[----:B------:R-:W-:Y:S02]  /*0eb0*/  F2FP.BF16.F32.PACK_AB R26, R15, R26 ;  /* 0x0000001a0f1a723e */ /* 0x000fe400000010ff */
[----:B------:R-:W-:Y:S02]  /*0ec0*/  F2FP.BF16.F32.PACK_AB R25, R44, R25 ;  /* 0x000000192c19723e */ /* 0x000fe400000010ff */
[----:B------:R-:W-:-:S05]  /*0ed0*/  F2FP.BF16.F32.PACK_AB R24, R13, R14 ;  /* 0x0000000e0d18723e */ /* 0x000fca00000010ff */
[----:B------:R0:W-:Y:S04]  /*0ee0*/  ST.E.128 desc[UR4][R42.64+0xa00], R24 ;  /* 0x000a00182a007985 */ /* 0x0001e8000c101d04 */
[----:B------:R1:W2:Y:S04]  /*0ef0*/  LD.E.128 R12, desc[UR4][R40.64] ;  /* 0x00000004280c7980 */ /* 0x0002a8000c101d00 */
[----:B------:R-:W3:Y:S01]  /*0f00*/  LD.E.128 R16, desc[UR4][R38.64] ;  /* 0x0000000426107980 */ /* 0x000ee2000c101d00 */
[----:B-1----:R-:W-:-:S04]  /*0f10*/  IMAD.WIDE R40, R7, 0x10, R40 ;  /* 0x0000001007287825 */ /* 0x002fc800078e0228 */
[----:B0-----:R-:W-:Y:S01]  /*0f20*/  IMAD.WIDE R42, R7, 0x10, R42 ;  /* 0x00000010072a7825 */ /* 0x001fe200078e022a */
[----:B--2---:R-:W-:-:S03]  /*0f30*/  PRMT R21, R15, 0x7632, R21 ;  /* 0x000076320f157816 */ /* 0x004fc60000000015 */
[----:B------:R-:W-:Y:S01]  /*0f40*/  IMAD.U32 R45, R15, 0x10000, RZ ;  /* 0x000100000f2d7824 */ /* 0x000fe200078e00ff */
[C---:B------:R-:W-:Y:S01]  /*0f50*/  PRMT R15, R14.reuse, 0x7632, R15 ;  /* 0x000076320e0f7816 */ /* 0x040fe2000000000f */
[----:B------:R-:W-:Y:S01]  /*0f60*/  IMAD.U32 R47, R13, 0x10000, RZ ;  /* 0x000100000d2f7824 */ /* 0x000fe200078e00ff */
[----:B------:R-:W-:Y:S01]  /*0f70*/  SHF.L.U32 R46, R14, 0x10, RZ ;  /* 0x000000100e2e7819 */ /* 0x000fe200000006ff */
[----:B---3--:R-:W-:Y:S01]  /*0f80*/  IMAD.U32 R26, R19, 0x10000, RZ ;  /* 0x00010000131a7824 */ /* 0x008fe200078e00ff */
        /* <DEDUP_REMOVED lines=29> */
[----:B------:R-:W-:Y:S01]  /*1160*/  F2FP.BF16.F32.PACK_AB R24, R13, R14 ;  /* 0x0000000e0d18723e */ /* 0x000fe200000010ff */
[----:B------:R-:W-:-:S04]  /*1170*/  IMAD.WIDE R16, R7, 0x10, R38 ;  /* 0x0000001007107825 */ /* 0x000fc800078e0226 */
[----:B------:R0:W-:Y:S04]  /*1180*/  ST.E.128 desc[UR4][R42.64+0xa00], R24 ;  /* 0x000a00182a007985 */ /* 0x0001e8000c101d04 */
[----:B------:R-:W2:Y:S04]  /*1190*/  LD.E.128 R12, desc[UR4][R40.64] ;  /* 0x00000004280c7980 */ /* 0x000ea8000c101d00 */
[----:B------:R-:W3:Y:S01]  /*11a0*/  LD.E.128 R16, desc[UR4][R16.64] ;  /* 0x0000000410107980 */ /* 0x000ee2000c101d00 */
[----:B------:R-:W-:-:S05]  /*11b0*/  IMAD R20, R7, 0x4, R20 ;  /* 0x0000000407147824 */ /* 0x000fca00078e0214 */
[----:B------:R-:W-:Y:S01]  /*11c0*/  ISETP.GE.AND P2, PT, R20, R8, PT ;  /* 0x000000081400720c */ /* 0x000fe20003f46270 */
[----:B0-----:R-:W-:Y:S01]  /*11d0*/  IMAD.WIDE R42, R7, 0x10, R42 ;  /* 0x00000010072a7825 */ /* 0x001fe200078e022a */
[----:B--2---:R-:W-:-:S03]  /*11e0*/  PRMT R21, R15, 0x7632, R21 ;  /* 0x000076320f157816 */ /* 0x004fc60000000015 */
[----:B------:R-:W-:Y:S01]  /*11f0*/  IMAD.U32 R45, R15, 0x10000, RZ ;  /* 0x000100000f2d7824 */ /* 0x000fe200078e00ff */
[C---:B------:R-:W-:Y:S01]  /*1200*/  PRMT R15, R13.reuse, 0x7632, R15 ;  /* 0x000076320d0f7816 */ /* 0x040fe2000000000f */
[----:B------:R-:W-:Y:S01]  /*1210*/  IMAD.U32 R39, R13, 0x10000, RZ ;  /* 0x000100000d277824 */ /* 0x000fe200078e00ff */
[C---:B---3--:R-:W-:Y:S01]  /*1220*/  PRMT R13, R19.reuse, 0x7632, R13 ;  /* 0x00007632130d7816 */ /* 0x048fe2000000000d */
[----:B------:R-:W-:Y:S01]  /*1230*/  IMAD.U32 R40, R19, 0x10000, RZ ;  /* 0x0001000013287824 */ /* 0x000fe200078e00ff */
[C---:B------:R-:W-:Y:S01]  /*1240*/  PRMT R24, R18.reuse, 0x7632, R24 ;  /* 0x0000763212187816 */ /* 0x040fe20000000018 */
[----:B------:R-:W-:Y:S01]  /*1250*/  IMAD.U32 R26, R17, 0x10000, RZ ;  /* 0x00010000111a7824 */ /* 0x000fe200078e00ff */
[----:B------:R-:W-:Y:S01]  /*1260*/  SHF.L.U32 R25, R18, 0x10, RZ ;  /* 0x0000001012197819 */ /* 0x000fe200000006ff */
[----:B------:R-:W-:Y:S01]  /*1270*/  IMAD.U32 R21, R21, 0x10000, RZ ;  /* 0x0001000015157824 */ /* 0x000fe200078e00ff */
[C---:B------:R-:W-:Y:S01]  /*1280*/  PRMT R38, R14.reuse, 0x7632, R38 ;  /* 0x000076320e267816 */ /* 0x040fe20000000026 */
[----:B------:R-:W-:Y:S01]  /*1290*/  IMAD.U32 R15, R15, 0x10000, RZ ;  /* 0x000100000f0f7824 */ /* 0x000fe200078e00ff */
[----:B------:R-:W-:Y:S01]  /*12a0*/  SHF.L.U32 R44, R14, 0x10, RZ ;  /* 0x000000100e2c7819 */ /* 0x000fe200000006ff */
[----:B------:R-:W-:Y:S01]  /*12b0*/  FADD.FTZ R26, R39, R26 ;  /* 0x0000001a271a7221 */ /* 0x000fe20000010000 */
[----:B------:R-:W-:-:S02]  /*12c0*/  PRMT R18, R17, 0x7632, R18 ;  /* 0x0000763211127816 */ /* 0x000fc40000000012 */
[----:B------:R-:W-:Y:S01]  /*12d0*/  PRMT R14, R12, 0x7632, R14 ;  /* 0x000076320c0e7816 */ /* 0x000fe2000000000e */
[----:B------:R-:W-:Y:S01]  /*12e0*/  FADD.FTZ R25, R44, R25 ;  /* 0x000000192c197221 */ /* 0x000fe20000010000 */
[----:B------:R-:W-:Y:S01]  /*12f0*/  PRMT R19, R16, 0x7632, R19 ;  /* 0x0000763210137816 */ /* 0x000fe20000000013 */
[----:B------:R-:W-:Y:S01]  /*1300*/  IMAD.U32 R18, R18, 0x10000, RZ ;  /* 0x0001000012127824 */ /* 0x000fe200078e00ff */
[----:B------:R-:W-:Y:S01]  /*1310*/  SHF.L.U32 R17, R16, 0x10, RZ ;  /* 0x0000001010117819 */ /* 0x000fe200000006ff */
[----:B------:R-:W-:Y:S01]  /*1320*/  FADD.FTZ R16, R45, R40 ;  /* 0x000000282d107221 */ /* 0x000fe20000010000 */
[----:B------:R-:W-:Y:S01]  /*1330*/  IMAD.U32 R40, R13, 0x10000, RZ ;  /* 0x000100000d287824 */ /* 0x000fe200078e00ff */
[----:B------:R-:W-:Y:S02]  /*1340*/  SHF.L.U32 R38, R38, 0x10, RZ ;  /* 0x0000001026267819 */ /* 0x000fe400000006ff */
[----:B------:R-:W-:Y:S01]  /*1350*/  SHF.L.U32 R13, R24, 0x10, RZ ;  /* 0x00000010180d7819 */ /* 0x000fe200000006ff */
[----:B------:R-:W-:Y:S01]  /*1360*/  FADD.FTZ R21, R21, R40 ;  /* 0x0000002815157221 */ /* 0x000fe20000010000 */
[----:B------:R-:W-:-:S02]  /*1370*/  SHF.L.U32 R12, R12, 0x10, RZ ;  /* 0x000000100c0c7819 */ /* 0x000fc400000006ff */
[----:B------:R-:W-:Y:S01]  /*1380*/  SHF.L.U32 R14, R14, 0x10, RZ ;  /* 0x000000100e0e7819 */ /* 0x000fe200000006ff */
[----:B------:R-:W-:Y:S01]  /*1390*/  FADD.FTZ R38, R38, R13 ;  /* 0x0000000d26267221 */ /* 0x000fe20000010000 */
[----:B------:R-:W-:Y:S01]  /*13a0*/  SHF.L.U32 R19, R19, 0x10, RZ ;  /* 0x0000001013137819 */ /* 0x000fe200000006ff */
[----:B------:R-:W-:Y:S01]  /*13b0*/  FADD.FTZ R12, R12, R17 ;  /* 0x000000110c0c7221 */ /* 0x000fe20000010000 */
[----:B------:R-:W-:Y:S01]  /*13c0*/  FADD.FTZ R13, R15, R18 ;  /* 0x000000120f0d7221 */ /* 0x000fe20000010000 */
[----:B------:R-:W-:Y:S02]  /*13d0*/  F2FP.BF16.F32.PACK_AB R15, R21, R16 ;  /* 0x00000010150f723e */ /* 0x000fe400000010ff */
[----:B------:R-:W-:Y:S01]  /*13e0*/  FADD.FTZ R19, R14, R19 ;  /* 0x000000130e137221 */ /* 0x000fe20000010000 */
[----:B------:R-:W-:Y:S02]  /*13f0*/  F2FP.BF16.F32.PACK_AB R14, R38, R25 ;  /* 0x00000019260e723e */ /* 0x000fe400000010ff */
[----:B------:R-:W-:-:S02]  /*1400*/  F2FP.BF16.F32.PACK_AB R13, R13, R26 ;  /* 0x0000001a0d0d723e */ /* 0x000fc400000010ff */
[----:B------:R-:W-:-:S05]  /*1410*/  F2FP.BF16.F32.PACK_AB R12, R19, R12 ;  /* 0x0000000c130c723e */ /* 0x000fca00000010ff */
[----:B------:R2:W-:Y:S01]  /*1420*/  ST.E.128 desc[UR4][R42.64+0xa00], R12 ;  /* 0x000a000c2a007985 */ /* 0x0005e2000c101d04 */
[----:B------:R-:W-:Y:S05]  /*1430*/  @!P2 BRA `(.L_x_60) ;  /* 0xfffffff40050a947 */ /* 0x000fea000383ffff */
.L_x_56:
[----:B------:R-:W-:Y:S05]  /*1440*/  BSYNC.RECONVERGENT B0 ;  /* 0x0000000000007941 */ /* 0x000fea0003800200 */
.L_x_55:
[----:B------:R-:W-:Y:S06]  /*1450*/  BAR.SYNC.DEFER_BLOCKING 0x0 ;  /* 0x0000000000007b1d */ /* 0x000fec0000010000 */
[----:B------:R-:W0:Y:S02]  /*1460*/  LDG.E R8, desc[UR4][R28.64+0x900] ;  /* 0x000900041c087981 */ /* 0x000e24000c1e1900 */
[----:B0-2---:R-:W-:Y:S01]  /*1470*/  IADD3 R13, PT, PT, R8, 0x1, RZ ;  /* 0x00000001080d7810 */ /* 0x005fe20007ffe0ff */
[----:B------:R-:W-:Y:S06]  /*1480*/  @P0 BRA `(.L_x_61) ;  /* 0x0000000000380947 */ /* 0x000fec0003800000 */
[----:B------:R-:W-:-:S05]  /*1490*/  IMAD R12, R0, 0x8, R1 ;  /* 0x00000008000c7824 */ /* 0x000fca00078e0201 */
        /* <DEDUP_REMOVED lines=8> */
.L_x_62:
[----:B------:R-:W2:Y:S04]  /*1520*/  LDG.E.STRONG.SYS R0, desc[UR4][R22.64+0x480] ;  /* 0x0004800416007981 */ /* 0x000ea8000c1f5900 */
[----:B--2---:R-:W-:Y:S01]  /*1530*/  CCTL.IVALL ;  /* 0x00000000ff00798f */ /* 0x004fe20002000000 */
[----:B------:R-:W-:Y:S05]  /*1540*/  YIELD ;  /* 0x0000000000007946 */ /* 0x000fea0003800000 */
[----:B------:R-:W-:-:S13]  /*1550*/  ISETP.NE.AND P0, PT, R0, R13, PT ;  /* 0x0000000d0000720c */ /* 0x000fda0003f05270 */
[----:B------:R-:W-:Y:S05]  /*1560*/  @P0 BRA `(.L_x_62) ;  /* 0xfffffffc00ec0947 */ /* 0x000fea000383ffff */
.L_x_61:
[----:B------:R-:W-:Y:S05]  /*1570*/  WARPSYNC.ALL ;  /* 0x0000000000007948 */ /* 0x000fea0003800000 */
[----:B------:R-:W-:Y:S01]  /*1580*/  BAR.SYNC.DEFER_BLOCKING 0x0 ;  /* 0x0000000000007b1d */ /* 0x000fe20000010000 */
[----:B------:R-:W-:-:S04]  /*1590*/  IADD3 R11, PT, PT, -R5, R11, RZ ;  /* 0x0000000b050b7210 */ /* 0x000fc80007ffe1ff */
[----:B------:R-:W-:Y:S01]  /*15a0*/  ISETP.GE.AND P0, PT, R6, R11, PT ;  /* 0x0000000b0600720c */ /* 0x000fe20003f06270 */
[----:B------:R2:W-:-:S12]  /*15b0*/  @!P1 STG.E desc[UR4][R28.64+0x900], R13 ;  /* 0x0009000d1c009986 */ /* 0x0005d8000c101904 */
[----:B--2---:R-:W-:Y:S05]  /*15c0*/  @P0 EXIT ;  /* 0x000000000000094d */ /* 0x004fea0003800000 */
[----:B------:R-:W2:Y:S01]  /*15d0*/  I2F.U32.RP R12, R7 ;  /* 0x00000007000c7306 */ /* 0x000ea20000209000 */
[----:B------:R-:W-:Y:S02]  /*15e0*/  IMAD.IADD R0, R6, 0x1, R7 ;  /* 0x0000000106007824 */ /* 0x000fe400078e0207 */
[----:B0-----:R-:W-:Y:S01]  /*15f0*/  HFMA2 R8, -RZ, RZ, 0, 0 ;  /* 0x00000000ff087431 */ /* 0x001fe200000001ff */
[----:B------:R-:W-:Y:S01]  /*1600*/  IADD3 R13, PT, PT, RZ, -R7, RZ ;  /* 0x80000007ff0d7210 */ /* 0x000fe20007ffe0ff */
[----:B------:R-:W-:Y:S01]  /*1610*/  BSSY.RECONVERGENT B0, `(.L_x_63) ;  /* 0x000002a000007945 */ /* 0x000fe20003800200 */
[----:B------:R-:W-:Y:S02]  /*1620*/  ISETP.NE.U32.AND P2, PT, R7, RZ, PT ;  /* 0x000000ff0700720c */ /* 0x000fe40003f45070 */
[CC--:B------:R-:W-:Y:S02]  /*1630*/  ISETP.GE.AND P0, PT, R0.reuse, R11.reuse, PT ;  /* 0x0000000b0000720c */ /* 0x0c0fe40003f06270 */
[----:B------:R-:W-:-:S02]  /*1640*/  VIMNMX R3, PT, PT, R0, R11, !PT ;  /* 0x0000000b00037248 */ /* 0x000fc40007fe0100 */
[----:B------:R-:W-:Y:S01]  /*1650*/  SEL R10, RZ, 0x1, P0 ;  /* 0x00000001ff0a7807 */ /* 0x000fe20000000000 */
[----:B--2---:R-:W0:Y:S02]  /*1660*/  MUFU.RCP R12, R12 ;  /* 0x0000000c000c7308 */ /* 0x004e240000001000 */
[----:B0-----:R-:W-:-:S06]  /*1670*/  VIADD R9, R12, 0xffffffe ;  /* 0x0ffffffe0c097836 */ /* 0x001fcc0000000000 */
[----:B------:R-:W0:Y:S02]  /*1680*/  F2I.FTZ.U32.TRUNC.NTZ R9, R9 ;  /* 0x0000000900097305 */ /* 0x000e24000021f000 */
[----:B0-----:R-:W-:-:S04]  /*1690*/  IMAD R13, R13, R9, RZ ;  /* 0x000000090d0d7224 */ /* 0x001fc800078e02ff */
[----:B------:R-:W-:Y:S01]  /*16a0*/  IMAD.HI.U32 R13, R9, R13, R8 ;  /* 0x0000000d090d7227 */ /* 0x000fe200078e0008 */
[----:B------:R-:W-:-:S05]  /*16b0*/  IADD3 R8, PT, PT, R3, -R0, -R10 ;  /* 0x8000000003087210 */ /* 0x000fca0007ffe80a */
        /* <DEDUP_REMOVED lines=14> */
[----:B------:R-:W-:-:S04]  /*17a0*/  ISETP.NE.AND P0, PT, R2, 0x1, PT ;  /* 0x000000010200780c */ /* 0x000fc80003f05270 */
[----:B------:R-:W-:-:S13]  /*17b0*/  ISETP.GE.AND P0, PT, R6, R5, P0 ;  /* 0x000000050600720c */ /* 0x000fda0000706270 */
[----:B-----5:R-:W-:Y:S01]  /*17c0*/  @!P0 IMAD.WIDE R12, R6, 0x10, R34 ;  /* 0x00000010060c8825 */ /* 0x020fe200078e0222 */
[----:B------:R-:W0:Y:S05]  /*17d0*/  @!P0 LDC.64 R8, c[0x0][0x3d8] ;  /* 0x0000f600ff088b82 */ /* 0x000e2a0000000a00 */
[----:B------:R-:W2:Y:S01]  /*17e0*/  @!P0 LD.E.128 R12, desc[UR4][R12.64+0xa00] ;  /* 0x000a00040c0c8980 */ /* 0x000ea2000c101d00 */
[----:B------:R-:W-:Y:S01]  /*17f0*/  ISETP.NE.AND P1, PT, R4, 0x1, PT ;  /* 0x000000010400780c */ /* 0x000fe20003f25270 */
[----:B------:R-:W-:-:S03]  /*1800*/  @!P0 IMAD R3, R5, R2, R6 ;  /* 0x0000000205038224 */ /* 0x000fc600078e0206 */
[----:B------:R-:W-:-:S13]  /*1810*/  ISETP.GE.AND P1, PT, R6, R5, P1 ;  /* 0x000000050600720c */ /* 0x000fda0000f26270 */
[----:B-1----:R-:W-:Y:S01]  /*1820*/  @!P1 IMAD.WIDE R16, R6, 0x10, R30 ;  /* 0x0000001006109825 */ /* 0x002fe200078e021e */
[----:B------:R-:W1:Y:S03]  /*1830*/  @!P1 LDC.64 R20, c[0x0][0x3d8] ;  /* 0x0000f600ff149b82 */ /* 0x000e660000000a00 */
[----:B0-----:R-:W-:-:S05]  /*1840*/  @!P0 IMAD.WIDE R8, R3, 0x10, R8 ;  /* 0x0000001003088825 */ /* 0x001fca00078e0208 */
[----:B--2---:R0:W-:Y:S04]  /*1850*/  @!P0 STG.E.128 desc[UR4][R8.64], R12 ;  /* 0x0000000c08008986 */ /* 0x0041e8000c101d04 */
[----:B------:R-:W2:Y:S01]  /*1860*/  @!P1 LD.E.128 R16, desc[UR4][R16.64+0xa00] ;  /* 0x000a000410109980 */ /* 0x000ea2000c101d00 */
[----:B------:R-:W-:Y:S01]  /*1870*/  @!P1 IMAD R3, R5, R4, R6 ;  /* 0x0000000405039224 */ /* 0x000fe200078e0206 */
[----:B------:R-:W-:-:S03]  /*1880*/  MOV R6, R0 ;  /* 0x0000000000067202 */ /* 0x000fc60000000f00 */
[----:B-1----:R-:W-:-:S05]  /*1890*/  @!P1 IMAD.WIDE R20, R3, 0x10, R20 ;  /* 0x0000001003149825 */ /* 0x002fca00078e0214 */
[----:B--2---:R0:W-:Y:S02]  /*18a0*/  @!P1 STG.E.128 desc[UR4][R20.64], R16 ;  /* 0x0000001014009986 */ /* 0x0041e4000c101d04 */
.L_x_64:
[----:B------:R-:W-:Y:S05]  /*18b0*/  BSYNC.RECONVERGENT B0 ;  /* 0x0000000000007941 */ /* 0x000fea0003800200 */
.L_x_63:
[----:B------:R-:W-:Y:S05]  /*18c0*/  @!P2 EXIT ;  /* 0x000000000000a94d */ /* 0x000fea0003800000 */
[----:B------:R-:W-:Y:S01]  /*18d0*/  ISETP.NE.AND P0, PT, R2, 0x1, PT ;  /* 0x000000010200780c */ /* 0x000fe20003f05270 */
[C---:B------:R-:W-:Y:S02]  /*18e0*/  IMAD R3, R5.reuse, R2, RZ ;  /* 0x0000000205037224 */ /* 0x040fe400078e02ff */
[----:B------:R-:W-:-:S10]  /*18f0*/  IMAD R0, R5, R4, RZ ;  /* 0x0000000405007224 */ /* 0x000fd400078e02ff */
.L_x_65:
[----:B------:R-:W-:-:S13]  /*1900*/  ISETP.GE.AND P0, PT, R6, R5, P0 ;  /* 0x000000050600720c */ /* 0x000fda0000706270 */
[----:B0-2--5:R-:W-:Y:S01]  /*1910*/  @!P0 IMAD.WIDE R12, R6, 0x10, R34 ;  /* 0x00000010060c8825 */ /* 0x025fe200078e0222 */
[----:B------:R-:W0:Y:S05]  /*1920*/  @!P0 LDC.64 R8, c[0x0][0x3d8] ;  /* 0x0000f600ff088b82 */ /* 0x000e2a0000000a00 */
[----:B------:R-:W2:Y:S01]  /*1930*/  @!P0 LD.E.128 R12, desc[UR4][R12.64+0xa00] ;  /* 0x000a00040c0c8980 */ /* 0x000ea2000c101d00 */
[----:B------:R-:W-:Y:S01]  /*1940*/  ISETP.NE.AND P1, PT, R4, 0x1, PT ;  /* 0x000000010400780c */ /* 0x000fe20003f25270 */
[----:B-1----:R-:W-:-:S03]  /*1950*/  @!P0 IMAD.IADD R17, R3, 0x1, R6 ;  /* 0x0000000103118824 */ /* 0x002fc600078e0206 */
[----:B------:R-:W-:Y:S02]  /*1960*/  ISETP.GE.AND P2, PT, R6, R5, P1 ;  /* 0x000000050600720c */ /* 0x000fe40000f46270 */
[----:B------:R-:W-:-:S11]  /*1970*/  IADD3 R10, PT, PT, R7, R6, RZ ;  /* 0x00000006070a7210 */ /* 0x000fd60007ffe0ff */
[----:B------:R-:W1:Y:S01]  /*1980*/  @!P2 LDC.64 R24, c[0x0][0x3d8] ;  /* 0x0000f600ff18ab82 */ /* 0x000e620000000a00 */
[----:B0-----:R-:W-:-:S04]  /*1990*/  @!P0 IMAD.WIDE R8, R17, 0x10, R8 ;  /* 0x0000001011088825 */ /* 0x001fc800078e0208 */
[----:B------:R-:W-:Y:S01]  /*19a0*/  @!P2 IMAD.WIDE R16, R6, 0x10, R30 ;  /* 0x000000100610a825 */ /* 0x000fe200078e021e */
[----:B--2---:R0:W-:Y:S05]  /*19b0*/  @!P0 STG.E.128 desc[UR4][R8.64], R12 ;  /* 0x0000000c08008986 */ /* 0x0041ea000c101d04 */
[----:B------:R-:W2:Y:S01]  /*19c0*/  @!P2 LD.E.128 R16, desc[UR4][R16.64+0xa00] ;  /* 0x000a00041010a980 */ /* 0x000ea2000c101d00 */
[----:B------:R-:W-:Y:S01]  /*19d0*/  ISETP.NE.AND P0, PT, R2, 0x1, PT ;  /* 0x000000010200780c */ /* 0x000fe20003f05270 */
[----:B------:R-:W-:-:S03]  /*19e0*/  @!P2 IMAD.IADD R21, R0, 0x1, R6 ;  /* 0x000000010015a824 */ /* 0x000fc600078e0206 */
[----:B------:R-:W-:Y:S01]  /*19f0*/  ISETP.GE.AND P3, PT, R10, R5, P0 ;  /* 0x000000050a00720c */ /* 0x000fe20000766270 */
[----:B-1----:R-:W-:-:S12]  /*1a00*/  @!P2 IMAD.WIDE R24, R21, 0x10, R24 ;  /* 0x000000101518a825 */ /* 0x002fd800078e0218 */
[C---:B------:R-:W-:Y:S01]  /*1a10*/  @!P3 IMAD.WIDE R20, R10.reuse, 0x10, R34 ;  /* 0x000000100a14b825 */ /* 0x040fe200078e0222 */
[----:B0-----:R-:W0:Y:S01]  /*1a20*/  @!P3 LDC.64 R8, c[0x0][0x3d8] ;  /* 0x0000f600ff08bb82 */ /* 0x001e220000000a00 */
[----:B--2---:R1:W-:Y:S04]  /*1a30*/  @!P2 STG.E.128 desc[UR4][R24.64], R16 ;  /* 0x000000101800a986 */ /* 0x0043e8000c101d04 */
[----:B------:R-:W2:Y:S01]  /*1a40*/  @!P3 LD.E.128 R20, desc[UR4][R20.64+0xa00] ;  /* 0x000a00041414b980 */ /* 0x000ea2000c101d00 */
[----:B------:R-:W-:Y:S02]  /*1a50*/  ISETP.GE.AND P1, PT, R10, R5, P1 ;  /* 0x000000050a00720c */ /* 0x000fe40000f26270 */
[----:B------:R-:W-:-:S05]  /*1a60*/  @!P3 IADD3 R13, PT, PT, R3, R10, RZ ;  /* 0x0000000a030db210 */ /* 0x000fca0007ffe0ff */
[----:B0-----:R-:W-:-:S06]  /*1a70*/  @!P3 IMAD.WIDE R8, R13, 0x10, R8 ;  /* 0x000000100d08b825 */ /* 0x001fcc00078e0208 */
[----:B------:R-:W-:Y:S01]  /*1a80*/  @!P1 IMAD.WIDE R12, R10, 0x10, R30 ;  /* 0x000000100a0c9825 */ /* 0x000fe200078e021e */
[----:B------:R-:W1:Y:S01]  /*1a90*/  @!P1 LDC.64 R26, c[0x0][0x3d8] ;  /* 0x0000f600ff1a9b82 */ /* 0x000e620000000a00 */
[----:B--2---:R2:W-:Y:S04]  /*1aa0*/  @!P3 STG.E.128 desc[UR4][R8.64], R20 ;  /* 0x000000140800b986 */ /* 0x0045e8000c101d04 */
[----:B------:R-:W3:Y:S01]  /*1ab0*/  @!P1 LD.E.128 R12, desc[UR4][R12.64+0xa00] ;  /* 0x000a00040c0c9980 */ /* 0x000ee2000c101d00 */
[----:B------:R-:W-:Y:S01]  /*1ac0*/  @!P1 IMAD.IADD R29, R0, 0x1, R10 ;  /* 0x00000001001d9824 */ /* 0x000fe200078e020a */
[----:B------:R-:W-:-:S03]  /*1ad0*/  IADD3 R6, PT, PT, R7, R10, RZ ;  /* 0x0000000a07067210 */ /* 0x000fc60007ffe0ff */
[----:B-1----:R-:W-:-:S05]  /*1ae0*/  @!P1 IMAD.WIDE R16, R29, 0x10, R26 ;  /* 0x000000101d109825 */ /* 0x002fca00078e021a */
[----:B---3--:R2:W-:Y:S01]  /*1af0*/  @!P1 STG.E.128 desc[UR4][R16.64], R12 ;  /* 0x0000000c10009986 */ /* 0x0085e2000c101d04 */
[----:B------:R-:W-:-:S13]  /*1b00*/  ISETP.GE.AND P1, PT, R6, R11, PT ;  /* 0x0000000b0600720c */ /* 0x000fda0003f26270 */
[----:B------:R-:W-:Y:S05]  /*1b10*/  @!P1 BRA `(.L_x_65) ;  /* 0xfffffffc00789947 */ /* 0x000fea000383ffff */
[----:B------:R-:W-:Y:S05]  /*1b20*/  EXIT ;  /* 0x000000000000794d */ /* 0x000fea0003800000 */
.L_x_66:
        /* <DEDUP_REMOVED lines=13> */
.L_x_239:


//--------------------- .text._ZN4vllm26cross_device_reduce_1stageI13__nv_bfloat16Li2EEEvPNS_8RankDataENS_11RankSignalsEPNS_6SignalEPT_ii --------------------------
	.section	.text._ZN4vllm26cross_device_reduce_1stageI13__nv_bfloat16Li2EEEvPNS_8RankDataENS_11RankSignalsEPNS_6SignalEPT_ii,"ax",@progbits
	.align	128
        .global         _ZN4vllm26cross_device_reduce_1stageI13__nv_bfloat16Li2EEEvPNS_8RankDataENS_11RankSignalsEPNS_6SignalEPT_ii
        .type           _ZN4vllm26cross_device_reduce_1stageI13__nv_bfloat16Li2EEEvPNS_8RankDataENS_11RankSignalsEPNS_6SignalEPT_ii,@function
        .size           _ZN4vllm26cross_device_reduce_1stageI13__nv_bfloat16Li2EEEvPNS_8RankDataENS_11RankSignalsEPNS_6SignalEPT_ii,(.L_x_240 - _ZN4vllm26cross_device_reduce_1stageI13__nv_bfloat16Li2EEEvPNS_8RankDataENS_11RankSignalsEPNS_6SignalEPT_ii)
        .other          _ZN4vllm26cross_device_reduce_1stageI13__nv_bfloat16Li2EEEvPNS_8RankDataENS_11RankSignalsEPNS_6SignalEPT_ii,@"STO_CUDA_ENTRY STV_DEFAULT"
_ZN4vllm26cross_device_reduce_1stageI13__nv_bfloat16Li2EEEvPNS_8RankDataENS_11RankSignalsEPNS_6SignalEPT_ii:
.text._ZN4vllm26cross_device_reduce_1stageI13__nv_bfloat16Li2EEEvPNS_8RankDataENS_11RankSignalsEPNS_6SignalEPT_ii:
[----:B------:R-:W0:Y:S01]  /*0000*/  LDC R1, c[0x0][0x37c] ;  /* 0x0000df00ff017b82 */ /* 0x000e220000000800 */
[----:B------:R-:W1:Y:S07]  /*0010*/  S2R R21, SR_CTAID.X ;  /* 0x0000000000157919 */ /* 0x000e6e0000002500 */
[----:B------:R-:W1:Y:S01]  /*0020*/  LDC.64 R2, c[0x0][0x3d0] ;  /* 0x0000f400ff027b82 */ /* 0x000e620000000a00 */
[----:B------:R-:W2:Y:S01]  /*0030*/  LDCU.64 UR4, c[0x0][0x358] ;  /* 0x00006b00ff0477ac */ /* 0x000ea20008000a00 */
[----:B0-----:R-:W-:-:S06]  /*0040*/  IADD3 R1, PT, PT, R1, -0x40, RZ ;  /* 0xffffffc001017810 */ /* 0x001fcc0007ffe0ff */
[----:B------:R-:W2:Y:S01]  /*0050*/  LDC.64 R24, c[0x0][0x380] ;  /* 0x0000e000ff187b82 */ /* 0x000ea20000000a00 */
[----:B------:R-:W0:Y:S07]  /*0060*/  S2R R29, SR_TID.X ;  /* 0x00000000001d7919 */ /* 0x000e2e0000002100 */
[----:B------:R-:W3:Y:S08]  /*0070*/  LDC.64 R4, c[0x0][0x390] ;  /* 0x0000e400ff047b82 */ /* 0x000ef00000000a00 */
[----:B------:R-:W3:Y:S01]  /*0080*/  LDC.64 R6, c[0x0][0x398] ;  /* 0x0000e600ff067b82 */ /* 0x000ee20000000a00 */
[----:B-1----:R-:W-:Y:S01]  /*0090*/  IMAD.WIDE.U32 R22, R21, 0x4, R2 ;  /* 0x0000000415167825 */ /* 0x002fe200078e0002 */
[----:B--2---:R-:W5:Y:S06]  /*00a0*/  LDG.E.128 R24, desc[UR4][R24.64] ;  /* 0x0000000418187981 */ /* 0x004f6c000c1e1d00 */
[----:B------:R-:W1:Y:S01]  /*00b0*/  LDC.64 R8, c[0x0][0x3a0] ;  /* 0x0000e800ff087b82 */ /* 0x000e620000000a00 */
[----:B------:R-:W2:Y:S07]  /*00c0*/  LDG.E R20, desc[UR4][R22.64+0x900] ;  /* 0x0009000416147981 */ /* 0x000eae000c1e1900 */
[----:B------:R-:W1:Y:S08]  /*00d0*/  LDC.64 R10, c[0x0][0x3a8] ;  /* 0x0000ea00ff0a7b82 */ /* 0x000e700000000a00 */
[----:B------:R-:W4:Y:S08]  /*00e0*/  LDC.64 R12, c[0x0][0x3b0] ;  /* 0x0000ec00ff0c7b82 */ /* 0x000f300000000a00 */
[----:B------:R-:W4:Y:S08]  /*00f0*/  LDC.64 R14, c[0x0][0x3b8] ;  /* 0x0000ee00ff0e7b82 */ /* 0x000f300000000a00 */
[----:B------:R-:W0:Y:S08]  /*0100*/  LDC.64 R16, c[0x0][0x3c0] ;  /* 0x0000f000ff107b82 */ /* 0x000e300000000a00 */
[----:B------:R-:W0:Y:S01]  /*0110*/  LDC.64 R18, c[0x0][0x3c8] ;  /* 0x0000f200ff127b82 */ /* 0x000e220000000a00 */
[----:B---3--:R3:W-:Y:S04]  /*0120*/  STL.128 [R1], R4 ;  /* 0x0000000401007387 */ /* 0x0087e80000100c00 */
[----:B-1----:R3:W-:Y:S04]  /*0130*/  STL.128 [R1+0x10], R8 ;  /* 0x0000100801007387 */ /* 0x0027e80000100c00 */
[----:B----4-:R3:W-:Y:S01]  /*0140*/  STL.128 [R1+0x20], R12 ;  /* 0x0000200c01007387 */ /* 0x0107e20000100c00 */
[----:B0-----:R-:W-:-:S03]  /*0150*/  ISETP.GT.U32.AND P0, PT, R29, 0x1, PT ;  /* 0x000000011d00780c */ /* 0x001fc60003f04070 */
[----:B------:R3:W-:Y:S01]  /*0160*/  STL.128 [R1+0x30], R16 ;  /* 0x0000301001007387 */ /* 0x0007e20000100c00 */
[----:B------:R-:W-:Y:S02]  /*0170*/  IMAD.MOV.U32 R0, RZ, RZ, R1 ;  /* 0x000000ffff007224 */ /* 0x000fe400078e0001 */
[----:B------:R-:W-:Y:S01]  /*0180*/  IMAD.WIDE.U32 R2, R21, 0x20, R2 ;  /* 0x0000002015027825 */ /* 0x000fe200078e0002 */
[----:B--2---:R-:W-:-:S06]  /*0190*/  IADD3 R20, PT, PT, R20, 0x1, RZ ;  /* 0x0000000114147810 */ /* 0x004fcc0007ffe0ff */
[----:B---3--:R-:W-:Y:S05]  /*01a0*/  @P0 BRA `(.L_x_67) ;  /* 0x00000000002c0947 */ /* 0x008fea0003800000 */
[----:B------:R-:W-:Y:S01]  /*01b0*/  IMAD R8, R29, 0x8, R0 ;  /* 0x000000081d087824 */ /* 0x000fe200078e0200 */
[----:B------:R-:W0:Y:S04]  /*01c0*/  LDC R7, c[0x0][0x3e0] ;  /* 0x0000f800ff077b82 */ /* 0x000e280000000800 */
[----:B------:R-:W2:Y:S02]  /*01d0*/  LDL.64 R4, [R8] ;  /* 0x0000000008047983 */ /* 0x000ea40000100a00 */
[----:B--2---:R-:W-:-:S04]  /*01e0*/  IMAD.WIDE.U32 R4, R21, 0x20, R4 ;  /* 0x0000002015047825 */ /* 0x004fc800078e0004 */
[----:B0-----:R-:W-:-:S04]  /*01f0*/  IMAD.WIDE R4, R7, 0x4, R4 ;  /* 0x0000000407047825 */ /* 0x001fc800078e0204 */
[----:B------:R-:W-:Y:S01]  /*0200*/  IMAD.WIDE.U32 R6, R29, 0x4, R2 ;  /* 0x000000041d067825 */ /* 0x000fe200078e0002 */
[----:B------:R0:W-:Y:S06]  /*0210*/  STG.E.STRONG.SYS desc[UR4][R4.64], R20 ;  /* 0x0000001404007986 */ /* 0x0001ec000c115904 */
.L_x_68:
[----:B0-----:R-:W2:Y:S01]  /*0220*/  LDG.E.STRONG.SYS R5, desc[UR4][R6.64] ;  /* 0x0000000406057981 */ /* 0x001ea2000c1f5900 */
[----:B------:R-:W-:Y:S05]  /*0230*/  YIELD ;  /* 0x0000000000007946 */ /* 0x000fea0003800000 */
[----:B--2---:R-:W-:-:S13]  /*0240*/  ISETP.NE.AND P1, PT, R5, R20, PT ;  /* 0x000000140500720c */ /* 0x004fda0003f25270 */
[----:B------:R-:W-:Y:S05]  /*0250*/  @P1 BRA `(.L_x_68) ;  /* 0xfffffffc00f01947 */ /* 0x000fea000383ffff */
.L_x_67:
        /* <DEDUP_REMOVED lines=13> */
.L_x_71:
[----:B-----5:R-:W-:-:S04]  /*0330*/  IMAD.WIDE R30, R15, 0x10, R24 ;  /* 0x000000100f1e7825 */ /* 0x020fc800078e0218 */
[----:B0-----:R-:W-:Y:S01]  /*0340*/  IMAD.WIDE R8, R15, 0x10, R26 ;  /* 0x000000100f087825 */ /* 0x001fe200078e021a */
[----:B------:R-:W2:Y:S05]  /*0350*/  LD.E.128 R4, desc[UR4][R30.64] ;  /* 0x000000041e047980 */ /* 0x000eaa000c101d00 */
[----:B------:R-:W3:Y:S01]  /*0360*/  LD.E.128 R8, desc[UR4][R8.64] ;  /* 0x0000000408087980 */ /* 0x000ee2000c101d00 */
[C---:B--2---:R-:W-:Y:S01]  /*0370*/  PRMT R16, R7.reuse, 0x7632, R16 ;  /* 0x0000763207107816 */ /* 0x044fe20000000010 */
[C---:B------:R-:W-:Y:S01]  /*0380*/  IMAD.U32 R20, R6.reuse, 0x10000, RZ ;  /* 0x0001000006147824 */ /* 0x040fe200078e00ff */
[----:B------:R-:W-:Y:S02]  /*0390*/  SHF.L.U32 R19, R7, 0x10, RZ ;  /* 0x0000001007137819 */ /* 0x000fe400000006ff */
[----:B------:R-:W-:Y:S01]  /*03a0*/  PRMT R7, R6, 0x7632, R7 ;  /* 0x0000763206077816 */ /* 0x000fe20000000007 */
[----:B------:R-:W-:Y:S01]  /*03b0*/  IMAD.U32 R6, R4, 0x10000, RZ ;  /* 0x0001000004067824 */ /* 0x000fe200078e00ff */
[C---:B------:R-:W-:Y:S01]  /*03c0*/  PRMT R17, R5.reuse, 0x7632, R17 ;  /* 0x0000763205117816 */ /* 0x040fe20000000011 */
[----:B---3--:R-:W-:Y:S01]  /*03d0*/  IMAD.U32 R33, R10, 0x10000, RZ ;  /* 0x000100000a217824 */ /* 0x008fe200078e00ff */
[----:B------:R-:W-:Y:S01]  /*03e0*/  SHF.L.U32 R28, R5, 0x10, RZ ;  /* 0x00000010051c7819 */ /* 0x000fe200000006ff */
[----:B------:R-:W-:Y:S01]  /*03f0*/  IMAD.U32 R7, R7, 0x10000, RZ ;  /* 0x0001000007077824 */ /* 0x000fe200078e00ff */
[----:B------:R-:W-:-:S02]  /*0400*/  PRMT R5, R4, 0x7632, R5 ;  /* 0x0000763204057816 */ /* 0x000fc40000000005 */
[----:B------:R-:W-:Y:S02]  /*0410*/  SHF.L.U32 R31, R9, 0x10, RZ ;  /* 0x00000010091f7819 */ /* 0x000fe400000006ff */
[----:B------:R-:W-:Y:S01]  /*0420*/  PRMT R4, R11, 0x7632, R4 ;  /* 0x000076320b047816 */ /* 0x000fe20000000004 */
[----:B------:R-:W-:Y:S01]  /*0430*/  IMAD.U32 R5, R5, 0x10000, RZ ;  /* 0x0001000005057824 */ /* 0x000fe200078e00ff */
[----:B------:R-:W-:Y:S01]  /*0440*/  SHF.L.U32 R30, R11, 0x10, RZ ;  /* 0x000000100b1e7819 */ /* 0x000fe200000006ff */
[----:B------:R-:W-:Y:S01]  /*0450*/  FADD.FTZ R28, R28, R31 ;  /* 0x0000001f1c1c7221 */ /* 0x000fe20000010000 */
[----:B------:R-:W-:Y:S02]  /*0460*/  PRMT R11, R10, 0x7632, R11 ;  /* 0x000076320a0b7816 */ /* 0x000fe4000000000b */
[C---:B------:R-:W-:Y:S02]  /*0470*/  PRMT R18, R8.reuse, 0x7632, R18 ;  /* 0x0000763208127816 */ /* 0x040fe40000000012 */
        /* <DEDUP_REMOVED lines=13> */
[----:B------:R-:W-:-:S02]  /*0550*/  FADD.FTZ R19, R20, R33 ;  /* 0x0000002114137221 */ /* 0x000fc40000010000 */
[----:B------:R-:W-:Y:S01]  /*0560*/  FADD.FTZ R17, R17, R10 ;  /* 0x0000000a11117221 */ /* 0x000fe20000010000 */
[----:B------:R-:W-:Y:S02]  /*0570*/  F2FP.BF16.F32.PACK_AB R7, R31, R8 ;  /* 0x000000081f07723e */ /* 0x000fe400000010ff */
[----:B------:R-:W-:Y:S01]  /*0580*/  F2FP.BF16.F32.PACK_AB R4, R4, R9 ;  /* 0x000000090404723e */ /* 0x000fe200000010ff */
[----:B-1----:R-:W-:Y:S01]  /*0590*/  IMAD.WIDE R8, R15, 0x10, R12 ;  /* 0x000000100f087825 */ /* 0x002fe200078e020c */
[----:B------:R-:W-:Y:S02]  /*05a0*/  F2FP.BF16.F32.PACK_AB R6, R6, R19 ;  /* 0x000000130606723e */ /* 0x000fe400000010ff */
[----:B------:R-:W-:Y:S01]  /*05b0*/  F2FP.BF16.F32.PACK_AB R5, R17, R28 ;  /* 0x0000001c1105723e */ /* 0x000fe200000010ff */
[----:B------:R-:W-:-:S04]  /*05c0*/  IMAD.IADD R15, R14, 0x1, R15 ;  /* 0x000000010e0f7824 */ /* 0x000fc800078e020f */
[----:B------:R0:W-:Y:S01]  /*05d0*/  STG.E.128 desc[UR4][R8.64], R4 ;  /* 0x0000000408007986 */ /* 0x0001e2000c101d04 */
[----:B------:R-:W-:-:S13]  /*05e0*/  ISETP.GE.AND P2, PT, R15, UR7, PT ;  /* 0x000000070f007c0c */ /* 0x000fda000bf46270 */
[----:B------:R-:W-:Y:S05]  /*05f0*/  @!P2 BRA `(.L_x_71) ;  /* 0xfffffffc004ca947 */ /* 0x000fea000383ffff */
.L_x_70:
[----:B------:R-:W-:Y:S05]  /*0600*/  BSYNC.RECONVERGENT B0 ;  /* 0x0000000000007941 */ /* 0x000fea0003800200 */
.L_x_69:
        /* <DEDUP_REMOVED lines=12> */
.L_x_73:
[----:B------:R-:W2:Y:S01]  /*06d0*/  LDG.E.STRONG.SYS R0, desc[UR4][R2.64+0x480] ;  /* 0x0004800402007981 */ /* 0x000ea2000c1f5900 */
[----:B------:R-:W-:Y:S05]  /*06e0*/  YIELD ;  /* 0x0000000000007946 */ /* 0x000fea0003800000 */
[----:B--2---:R-:W-:-:S13]  /*06f0*/  ISETP.NE.AND P0, PT, R0, R7, PT ;  /* 0x000000070000720c */ /* 0x004fda0003f05270 */
[----:B------:R-:W-:Y:S05]  /*0700*/  @P0 BRA `(.L_x_73) ;  /* 0xfffffffc00f00947 */ /* 0x000fea000383ffff */
[----:B------:R-:W-:Y:S05]  /*0710*/  BSYNC B0 ;  /* 0x0000000000007941 */ /* 0x000fea0003800000 */
.L_x_72:
[----:B------:R-:W-:Y:S05]  /*0720*/  @P1 EXIT ;  /* 0x000000000000194d */ /* 0x000fea0003800000 */
[----:B------:R-:W-:Y:S01]  /*0730*/  STG.E desc[UR4][R22.64+0x900], R7 ;  /* 0x0009000716007986 */ /* 0x000fe2000c101904 */
[----:B------:R-:W-:Y:S05]  /*0740*/  EXIT ;  /* 0x000000000000794d */ /* 0x000fea0003800000 */
.L_x_74:
        /* <DEDUP_REMOVED lines=11> */
.L_x_240:


//--------------------- .text._ZN4vllm26cross_device_reduce_2stageI6__halfLi8EEEvPNS_8RankDataENS_11RankSignalsEPNS_6SignalEPT_ii --------------------------
	.section	.text._ZN4vllm26cross_device_reduce_2stageI6__halfLi8EEEvPNS_8RankDataENS_11RankSignalsEPNS_6SignalEPT_ii,"ax",@progbits
	.align	128
        .global         _ZN4vllm26cross_device_reduce_2stageI6__halfLi8EEEvPNS_8RankDataENS_11RankSignalsEPNS_6SignalEPT_ii
        .type           _ZN4vllm26cross_device_reduce_2stageI6__halfLi8EEEvPNS_8RankDataENS_11RankSignalsEPNS_6SignalEPT_ii,@function
        .size           _ZN4vllm26cross_device_reduce_2stageI6__halfLi8EEEvPNS_8RankDataENS_11RankSignalsEPNS_6SignalEPT_ii,(.L_x_241 - _ZN4vllm26cross_device_reduce_2stageI6__halfLi8EEEvPNS_8RankDataENS_11RankSignalsEPNS_6SignalEPT_ii)
        .other          _ZN4vllm26cross_device_reduce_2stageI6__halfLi8EEEvPNS_8RankDataENS_11RankSignalsEPNS_6SignalEPT_ii,@"STO_CUDA_ENTRY STV_DEFAULT"
_ZN4vllm26cross_device_reduce_2stageI6__halfLi8EEEvPNS_8RankDataENS_11RankSignalsEPNS_6SignalEPT_ii:
.text._ZN4vllm26cross_device_reduce_2stageI6__halfLi8EEEvPNS_8RankDataENS_11RankSignalsEPNS_6SignalEPT_ii:
[----:B------:R-:W0:Y:S08]  /*0000*/  LDC R1, c[0x0][0x37c] ;  /* 0x0000df00ff017b82 */ /* 0x000e300000000800 */
[----:B------:R-:W1:Y:S01]  /*0010*/  LDC.64 R28, c[0x0][0x3e0] ;  /* 0x0000f800ff1c7b82 */ /* 0x000e620000000a00 */
[----:B------:R-:W2:Y:S01]  /*0020*/  S2R R0, SR_CTAID.X ;  /* 0x0000000000007919 */ /* 0x000ea20000002500 */
[----:B0-----:R-:W-:Y:S01]  /*0030*/  IADD3 R1, PT, PT, R1, -0x40, RZ ;  /* 0xffffffc001017810 */ /* 0x001fe20007ffe0ff */
[----:B------:R-:W0:Y:S05]  /*0040*/  LDCU.64 UR6, c[0x0][0x358] ;  /* 0x00006b00ff0677ac */ /* 0x000e2a0008000a00 */
[----:B------:R-:W3:Y:S08]  /*0050*/  LDC.64 R12, c[0x0][0x390] ;  /* 0x0000e400ff0c7b82 */ /* 0x000ef00000000a00 */
[----:B------:R-:W3:Y:S01]  /*0060*/  LDC.64 R14, c[0x0][0x398] ;  /* 0x0000e600ff0e7b82 */ /* 0x000ee20000000a00 */
[----:B-1----:R-:W-:-:S07]  /*0070*/  IADD3 R4, PT, PT, R28, 0x1, RZ ;  /* 0x000000011c047810 */ /* 0x002fce0007ffe0ff */
[----:B------:R-:W2:Y:S01]  /*0080*/  LDC.64 R2, c[0x0][0x3d0] ;  /* 0x0000f400ff027b82 */ /* 0x000ea20000000a00 */
[C---:B------:R-:W-:Y:S02]  /*0090*/  IADD3 R6, PT, PT, R28.reuse, 0x2, RZ ;  /* 0x000000021c067810 */ /* 0x040fe40007ffe0ff */
[----:B------:R-:W-:Y:S02]  /*00a0*/  SHF.R.S32.HI R5, RZ, 0x1f, R4 ;  /* 0x0000001fff057819 */ /* 0x000fe40000011404 */
[C---:B------:R-:W-:Y:S02]  /*00b0*/  IADD3 R8, PT, PT, R28.reuse, 0x3, RZ ;  /* 0x000000031c087810 */ /* 0x040fe40007ffe0ff */
[----:B------:R-:W-:Y:S01]  /*00c0*/  IADD3 R10, PT, PT, R28, 0x4, RZ ;  /* 0x000000041c0a7810 */ /* 0x000fe20007ffe0ff */
[----:B------:R-:W1:Y:S01]  /*00d0*/  LDC.64 R16, c[0x0][0x3a0] ;  /* 0x0000e800ff107b82 */ /* 0x000e620000000a00 */
[----:B------:R-:W-:Y:S02]  /*00e0*/  LEA.HI R5, R5, R4, RZ, 0x3 ;  /* 0x0000000405057211 */ /* 0x000fe400078f18ff */
[----:B------:R-:W-:-:S02]  /*00f0*/  SHF.R.S32.HI R7, RZ, 0x1f, R6 ;  /* 0x0000001fff077819 */ /* 0x000fc40000011406 */
[----:B------:R-:W-:Y:S02]  /*0100*/  SHF.R.S32.HI R9, RZ, 0x1f, R8 ;  /* 0x0000001fff097819 */ /* 0x000fe40000011408 */
[----:B------:R-:W-:Y:S01]  /*0110*/  SHF.R.S32.HI R11, RZ, 0x1f, R10 ;  /* 0x0000001fff0b7819 */ /* 0x000fe2000001140a */
[----:B------:R-:W1:Y:S01]  /*0120*/  LDC.64 R18, c[0x0][0x3a8] ;  /* 0x0000ea00ff127b82 */ /* 0x000e620000000a00 */
[----:B------:R-:W-:Y:S01]  /*0130*/  LOP3.LUT R5, R5, 0xfffffff8, RZ, 0xc0, !PT ;  /* 0xfffffff805057812 */ /* 0x000fe200078ec0ff */
[----:B---3--:R3:W-:Y:S01]  /*0140*/  STL.128 [R1], R12 ;  /* 0x0000000c01007387 */ /* 0x0087e20000100c00 */
[----:B------:R-:W-:Y:S02]  /*0150*/  LEA.HI R7, R7, R6, RZ, 0x3 ;  /* 0x0000000607077211 */ /* 0x000fe400078f18ff */
[----:B------:R-:W-:Y:S02]  /*0160*/  LEA.HI R9, R9, R8, RZ, 0x3 ;  /* 0x0000000809097211 */ /* 0x000fe400078f18ff */
[----:B------:R-:W-:Y:S01]  /*0170*/  LEA.HI R11, R11, R10, RZ, 0x3 ;  /* 0x0000000a0b0b7211 */ /* 0x000fe200078f18ff */
[----:B------:R-:W4:Y:S01]  /*0180*/  LDC.64 R20, c[0x0][0x3b0] ;  /* 0x0000ec00ff147b82 */ /* 0x000f220000000a00 */
[----:B------:R-:W-:Y:S01]  /*0190*/  IADD3 R72, PT, PT, R4, -R5, RZ ;  /* 0x8000000504487210 */ /* 0x000fe20007ffe0ff */
[----:B--2---:R-:W-:Y:S01]  /*01a0*/  IMAD.WIDE.U32 R30, R0, 0x4, R2 ;  /* 0x00000004001e7825 */ /* 0x004fe200078e0002 */
[----:B------:R-:W-:-:S02]  /*01b0*/  LOP3.LUT R7, R7, 0xfffffff8, RZ, 0xc0, !PT ;  /* 0xfffffff807077812 */ /* 0x000fc400078ec0ff */
[----:B------:R-:W-:Y:S02]  /*01c0*/  LOP3.LUT R9, R9, 0xfffffff8, RZ, 0xc0, !PT ;  /* 0xfffffff809097812 */ /* 0x000fe400078ec0ff */
[----:B------:R-:W-:Y:S01]  /*01d0*/  LOP3.LUT R11, R11, 0xfffffff8, RZ, 0xc0, !PT ;  /* 0xfffffff80b0b7812 */ /* 0x000fe200078ec0ff */
[----:B------:R-:W2:Y:S01]  /*01e0*/  LDC.64 R4, c[0x0][0x380] ;  /* 0x0000e000ff047b82 */ /* 0x000ea20000000a00 */
[C---:B------:R-:W-:Y:S02]  /*01f0*/  IADD3 R82, PT, PT, R28.reuse, 0x5, RZ ;  /* 0x000000051c527810 */ /* 0x040fe40007ffe0ff */
[C---:B------:R-:W-:Y:S02]  /*0200*/  IADD3 R80, PT, PT, R28.reuse, 0x6, RZ ;  /* 0x000000061c507810 */ /* 0x040fe40007ffe0ff */
[----:B------:R-:W-:Y:S02]  /*0210*/  IADD3 R78, PT, PT, R28, 0x7, RZ ;  /* 0x000000071c4e7810 */ /* 0x000fe40007ffe0ff */
[----:B------:R-:W-:Y:S01]  /*0220*/  IADD3 R74, PT, PT, R6, -R7, RZ ;  /* 0x80000007064a7210 */ /* 0x000fe20007ffe0ff */
[----:B------:R-:W4:Y:S01]  /*0230*/  LDC.64 R22, c[0x0][0x3b8] ;  /* 0x0000ee00ff167b82 */ /* 0x000f220000000a00 */
[----:B------:R-:W-:Y:S01]  /*0240*/  IADD3 R76, PT, PT, R8, -R9, RZ ;  /* 0x80000009084c7210 */ /* 0x000fe20007ffe0ff */
[----:B0-----:R-:W4:Y:S01]  /*0250*/  LDG.E R6, desc[UR6][R30.64+0x900] ;  /* 0x000900061e067981 */ /* 0x001f22000c1e1900 */
[----:B------:R-:W-:-:S02]  /*0260*/  IADD3 R86, PT, PT, R10, -R11, RZ ;  /* 0x8000000b0a567210 */ /* 0x000fc40007ffe0ff */
[----:B------:R-:W-:Y:S01]  /*0270*/  SHF.R.S32.HI R7, RZ, 0x1f, R28 ;  /* 0x0000001fff077819 */ /* 0x000fe2000001141c */
[----:B-1----:R0:W-:Y:S01]  /*0280*/  STL.128 [R1+0x10], R16 ;  /* 0x0000101001007387 */ /* 0x0021e20000100c00 */
[----:B------:R-:W-:Y:S01]  /*0290*/  SHF.R.S32.HI R9, RZ, 0x1f, R82 ;  /* 0x0000001fff097819 */ /* 0x000fe20000011452 */
[----:B------:R-:W1:Y:S01]  /*02a0*/  LDC.64 R24, c[0x0][0x3c0] ;  /* 0x0000f000ff187b82 */ /* 0x000e620000000a00 */
[----:B------:R-:W-:Y:S02]  /*02b0*/  SHF.R.S32.HI R11, RZ, 0x1f, R80 ;  /* 0x0000001fff0b7819 */ /* 0x000fe40000011450 */
[----:B---3--:R-:W-:Y:S02]  /*02c0*/  SHF.R.S32.HI R13, RZ, 0x1f, R78 ;  /* 0x0000001fff0d7819 */ /* 0x008fe4000001144e */
[----:B------:R-:W-:Y:S02]  /*02d0*/  LEA.HI R7, R7, R28, RZ, 0x3 ;  /* 0x0000001c07077211 */ /* 0x000fe400078f18ff */
[----:B------:R-:W-:Y:S01]  /*02e0*/  LEA.HI R9, R9, R82, RZ, 0x3 ;  /* 0x0000005209097211 */ /* 0x000fe200078f18ff */
[----:B------:R-:W1:Y:S01]  /*02f0*/  LDC.64 R26, c[0x0][0x3c8] ;  /* 0x0000f200ff1a7b82 */ /* 0x000e620000000a00 */
[----:B------:R-:W-:-:S02]  /*0300*/  LEA.HI R11, R11, R80, RZ, 0x3 ;  /* 0x000000500b0b7211 */ /* 0x000fc400078f18ff */
[----:B------:R-:W-:Y:S02]  /*0310*/  LEA.HI R13, R13, R78, RZ, 0x3 ;  /* 0x0000004e0d0d7211 */ /* 0x000fe400078f18ff */
[----:B------:R-:W-:Y:S02]  /*0320*/  LOP3.LUT R7, R7, 0xfffffff8, RZ, 0xc0, !PT ;  /* 0xfffffff807077812 */ /* 0x000fe400078ec0ff */
[----:B------:R-:W-:Y:S01]  /*0330*/  LOP3.LUT R9, R9, 0xfffffff8, RZ, 0xc0, !PT ;  /* 0xfffffff809097812 */ /* 0x000fe200078ec0ff */
[--C-:B--2---:R-:W-:Y:S01]  /*0340*/  IMAD.WIDE R58, R72, 0x8, R4.reuse ;  /* 0x00000008483a7825 */ /* 0x104fe200078e0204 */
[----:B------:R-:W-:Y:S01]  /*0350*/  LOP3.LUT R11, R11, 0xfffffff8, RZ, 0xc0, !PT ;  /* 0xfffffff80b0b7812 */ /* 0x000fe200078ec0ff */
[----:B----4-:R0:W-:Y:S01]  /*0360*/  STL.128 [R1+0x20], R20 ;  /* 0x0000201401007387 */ /* 0x0101e20000100c00 */
[----:B------:R-:W-:Y:S02]  /*0370*/  LOP3.LUT R13, R13, 0xfffffff8, RZ, 0xc0, !PT ;  /* 0xfffffff80d0d7812 */ /* 0x000fe400078ec0ff */
[----:B------:R-:W-:Y:S01]  /*0380*/  IADD3 R84, PT, PT, -R7, R28, RZ ;  /* 0x0000001c07547210 */ /* 0x000fe20007ffe1ff */
[----:B------:R-:W-:Y:S01]  /*0390*/  IMAD.WIDE R60, R74, 0x8, R4 ;  /* 0x000000084a3c7825 */ /* 0x000fe200078e0204 */
[----:B------:R-:W-:Y:S01]  /*03a0*/  IADD3 R82, PT, PT, R82, -R9, RZ ;  /* 0x8000000952527210 */ /* 0x000fe20007ffe0ff */
[----:B------:R-:W5:Y:S01]  /*03b0*/  LDG.E.64 R58, desc[UR6][R58.64] ;  /* 0x000000063a3a7981 */ /* 0x000f62000c1e1b00 */
[----:B------:R-:W-:-:S02]  /*03c0*/  IADD3 R80, PT, PT, R80, -R11, RZ ;  /* 0x8000000b50507210 */ /* 0x000fc40007ffe0ff */
[----:B------:R-:W-:Y:S01]  /*03d0*/  IADD3 R78, PT, PT, R78, -R13, RZ ;  /* 0x8000000d4e4e7210 */ /* 0x000fe20007ffe0ff */
[C-C-:B------:R-:W-:Y:S01]  /*03e0*/  IMAD.WIDE R42, R84.reuse, 0x8, R4.reuse ;  /* 0x00000008542a7825 */ /* 0x140fe200078e0204 */
[-C--:B------:R-:W-:Y:S01]  /*03f0*/  LEA R40, R84, R1.reuse, 0x3 ;  /* 0x0000000154287211 */ /* 0x080fe200078e18ff */
[----:B------:R-:W5:Y:S01]  /*0400*/  LDG.E.64 R60, desc[UR6][R60.64] ;  /* 0x000000063c3c7981 */ /* 0x000f62000c1e1b00 */
[-C--:B------:R-:W-:Y:S01]  /*0410*/  LEA R44, R72, R1.reuse, 0x3 ;  /* 0x00000001482c7211 */ /* 0x080fe200078e18ff */
[--C-:B------:R-:W-:Y:S01]  /*0420*/  IMAD.WIDE R62, R76, 0x8, R4.reuse ;  /* 0x000000084c3e7825 */ /* 0x100fe200078e0204 */
[-C--:B------:R-:W-:Y:S01]  /*0430*/  LEA R46, R74, R1.reuse, 0x3 ;  /* 0x000000014a2e7211 */ /* 0x080fe200078e18ff */
[----:B-1----:R0:W-:Y:S01]  /*0440*/  STL.128 [R1+0x30], R24 ;  /* 0x0000301801007387 */ /* 0x0021e20000100c00 */
[-C--:B------:R-:W-:Y:S01]  /*0450*/  LEA R48, R76, R1.reuse, 0x3 ;  /* 0x000000014c307211 */ /* 0x080fe200078e18ff */
[C-C-:B------:R-:W-:Y:S01]  /*0460*/  IMAD.WIDE R64, R86.reuse, 0x8, R4.reuse ;  /* 0x0000000856407825 */ /* 0x140fe200078e0204 */
[-C--:B------:R-:W-:Y:S01]  /*0470*/  LEA R50, R86, R1.reuse, 0x3 ;  /* 0x0000000156327211 */ /* 0x080fe200078e18ff */
[----:B------:R-:W5:Y:S01]  /*0480*/  LDL.64 R40, [R40] ;  /* 0x0000000028287983 */ /* 0x000f620000100a00 */
[CC--:B------:R-:W-:Y:S01]  /*0490*/  LEA R52, R82.reuse, R1.reuse, 0x3 ;  /* 0x0000000152347211 */ /* 0x0c0fe200078e18ff */
[--C-:B------:R-:W-:Y:S01]  /*04a0*/  IMAD.WIDE R66, R82, 0x8, R4.reuse ;  /* 0x0000000852427825 */ /* 0x100fe200078e0204 */
[-C--:B------:R-:W-:Y:S01]  /*04b0*/  LEA R54, R80, R1.reuse, 0x3 ;  /* 0x0000000150367211 */ /* 0x080fe200078e18ff */
[----:B------:R-:W5:Y:S01]  /*04c0*/  LDG.E.64 R42, desc[UR6][R42.64] ;  /* 0x000000062a2a7981 */ /* 0x000f62000c1e1b00 */
[----:B------:R-:W-:Y:S01]  /*04d0*/  LEA R56, R78, R1, 0x3 ;  /* 0x000000014e387211 */ /* 0x000fe200078e18ff */
[----:B------:R-:W-:-:S02]  /*04e0*/  IMAD.WIDE R68, R80, 0x8, R4 ;  /* 0x0000000850447825 */ /* 0x000fc400078e0204 */
[----:B------:R-:W5:Y:S02]  /*04f0*/  LDL.64 R44, [R44] ;  /* 0x000000002c2c7983 */ /* 0x000f640000100a00 */
[----:B------:R-:W-:Y:S02]  /*0500*/  IMAD.WIDE R70, R78, 0x8, R4 ;  /* 0x000000084e467825 */ /* 0x000fe400078e0204 */
[----:B------:R-:W5:Y:S04]  /*0510*/  LDL.64 R46, [R46] ;  /* 0x000000002e2e7983 */ /* 0x000f680000100a00 */
        /* <DEDUP_REMOVED lines=20> */
[----:B------:R-:W-:-:S10]  /*0660*/  IADD3 R9, PT, PT, R6, 0x1, RZ ;  /* 0x0000000106097810 */ /* 0x000fd40007ffe0ff */
[----:B0-----:R-:W-:Y:S05]  /*0670*/  @P0 BRA `(.L_x_75) ;  /* 0x0000000000280947 */ /* 0x001fea0003800000 */
[----:B------:R-:W-:-:S05]  /*0680*/  LEA R8, R75, R1, 0x3 ;  /* 0x000000014b087211 */ /* 0x000fca00078e18ff */
[----:B------:R-:W2:Y:S01]  /*0690*/  LDL.64 R4, [R8] ;  /* 0x0000000008047983 */ /* 0x000ea20000100a00 */
[----:B------:R-:W-:-:S04]  /*06a0*/  IMAD.WIDE.U32 R6, R75, 0x4, R2 ;  /* 0x000000044b067825 */ /* 0x000fc800078e0002 */
[----:B--2---:R-:W-:-:S04]  /*06b0*/  IMAD.WIDE.U32 R4, R0, 0x20, R4 ;  /* 0x0000002000047825 */ /* 0x004fc800078e0004 */
[----:B------:R-:W-:-:S05]  /*06c0*/  IMAD.WIDE R4, R28, 0x4, R4 ;  /* 0x000000041c047825 */ /* 0x000fca00078e0204 */
[----:B------:R0:W-:Y:S02]  /*06d0*/  STG.E.STRONG.SYS desc[UR6][R4.64], R9 ;  /* 0x0000000904007986 */ /* 0x0001e4000c115906 */
.L_x_76:
[----:B0-----:R-:W2:Y:S01]  /*06e0*/  LDG.E.STRONG.SYS R4, desc[UR6][R6.64] ;  /* 0x0000000606047981 */ /* 0x001ea2000c1f5900 */
[----:B------:R-:W-:Y:S05]  /*06f0*/  YIELD ;  /* 0x0000000000007946 */ /* 0x000fea0003800000 */
[----:B--2---:R-:W-:-:S13]  /*0700*/  ISETP.NE.AND P1, PT, R4, R9, PT ;  /* 0x000000090400720c */ /* 0x004fda0003f25270 */
[----:B------:R-:W-:Y:S05]  /*0710*/  @P1 BRA `(.L_x_76) ;  /* 0xfffffffc00f01947 */ /* 0x000fea000383ffff */
.L_x_75:
        /* <DEDUP_REMOVED lines=11> */
.L_x_79:
[----:B01---5:R-:W-:-:S04]  /*07d0*/  IMAD.WIDE R8, R81, 0x10, R58 ;  /* 0x0000001051087825 */ /* 0x023fc800078e023a */
[C---:B------:R-:W-:Y:S02]  /*07e0*/  IMAD.WIDE R4, R81.reuse, 0x10, R42 ;  /* 0x0000001051047825 */ /* 0x040fe400078e022a */
[----:B------:R-:W2:Y:S02]  /*07f0*/  LD.E.128 R8, desc[UR6][R8.64] ;  /* 0x0000000608087980 */ /* 0x000ea4000c101d00 */
[C---:B------:R-:W-:Y:S02]  /*0800*/  IMAD.WIDE R12, R81.reuse, 0x10, R60 ;  /* 0x00000010510c7825 */ /* 0x040fe400078e023c */
[----:B------:R-:W3:Y:S02]  /*0810*/  LD.E.128 R4, desc[UR6][R4.64] ;  /* 0x0000000604047980 */ /* 0x000ee4000c101d00 */
[C---:B------:R-:W-:Y:S02]  /*0820*/  IMAD.WIDE R16, R81.reuse, 0x10, R62 ;  /* 0x0000001051107825 */ /* 0x040fe400078e023e */
[----:B------:R-:W4:Y:S02]  /*0830*/  LD.E.128 R12, desc[UR6][R12.64] ;  /* 0x000000060c0c7980 */ /* 0x000f24000c101d00 */
[----:B------:R-:W-:-:S02]  /*0840*/  IMAD.WIDE R20, R81, 0x10, R64 ;  /* 0x0000001051147825 */ /* 0x000fc400078e0240 */
[----:B------:R-:W4:Y:S02]  /*0850*/  LD.E.128 R16, desc[UR6][R16.64] ;  /* 0x0000000610107980 */ /* 0x000f24000c101d00 */
[C---:B------:R-:W-:Y:S02]  /*0860*/  IMAD.WIDE R24, R81.reuse, 0x10, R66 ;  /* 0x0000001051187825 */ /* 0x040fe400078e0242 */
[----:B------:R-:W4:Y:S02]  /*0870*/  LD.E.128 R20, desc[UR6][R20.64] ;  /* 0x0000000614147980 */ /* 0x000f24000c101d00 */
[C---:B------:R-:W-:Y:S02]  /*0880*/  IMAD.WIDE R32, R81.reuse, 0x10, R68 ;  /* 0x0000001051207825 */ /* 0x040fe400078e0244 */
[----:B------:R-:W4:Y:S02]  /*0890*/  LD.E.128 R24, desc[UR6][R24.64] ;  /* 0x0000000618187980 */ /* 0x000f24000c101d00 */
[----:B------:R-:W-:-:S02]  /*08a0*/  IMAD.WIDE R36, R81, 0x10, R70 ;  /* 0x0000001051247825 */ /* 0x000fc400078e0246 */
[----:B------:R-:W4:Y:S04]  /*08b0*/  LD.E.128 R32, desc[UR6][R32.64] ;  /* 0x0000000620207980 */ /* 0x000f28000c101d00 */
[----:B------:R-:W4:Y:S01]  /*08c0*/  LD.E.128 R36, desc[UR6][R36.64] ;  /* 0x0000000624247980 */ /* 0x000f22000c101d00 */
[--C-:B--2---:R-:W-:Y:S02]  /*08d0*/  HADD2.F32 R90, -RZ, R8.reuse.H0_H0 ;  /* 0x20000008ff5a7230 */ /* 0x104fe40000004100 */
[----:B------:R-:W-:Y:S02]  /*08e0*/  HADD2.F32 R89, -RZ, R8.H1_H1 ;  /* 0x30000008ff597230 */ /* 0x000fe40000004100 */
[--C-:B---3--:R-:W-:Y:S02]  /*08f0*/  HADD2.F32 R85, -RZ, R5.reuse.H0_H0 ;  /* 0x20000005ff557230 */ /* 0x108fe40000004100 */
[----:B------:R-:W-:-:S02]  /*0900*/  HADD2.F32 R87, -RZ, R5.H1_H1 ;  /* 0x30000005ff577230 */ /* 0x000fc40000004100 */
[--C-:B------:R-:W-:Y:S02]  /*0910*/  HADD2.F32 R8, -RZ, R9.reuse.H0_H0 ;  /* 0x20000009ff087230 */ /* 0x100fe40000004100 */
[----:B------:R-:W-:Y:S02]  /*0920*/  HADD2.F32 R92, -RZ, R9.H1_H1 ;  /* 0x30000009ff5c7230 */ /* 0x000fe40000004100 */
[----:B------:R-:W-:Y:S02]  /*0930*/  HADD2.F32 R83, -RZ, R4.H0_H0 ;  /* 0x20000004ff537230 */ /* 0x000fe40000004100 */
[--C-:B------:R-:W-:Y:S02]  /*0940*/  HADD2.F32 R5, -RZ, R6.reuse.H0_H0 ;  /* 0x20000006ff057230 */ /* 0x100fe40000004100 */
[----:B------:R-:W-:Y:S02]  /*0950*/  HADD2.F32 R88, -RZ, R6.H1_H1 ;  /* 0x30000006ff587230 */ /* 0x000fe40000004100 */
[----:B------:R-:W-:-:S02]  /*0960*/  HADD2.F32 R9, -RZ, R10.H0_H0 ;  /* 0x2000000aff097230 */ /* 0x000fc40000004100 */
[----:B------:R-:W-:Y:S02]  /*0970*/  HADD2.F32 R4, -RZ, R4.H1_H1 ;  /* 0x30000004ff047230 */ /* 0x000fe40000004100 */
[--C-:B------:R-:W-:Y:S02]  /*0980*/  HADD2.F32 R6, -RZ, R7.reuse.H0_H0 ;  /* 0x20000007ff067230 */ /* 0x100fe40000004100 */
[----:B------:R-:W-:Y:S02]  /*0990*/  HADD2.F32 R93, -RZ, R10.H1_H1 ;  /* 0x3000000aff5d7230 */ /* 0x000fe40000004100 */
[----:B------:R-:W-:Y:S02]  /*09a0*/  HADD2.F32 R7, -RZ, R7.H1_H1 ;  /* 0x30000007ff077230 */ /* 0x000fe40000004100 */
[--C-:B------:R-:W-:Y:S02]  /*09b0*/  HADD2.F32 R91, -RZ, R11.reuse.H0_H0 ;  /* 0x2000000bff5b7230 */ /* 0x100fe40000004100 */
[----:B------:R-:W-:-:S02]  /*09c0*/  HADD2.F32 R10, -RZ, R11.H1_H1 ;  /* 0x3000000bff0a7230 */ /* 0x000fc40000004100 */
[----:B------:R-:W-:Y:S01]  /*09d0*/  FADD.FTZ R5, R5, R9 ;  /* 0x0000000905057221 */ /* 0x000fe20000010000 */
[----:B------:R-:W-:Y:S01]  /*09e0*/  FADD.FTZ R4, R4, R89 ;  /* 0x0000005904047221 */ /* 0x000fe20000010000 */
[----:B------:R-:W-:Y:S01]  /*09f0*/  FADD.FTZ R87, R87, R92 ;  /* 0x0000005c57577221 */ /* 0x000fe20000010000 */
[----:B----4-:R-:W-:Y:S02]  /*0a00*/  HADD2.F32 R9, -RZ, R15.H0_H0 ;  /* 0x2000000fff097230 */ /* 0x010fe40000004100 */
[----:B------:R-:W-:Y:S01]  /*0a10*/  FADD.FTZ R8, R85, R8 ;  /* 0x0000000855087221 */ /* 0x000fe20000010000 */
[----:B------:R-:W-:Y:S01]  /*0a20*/  FADD.FTZ R6, R6, R91 ;  /* 0x0000005b06067221 */ /* 0x000fe20000010000 */
[----:B------:R-:W-:Y:S01]  /*0a30*/  FADD.FTZ R7, R7, R10 ;  /* 0x0000000a07077221 */ /* 0x000fe20000010000 */
[--C-:B------:R-:W-:Y:S02]  /*0a40*/  HADD2.F32 R92, -RZ, R12.reuse.H0_H0 ;  /* 0x2000000cff5c7230 */ /* 0x100fe40000004100 */
[----:B------:R-:W-:-:S02]  /*0a50*/  HADD2.F32 R89, -RZ, R12.H1_H1 ;  /* 0x3000000cff597230 */ /* 0x000fc40000004100 */
[----:B------:R-:W-:Y:S02]  /*0a60*/  HADD2.F32 R85, -RZ, R13.H0_H0 ;  /* 0x2000000dff557230 */ /* 0x000fe40000004100 */
[--C-:B------:R-:W-:Y:S02]  /*0a70*/  HADD2.F32 R12, -RZ, R14.reuse.H0_H0 ;  /* 0x2000000eff0c7230 */ /* 0x100fe40000004100 */
[----:B------:R-:W-:Y:S02]  /*0a80*/  HADD2.F32 R10, -RZ, R15.H1_H1 ;  /* 0x3000000fff0a7230 */ /* 0x000fe40000004100 */
[----:B------:R-:W-:Y:S01]  /*0a90*/  FADD.FTZ R83, R83, R90 ;  /* 0x0000005a53537221 */ /* 0x000fe20000010000 */
[----:B------:R-:W-:Y:S02]  /*0aa0*/  HADD2.F32 R90, -RZ, R13.H1_H1 ;  /* 0x3000000dff5a7230 */ /* 0x000fe40000004100 */
[----:B------:R-:W-:Y:S01]  /*0ab0*/  FADD.FTZ R6, R6, R9 ;  /* 0x0000000906067221 */ /* 0x000fe20000010000 */
[----:B------:R-:W-:-:S02]  /*0ac0*/  HADD2.F32 R11, -RZ, R14.H1_H1 ;  /* 0x3000000eff0b7230 */ /* 0x000fc40000004100 */
[----:B------:R-:W-:Y:S01]  /*0ad0*/  FADD.FTZ R4, R4, R89 ;  /* 0x0000005904047221 */ /* 0x000fe20000010000 */
[----:B------:R-:W-:Y:S02]  /*0ae0*/  HADD2.F32 R9, -RZ, R16.H1_H1 ;  /* 0x30000010ff097230 */ /* 0x000fe40000004100 */
[----:B------:R-:W-:Y:S01]  /*0af0*/  FADD.FTZ R8, R8, R85 ;  /* 0x0000005508087221 */ /* 0x000fe20000010000 */
[----:B------:R-:W-:Y:S02]  /*0b00*/  HADD2.F32 R13, -RZ, R17.H0_H0 ;  /* 0x20000011ff0d7230 */ /* 0x000fe40000004100 */
[----:B------:R-:W-:Y:S01]  /*0b10*/  FADD.FTZ R5, R5, R12 ;  /* 0x0000000c05057221 */ /* 0x000fe20000010000 */
[----:B------:R-:W-:Y:S02]  /*0b20*/  HADD2.F32 R14, -RZ, R18.H0_H0 ;  /* 0x20000012ff0e7230 */ /* 0x000fe40000004100 */
[----:B------:R-:W-:Y:S01]  /*0b30*/  FADD.FTZ R7, R7, R10 ;  /* 0x0000000a07077221 */ /* 0x000fe20000010000 */
[----:B------:R-:W-:-:S02]  /*0b40*/  HADD2.F32 R10, -RZ, R16.H0_H0 ;  /* 0x20000010ff0a7230 */ /* 0x000fc40000004100 */
[----:B------:R-:W-:Y:S01]  /*0b50*/  FADD.FTZ R83, R83, R92 ;  /* 0x0000005c53537221 */ /* 0x000fe20000010000 */
[--C-:B------:R-:W-:Y:S02]  /*0b60*/  HADD2.F32 R15, -RZ, R19.reuse.H0_H0 ;  /* 0x20000013ff0f7230 */ /* 0x100fe40000004100 */
[----:B------:R-:W-:Y:S01]  /*0b70*/  FADD.FTZ R4, R4, R9 ;  /* 0x0000000904047221 */ /* 0x000fe20000010000 */
[----:B------:R-:W-:Y:S02]  /*0b80*/  HADD2.F32 R16, -RZ, R19.H1_H1 ;  /* 0x30000013ff107230 */ /* 0x000fe40000004100 */
[----:B------:R-:W-:Y:S01]  /*0b90*/  FADD.FTZ R8, R8, R13 ;  /* 0x0000000d08087221 */ /* 0x000fe20000010000 */
[----:B------:R-:W-:Y:S01]  /*0ba0*/  FADD.FTZ R5, R5, R14 ;  /* 0x0000000e05057221 */ /* 0x000fe20000010000 */
[----:B------:R-:W-:Y:S02]  /*0bb0*/  HADD2.F32 R9, -RZ, R20.H1_H1 ;  /* 0x30000014ff097230 */ /* 0x000fe40000004100 */
[----:B------:R-:W-:Y:S01]  /*0bc0*/  FADD.FTZ R83, R83, R10 ;  /* 0x0000000a53537221 */ /* 0x000fe20000010000 */
[----:B------:R-:W-:-:S02]  /*0bd0*/  HADD2.F32 R13, -RZ, R21.H0_H0 ;  /* 0x20000015ff0d7230 */ /* 0x000fc40000004100 */
[----:B------:R-:W-:Y:S02]  /*0be0*/  HADD2.F32 R14, -RZ, R22.H0_H0 ;  /* 0x20000016ff0e7230 */ /* 0x000fe40000004100 */
[----:B------:R-:W-:Y:S01]  /*0bf0*/  FADD.FTZ R6, R6, R15 ;  /* 0x0000000f06067221 */ /* 0x000fe20000010000 */
[----:B------:R-:W-:Y:S02]  /*0c00*/  HADD2.F32 R10, -RZ, R20.H0_H0 ;  /* 0x20000014ff0a7230 */ /* 0x000fe40000004100 */
[----:B------:R-:W-:Y:S01]  /*0c10*/  FADD.FTZ R88, R88, R93 ;  /* 0x0000005d58587221 */ /* 0x000fe20000010000 */
[----:B------:R-:W-:Y:S02]  /*0c20*/  HADD2.F32 R15, -RZ, R23.H0_H0 ;  /* 0x20000017ff0f7230 */ /* 0x000fe40000004100 */
[----:B------:R-:W-:Y:S01]  /*0c30*/  FADD.FTZ R7, R7, R16 ;  /* 0x0000001007077221 */ /* 0x000fe20000010000 */
[----:B------:R-:W-:Y:S02]  /*0c40*/  HADD2.F32 R12, -RZ, R17.H1_H1 ;  /* 0x30000011ff0c7230 */ /* 0x000fe40000004100 */
[----:B------:R-:W-:Y:S01]  /*0c50*/  FADD.FTZ R87, R87, R90 ;  /* 0x0000005a57577221 */ /* 0x000fe20000010000 */
[----:B------:R-:W-:-:S02]  /*0c60*/  HADD2.F32 R16, -RZ, R23.H1_H1 ;  /* 0x30000017ff107230 */ /* 0x000fc40000004100 */
[----:B------:R-:W-:Y:S01]  /*0c70*/  FADD.FTZ R4, R4, R9 ;  /* 0x0000000904047221 */ /* 0x000fe20000010000 */
[----:B------:R-:W-:Y:S01]  /*0c80*/  FADD.FTZ R8, R8, R13 ;  /* 0x0000000d08087221 */ /* 0x000fe20000010000 */
[----:B------:R-:W-:Y:S01]  /*0c90*/  FADD.FTZ R5, R5, R14 ;  /* 0x0000000e05057221 */ /* 0x000fe20000010000 */
[----:B------:R-:W-:Y:S02]  /*0ca0*/  HADD2.F32 R9, -RZ, R24.H1_H1 ;  /* 0x30000018ff097230 */ /* 0x000fe40000004100 */
[----:B------:R-:W-:Y:S01]  /*0cb0*/  FADD.FTZ R83, R83, R10 ;  /* 0x0000000a53537221 */ /* 0x000fe20000010000 */
[----:B------:R-:W-:Y:S02]  /*0cc0*/  HADD2.F32 R13, -RZ, R25.H0_H0 ;  /* 0x20000019ff0d7230 */ /* 0x000fe40000004100 */
[----:B------:R-:W-:Y:S02]  /*0cd0*/  HADD2.F32 R14, -RZ, R26.H0_H0 ;  /* 0x2000001aff0e7230 */ /* 0x000fe40000004100 */
[----:B------:R-:W-:Y:S01]  /*0ce0*/  FADD.FTZ R11, R88, R11 ;  /* 0x0000000b580b7221 */ /* 0x000fe20000010000 */
[----:B------:R-:W-:-:S02]  /*0cf0*/  HADD2.F32 R18, -RZ, R18.H1_H1 ;  /* 0x30000012ff127230 */ /* 0x000fc40000004100 */
        /* <DEDUP_REMOVED lines=9> */
[----:B------:R-:W-:Y:S02]  /*0d90*/  HADD2.F32 R16, -RZ, R27.H1_H1 ;  /* 0x3000001bff107230 */ /* 0x000fe40000004100 */
[----:B------:R-:W-:Y:S01]  /*0da0*/  FADD.FTZ R5, R5, R14 ;  /* 0x0000000e05057221 */ /* 0x000fe20000010000 */
[----:B------:R-:W-:Y:S01]  /*0db0*/  FADD.FTZ R11, R11, R18 ;  /* 0x000000120b0b7221 */ /* 0x000fe20000010000 */
[--C-:B------:R-:W-:Y:S02]  /*0dc0*/  HADD2.F32 R9, -RZ, R32.reuse.H0_H0 ;  /* 0x20000020ff097230 */ /* 0x100fe40000004100 */
[----:B------:R-:W-:Y:S01]  /*0dd0*/  FADD.FTZ R10, R83, R10 ;  /* 0x0000000a530a7221 */ /* 0x000fe20000010000 */
[----:B------:R-:W-:Y:S02]  /*0de0*/  HADD2.F32 R13, -RZ, R32.H1_H1 ;  /* 0x30000020ff0d7230 */ /* 0x000fe40000004100 */
[----:B------:R-:W-:-:S02]  /*0df0*/  HADD2.F32 R14, -RZ, R34.H0_H0 ;  /* 0x20000022ff0e7230 */ /* 0x000fc40000004100 */
[----:B------:R-:W-:Y:S01]  /*0e00*/  FADD.FTZ R6, R6, R15 ;  /* 0x0000000f06067221 */ /* 0x000fe20000010000 */
[----:B------:R-:W-:Y:S02]  /*0e10*/  HADD2.F32 R25, -RZ, R25.H1_H1 ;  /* 0x30000019ff197230 */ /* 0x000fe40000004100 */
[----:B------:R-:W-:Y:S01]  /*0e20*/  FADD.FTZ R12, R87, R12 ;  /* 0x0000000c570c7221 */ /* 0x000fe20000010000 */
[----:B------:R-:W-:Y:S02]  /*0e30*/  HADD2.F32 R26, -RZ, R26.H1_H1 ;  /* 0x3000001aff1a7230 */ /* 0x000fe40000004100 */
[----:B------:R-:W-:Y:S01]  /*0e40*/  FADD.FTZ R11, R11, R22 ;  /* 0x000000160b0b7221 */ /* 0x000fe20000010000 */
[----:B------:R-:W-:Y:S02]  /*0e50*/  HADD2.F32 R15, -RZ, R33.H0_H0 ;  /* 0x20000021ff0f7230 */ /* 0x000fe40000004100 */
[----:B------:R-:W-:Y:S01]  /*0e60*/  FADD.FTZ R7, R7, R16 ;  /* 0x0000001007077221 */ /* 0x000fe20000010000 */
[----:B------:R-:W-:-:S02]  /*0e70*/  HADD2.F32 R17, -RZ, R35.H0_H0 ;  /* 0x20000023ff117230 */ /* 0x000fc40000004100 */
[----:B------:R-:W-:Y:S01]  /*0e80*/  FADD.FTZ R9, R10, R9 ;  /* 0x000000090a097221 */ /* 0x000fe20000010000 */
[----:B------:R-:W-:Y:S02]  /*0e90*/  HADD2.F32 R16, -RZ, R35.H1_H1 ;  /* 0x30000023ff107230 */ /* 0x000fe40000004100 */
[----:B------:R-:W-:Y:S01]  /*0ea0*/  FADD.FTZ R4, R4, R13 ;  /* 0x0000000d04047221 */ /* 0x000fe20000010000 */
[----:B------:R-:W-:Y:S01]  /*0eb0*/  FADD.FTZ R5, R5, R14 ;  /* 0x0000000e05057221 */ /* 0x000fe20000010000 */
[----:B------:R-:W-:Y:S02]  /*0ec0*/  HADD2.F32 R33, -RZ, R33.H1_H1 ;  /* 0x30000021ff217230 */ /* 0x000fe40000004100 */
[----:B------:R-:W-:Y:S01]  /*0ed0*/  FADD.FTZ R12, R12, R25 ;  /* 0x000000190c0c7221 */ /* 0x000fe20000010000 */
[--C-:B------:R-:W-:Y:S02]  /*0ee0*/  HADD2.F32 R10, -RZ, R36.reuse.H0_H0 ;  /* 0x20000024ff0a7230 */ /* 0x100fe40000004100 */
[----:B------:R-:W-:-:S02]  /*0ef0*/  HADD2.F32 R13, -RZ, R36.H1_H1 ;  /* 0x30000024ff0d7230 */ /* 0x000fc40000004100 */
[----:B------:R-:W-:Y:S02]  /*0f00*/  HADD2.F32 R14, -RZ, R38.H0_H0 ;  /* 0x20000026ff0e7230 */ /* 0x000fe40000004100 */
[----:B------:R-:W-:Y:S01]  /*0f10*/  FADD.FTZ R11, R11, R26 ;  /* 0x0000001a0b0b7221 */ /* 0x000fe20000010000 */
[----:B------:R-:W-:Y:S02]  /*0f20*/  HADD2.F32 R34, -RZ, R34.H1_H1 ;  /* 0x30000022ff227230 */ /* 0x000fe40000004100 */
[----:B------:R-:W-:Y:S01]  /*0f30*/  FADD.FTZ R8, R8, R15 ;  /* 0x0000000f08087221 */ /* 0x000fe20000010000 */
[--C-:B------:R-:W-:Y:S02]  /*0f40*/  HADD2.F32 R15, -RZ, R37.reuse.H0_H0 ;  /* 0x20000025ff0f7230 */ /* 0x100fe40000004100 */
[----:B------:R-:W-:Y:S01]  /*0f50*/  FADD.FTZ R6, R6, R17 ;  /* 0x0000001106067221 */ /* 0x000fe20000010000 */
[----:B------:R-:W-:Y:S01]  /*0f60*/  FADD.FTZ R7, R7, R16 ;  /* 0x0000001007077221 */ /* 0x000fe20000010000 */
[----:B------:R-:W-:-:S02]  /*0f70*/  HADD2.F32 R37, -RZ, R37.H1_H1 ;  /* 0x30000025ff257230 */ /* 0x000fc40000004100 */
[----:B------:R-:W-:Y:S01]  /*0f80*/  FADD.FTZ R12, R12, R33 ;  /* 0x000000210c0c7221 */ /* 0x000fe20000010000 */
[----:B------:R-:W-:Y:S02]  /*0f90*/  HADD2.F32 R38, -RZ, R38.H1_H1 ;  /* 0x30000026ff267230 */ /* 0x000fe40000004100 */
[----:B------:R-:W-:Y:S01]  /*0fa0*/  FADD.FTZ R9, R9, R10 ;  /* 0x0000000a09097221 */ /* 0x000fe20000010000 */
[--C-:B------:R-:W-:Y:S02]  /*0fb0*/  HADD2.F32 R17, -RZ, R39.reuse.H0_H0 ;  /* 0x20000027ff117230 */ /* 0x100fe40000004100 */
[----:B------:R-:W-:Y:S01]  /*0fc0*/  FADD.FTZ R4, R4, R13 ;  /* 0x0000000d04047221 */ /* 0x000fe20000010000 */
[----:B------:R-:W-:Y:S02]  /*0fd0*/  HADD2.F32 R16, -RZ, R39.H1_H1 ;  /* 0x30000027ff107230 */ /* 0x000fe40000004100 */
[----:B------:R-:W-:Y:S01]  /*0fe0*/  FADD.FTZ R14, R5, R14 ;  /* 0x0000000e050e7221 */ /* 0x000fe20000010000 */
[----:B------:R-:W-:Y:S01]  /*0ff0*/  FADD.FTZ R11, R11, R34 ;  /* 0x000000220b0b7221 */ /* 0x000fe20000010000 */
[----:B------:R-:W-:Y:S01]  /*1000*/  IADD3 R5, PT, PT, -R77, RZ, RZ ;  /* 0x000000ff4d057210 */ /* 0x000fe20007ffe1ff */
[----:B------:R-:W-:Y:S01]  /*1010*/  FADD.FTZ R8, R8, R15 ;  /* 0x0000000f08087221 */ /* 0x000fe20000010000 */
[----:B------:R-:W-:Y:S01]  /*1020*/  FADD.FTZ R37, R12, R37 ;  /* 0x000000250c257221 */ /* 0x000fe20000010000 */
[----:B------:R-:W-:Y:S01]  /*1030*/  FADD.FTZ R11, R11, R38 ;  /* 0x000000260b0b7221 */ /* 0x000fe20000010000 */
[----:B------:R-:W-:Y:S01]  /*1040*/  FADD.FTZ R17, R6, R17 ;  /* 0x0000001106117221 */ /* 0x000fe20000010000 */
[----:B------:R-:W-:Y:S01]  /*1050*/  FADD.FTZ R16, R7, R16 ;  /* 0x0000001007107221 */ /* 0x000fe20000010000 */
[----:B------:R-:W-:Y:S01]  /*1060*/  F2FP.F16.F32.PACK_AB R4, R4, R9 ;  /* 0x000000090404723e */ /* 0x000fe200000000ff */
[----:B------:R-:W-:Y:S01]  /*1070*/  IMAD R9, R28, R5, R81 ;  /* 0x000000051c097224 */ /* 0x000fe200078e0251 */
[----:B------:R-:W-:-:S02]  /*1080*/  F2FP.F16.F32.PACK_AB R5, R37, R8 ;  /* 0x000000082505723e */ /* 0x000fc400000000ff */
[----:B------:R-:W-:Y:S01]  /*1090*/  F2FP.F16.F32.PACK_AB R6, R11, R14 ;  /* 0x0000000e0b06723e */ /* 0x000fe200000000ff */
[----:B------:R-:W-:Y:S01]  /*10a0*/  IMAD.WIDE R8, R9, 0x10, R40 ;  /* 0x0000001009087825 */ /* 0x000fe200078e0228 */
[----:B------:R-:W-:Y:S02]  /*10b0*/  F2FP.F16.F32.PACK_AB R7, R16, R17 ;  /* 0x000000111007723e */ /* 0x000fe400000000ff */
[----:B------:R-:W-:-:S03]  /*10c0*/  IADD3 R81, PT, PT, R81, UR4, RZ ;  /* 0x0000000451517c10 */ /* 0x000fc6000fffe0ff */
[----:B------:R1:W-:Y:S01]  /*10d0*/  ST.E.128 desc[UR6][R8.64+0xa00], R4 ;  /* 0x000a000408007985 */ /* 0x0003e2000c101d06 */
[----:B------:R-:W-:-:S13]  /*10e0*/  ISETP.GE.AND P2, PT, R81, R79, PT ;  /* 0x0000004f5100720c */ /* 0x000fda0003f46270 */
[----:B------:R-:W-:Y:S05]  /*10f0*/  @!P2 BRA `(.L_x_79) ;  /* 0xfffffff400b4a947 */ /* 0x000fea000383ffff */
.L_x_78:
[----:B------:R-:W-:Y:S05]  /*1100*/  BSYNC.RECONVERGENT B0 ;  /* 0x0000000000007941 */ /* 0x000fea0003800200 */
.L_x_77:
        /* <DEDUP_REMOVED lines=13> */
.L_x_81:
[----:B------:R-:W2:Y:S04]  /*11e0*/  LDG.E.STRONG.SYS R0, desc[UR6][R2.64+0x480] ;  /* 0x0004800602007981 */ /* 0x000ea8000c1f5900 */
[----:B--2---:R-:W-:Y:S01]  /*11f0*/  CCTL.IVALL ;  /* 0x00000000ff00798f */ /* 0x004fe20002000000 */
[----:B------:R-:W-:Y:S05]  /*1200*/  YIELD ;  /* 0x0000000000007946 */ /* 0x000fea0003800000 */
[----:B------:R-:W-:-:S13]  /*1210*/  ISETP.NE.AND P0, PT, R0, R7, PT ;  /* 0x000000070000720c */ /* 0x000fda0003f05270 */
[----:B------:R-:W-:Y:S05]  /*1220*/  @P0 BRA `(.L_x_81) ;  /* 0xfffffffc00ec0947 */ /* 0x000fea000383ffff */
.L_x_80:
        /* <DEDUP_REMOVED lines=15> */
.L_x_82:
[----:B------:R-:W-:-:S13]  /*1320*/  ISETP.GE.AND P1, PT, R73, R77, P2 ;  /* 0x0000004d4900720c */ /* 0x000fda0001726270 */
[C---:B-1-3-5:R-:W-:Y:S01]  /*1330*/  @!P1 IMAD.WIDE R4, R73.reuse, 0x10, R40 ;  /* 0x0000001049049825 */ /* 0x06afe200078e0228 */
        /* <DEDUP_REMOVED lines=65> */
.L_x_83:
        /* <DEDUP_REMOVED lines=11> */
.L_x_241:


//--------------------- .text._ZN4vllm26cross_device_reduce_1stageI6__halfLi8EEEvPNS_8RankDataENS_11RankSignalsEPNS_6SignalEPT_ii --------------------------
	.section	.text._ZN4vllm26cross_device_reduce_1stageI6__halfLi8EEEvPNS_8RankDataENS_11RankSignalsEPNS_6SignalEPT_ii,"ax",@progbits
	.align	128
        .global         _ZN4vllm26cross_device_reduce_1stageI6__halfLi8EEEvPNS_8RankDataENS_11RankSignalsEPNS_6SignalEPT_ii
        .type           _ZN4vllm26cross_device_reduce_1stageI6__halfLi8EEEvPNS_8RankDataENS_11RankSignalsEPNS_6SignalEPT_ii,@function
        .size           _ZN4vllm26cross_device_reduce_1stageI6__halfLi8EEEvPNS_8RankDataENS_11RankSignalsEPNS_6SignalEPT_ii,(.L_x_242 - _ZN4vllm26cross_device_reduce_1stageI6__halfLi8EEEvPNS_8RankDataENS_11RankSignalsEPNS_6SignalEPT_ii)
        .other          _ZN4vllm26cross_device_reduce_1stageI6__halfLi8EEEvPNS_8RankDataENS_11RankSignalsEPNS_6SignalEPT_ii,@"STO_CUDA_ENTRY STV_DEFAULT"
_ZN4vllm26cross_device_reduce_1stageI6__halfLi8EEEvPNS_8RankDataENS_11RankSignalsEPNS_6SignalEPT_ii:
.text._ZN4vllm26cross_device_reduce_1stageI6__halfLi8EEEvPNS_8RankDataENS_11RankSignalsEPNS_6SignalEPT_ii:
        /* <DEDUP_REMOVED lines=27> */
[----:B0-----:R-:W-:Y:S01]  /*01b0*/  IMAD.WIDE.U32 R2, R5, 0x20, R40 ;  /* 0x0000002005027825 */ /* 0x001fe200078e0028 */
[----:B--2---:R-:W-:Y:S01]  /*01c0*/  IADD3 R4, PT, PT, R4, 0x1, RZ ;  /* 0x0000000104047810 */ /* 0x004fe20007ffe0ff */
        /* <DEDUP_REMOVED lines=8> */
.L_x_85:
[----:B0-----:R-:W2:Y:S01]  /*0250*/  LDG.E.STRONG.SYS R9, desc[UR4][R10.64] ;  /* 0x000000040a097981 */ /* 0x001ea2000c1f5900 */
[----:B------:R-:W-:Y:S05]  /*0260*/  YIELD ;  /* 0x0000000000007946 */ /* 0x000fea0003800000 */
[----:B--2---:R-:W-:-:S13]  /*0270*/  ISETP.NE.AND P1, PT, R9, R4, PT ;  /* 0x000000040900720c */ /* 0x004fda0003f25270 */
[----:B------:R-:W-:Y:S05]  /*0280*/  @P1 BRA `(.L_x_85) ;  /* 0xfffffffc00f01947 */ /* 0x000fea000383ffff */
.L_x_84:
        /* <DEDUP_REMOVED lines=13> */
.L_x_88:
[----:B0----5:R-:W-:-:S04]  /*0360*/  IMAD.WIDE R8, R61, 0x10, R20 ;  /* 0x000000103d087825 */ /* 0x021fc800078e0214 */
        /* <DEDUP_REMOVED lines=17> */
[--C-:B------:R-:W-:Y:S02]  /*0480*/  HADD2.F32 R8, -RZ, R9.reuse.H0_H0 ;  /* 0x20000009ff087230 */ /* 0x100fe40000004100 */
[----:B------:R-:W-:-:S02]  /*0490*/  HADD2.F32 R62, -RZ, R9.H1_H1 ;  /* 0x30000009ff3e7230 */ /* 0x000fc40000004100 */
[--C-:B------:R-:W-:Y:S02]  /*04a0*/  HADD2.F32 R9, -RZ, R10.reuse.H0_H0 ;  /* 0x2000000aff097230 */ /* 0x100fe40000004100 */
[----:B------:R-:W-:Y:S02]  /*04b0*/  HADD2.F32 R63, -RZ, R10.H1_H1 ;  /* 0x3000000aff3f7230 */ /* 0x000fe40000004100 */
[--C-:B------:R-:W-:Y:S02]  /*04c0*/  HADD2.F32 R10, -RZ, R11.reuse.H0_H0 ;  /* 0x2000000bff0a7230 */ /* 0x100fe40000004100 */
[----:B------:R-:W-:Y:S02]  /*04d0*/  HADD2.F32 R64, -RZ, R11.H1_H1 ;  /* 0x3000000bff407230 */ /* 0x000fe40000004100 */
[--C-:B---3--:R-:W-:Y:S02]  /*04e0*/  HADD2.F32 R11, -RZ, R12.reuse.H0_H0 ;  /* 0x2000000cff0b7230 */ /* 0x108fe40000004100 */
[----:B------:R-:W-:-:S02]  /*04f0*/  HADD2.F32 R67, -RZ, R12.H1_H1 ;  /* 0x3000000cff437230 */ /* 0x000fc40000004100 */
[--C-:B------:R-:W-:Y:S02]  /*0500*/  HADD2.F32 R12, -RZ, R14.reuse.H0_H0 ;  /* 0x2000000eff0c7230 */ /* 0x100fe40000004100 */
[----:B------:R-:W-:Y:S01]  /*0510*/  FADD.FTZ R11, R56, R11 ;  /* 0x0000000b380b7221 */ /* 0x000fe20000010000 */
[----:B------:R-:W-:Y:S02]  /*0520*/  HADD2.F32 R14, -RZ, R14.H1_H1 ;  /* 0x3000000eff0e7230 */ /* 0x000fe40000004100 */
[----:B------:R-:W-:Y:S01]  /*0530*/  FADD.FTZ R60, R60, R67 ;  /* 0x000000433c3c7221 */ /* 0x000fe20000010000 */
[--C-:B------:R-:W-:Y:S02]  /*0540*/  HADD2.F32 R65, -RZ, R13.reuse.H0_H0 ;  /* 0x2000000dff417230 */ /* 0x100fe40000004100 */
[----:B------:R-:W-:Y:S01]  /*0550*/  FADD.FTZ R9, R9, R12 ;  /* 0x0000000c09097221 */ /* 0x000fe20000010000 */
[----:B------:R-:W-:Y:S02]  /*0560*/  HADD2.F32 R13, -RZ, R13.H1_H1 ;  /* 0x3000000dff0d7230 */ /* 0x000fe40000004100 */
[----:B------:R-:W-:Y:S01]  /*0570*/  FADD.FTZ R14, R63, R14 ;  /* 0x0000000e3f0e7221 */ /* 0x000fe20000010000 */
[----:B------:R-:W-:-:S02]  /*0580*/  HADD2.F32 R69, -RZ, R15.H0_H0 ;  /* 0x2000000fff457230 */ /* 0x000fc40000004100 */
[----:B------:R-:W-:Y:S01]  /*0590*/  FADD.FTZ R8, R8, R65 ;  /* 0x0000004108087221 */ /* 0x000fe20000010000 */
[----:B------:R-:W-:Y:S02]  /*05a0*/  HADD2.F32 R15, -RZ, R15.H1_H1 ;  /* 0x3000000fff0f7230 */ /* 0x000fe40000004100 */
[----:B------:R-:W-:Y:S01]  /*05b0*/  FADD.FTZ R13, R62, R13 ;  /* 0x0000000d3e0d7221 */ /* 0x000fe20000010000 */
[--C-:B----4-:R-:W-:Y:S02]  /*05c0*/  HADD2.F32 R56, -RZ, R16.reuse.H0_H0 ;  /* 0x20000010ff387230 */ /* 0x110fe40000004100 */
[----:B------:R-:W-:Y:S01]  /*05d0*/  FADD.FTZ R10, R10, R69 ;  /* 0x000000450a0a7221 */ /* 0x000fe20000010000 */
[----:B------:R-:W-:Y:S02]  /*05e0*/  HADD2.F32 R63, -RZ, R16.H1_H1 ;  /* 0x30000010ff3f7230 */ /* 0x000fe40000004100 */
[----:B------:R-:W-:Y:S01]  /*05f0*/  FADD.FTZ R15, R64, R15 ;  /* 0x0000000f400f7221 */ /* 0x000fe20000010000 */
[----:B------:R-:W-:-:S02]  /*0600*/  HADD2.F32 R65, -RZ, R17.H0_H0 ;  /* 0x20000011ff417230 */ /* 0x000fc40000004100 */
        /* <DEDUP_REMOVED lines=11> */
[----:B------:R-:W-:Y:S02]  /*06c0*/  HADD2.F32 R16, -RZ, R36.H0_H0 ;  /* 0x20000024ff107230 */ /* 0x000fe40000004100 */
[----:B------:R-:W-:Y:S01]  /*06d0*/  FADD.FTZ R9, R9, R62 ;  /* 0x0000003e09097221 */ /* 0x000fe20000010000 */
[--C-:B------:R-:W-:Y:S02]  /*06e0*/  HADD2.F32 R17, -RZ, R37.reuse.H0_H0 ;  /* 0x20000025ff117230 */ /* 0x100fe40000004100 */
[----:B------:R-:W-:Y:S01]  /*06f0*/  FADD.FTZ R14, R14, R67 ;  /* 0x000000430e0e7221 */ /* 0x000fe20000010000 */
[----:B------:R-:W-:-:S02]  /*0700*/  HADD2.F32 R18, -RZ, R37.H1_H1 ;  /* 0x30000025ff127230 */ /* 0x000fc40000004100 */
[----:B------:R-:W-:Y:S01]  /*0710*/  FADD.FTZ R11, R11, R16 ;  /* 0x000000100b0b7221 */ /* 0x000fe20000010000 */
[----:B------:R-:W-:Y:S02]  /*0720*/  HADD2.F32 R37, -RZ, R39.H0_H0 ;  /* 0x20000027ff257230 */ /* 0x000fe40000004100 */
[----:B------:R-:W-:Y:S01]  /*0730*/  FADD.FTZ R8, R8, R17 ;  /* 0x0000001108087221 */ /* 0x000fe20000010000 */
[----:B------:R-:W-:Y:S02]  /*0740*/  HADD2.F32 R15, -RZ, R36.H1_H1 ;  /* 0x30000024ff0f7230 */ /* 0x000fe40000004100 */
[----:B------:R-:W-:Y:S01]  /*0750*/  FADD.FTZ R13, R13, R18 ;  /* 0x000000120d0d7221 */ /* 0x000fe20000010000 */
[--C-:B------:R-:W-:Y:S02]  /*0760*/  HADD2.F32 R36, -RZ, R38.reuse.H0_H0 ;  /* 0x20000026ff247230 */ /* 0x100fe40000004100 */
[----:B------:R-:W-:Y:S01]  /*0770*/  FADD.FTZ R10, R10, R37 ;  /* 0x000000250a0a7221 */ /* 0x000fe20000010000 */
[----:B------:R-:W-:-:S02]  /*0780*/  HADD2.F32 R19, -RZ, R38.H1_H1 ;  /* 0x30000026ff137230 */ /* 0x000fc40000004100 */
[----:B------:R-:W-:Y:S01]  /*0790*/  FADD.FTZ R60, R60, R15 ;  /* 0x0000000f3c3c7221 */ /* 0x000fe20000010000 */
[----:B------:R-:W-:Y:S02]  /*07a0*/  HADD2.F32 R16, -RZ, R40.H0_H0 ;  /* 0x20000028ff107230 */ /* 0x000fe40000004100 */
[----:B------:R-:W-:Y:S01]  /*07b0*/  FADD.FTZ R9, R9, R36 ;  /* 0x0000002409097221 */ /* 0x000fe20000010000 */
[----:B------:R-:W-:Y:S02]  /*07c0*/  HADD2.F32 R37, -RZ, R43.H0_H0 ;  /* 0x2000002bff257230 */ /* 0x000fe40000004100 */
[----:B------:R-:W-:Y:S01]  /*07d0*/  FADD.FTZ R14, R14, R19 ;  /* 0x000000130e0e7221 */ /* 0x000fe20000010000 */
[--C-:B------:R-:W-:Y:S02]  /*07e0*/  HADD2.F32 R17, -RZ, R41.reuse.H0_H0 ;  /* 0x20000029ff117230 */ /* 0x100fe40000004100 */
[----:B------:R-:W-:Y:S01]  /*07f0*/  FADD.FTZ R11, R11, R16 ;  /* 0x000000100b0b7221 */ /* 0x000fe20000010000 */
[----:B------:R-:W-:-:S02]  /*0800*/  HADD2.F32 R18, -RZ, R41.H1_H1 ;  /* 0x30000029ff127230 */ /* 0x000fc40000004100 */
[----:B------:R-:W-:Y:S01]  /*0810*/  FADD.FTZ R10, R10, R37 ;  /* 0x000000250a0a7221 */ /* 0x000fe20000010000 */
[--C-:B------:R-:W-:Y:S02]  /*0820*/  HADD2.F32 R36, -RZ, R42.reuse.H0_H0 ;  /* 0x2000002aff247230 */ /* 0x100fe40000004100 */
[----:B------:R-:W-:Y:S01]  /*0830*/  FADD.FTZ R8, R8, R17 ;  /* 0x0000001108087221 */ /* 0x000fe20000010000 */
[----:B------:R-:W-:Y:S02]  /*0840*/  HADD2.F32 R19, -RZ, R42.H1_H1 ;  /* 0x3000002aff137230 */ /* 0x000fe40000004100 */
        /* <DEDUP_REMOVED lines=19> */
[----:B------:R-:W-:-:S02]  /*0980*/  HADD2.F32 R44, -RZ, R44.H1_H1 ;  /* 0x3000002cff2c7230 */ /* 0x000fc40000004100 */
[----:B------:R-:W-:Y:S01]  /*0990*/  FADD.FTZ R9, R9, R36 ;  /* 0x0000002409097221 */ /* 0x000fe20000010000 */
[----:B------:R-:W-:Y:S02]  /*09a0*/  HADD2.F32 R47, -RZ, R47.H1_H1 ;  /* 0x3000002fff2f7230 */ /* 0x000fe40000004100 */
[----:B------:R-:W-:Y:S01]  /*09b0*/  FADD.FTZ R14, R14, R19 ;  /* 0x000000130e0e7221 */ /* 0x000fe20000010000 */
[--C-:B------:R-:W-:Y:S02]  /*09c0*/  HADD2.F32 R16, -RZ, R48.reuse.H0_H0 ;  /* 0x20000030ff107230 */ /* 0x100fe40000004100 */
[----:B------:R-:W-:Y:S01]  /*09d0*/  FADD.FTZ R15, R15, R44 ;  /* 0x0000002c0f0f7221 */ /* 0x000fe20000010000 */
[----:B------:R-:W-:Y:S02]  /*09e0*/  HADD2.F32 R37, -RZ, R51.H0_H0 ;  /* 0x20000033ff257230 */ /* 0x000fe40000004100 */
[----:B------:R-:W-:Y:S01]  /*09f0*/  FADD.FTZ R12, R12, R47 ;  /* 0x0000002f0c0c7221 */ /* 0x000fe20000010000 */
[----:B------:R-:W-:-:S02]  /*0a00*/  HADD2.F32 R48, -RZ, R48.H1_H1 ;  /* 0x30000030ff307230 */ /* 0x000fc40000004100 */
[----:B------:R-:W-:Y:S01]  /*0a10*/  FADD.FTZ R11, R11, R16 ;  /* 0x000000100b0b7221 */ /* 0x000fe20000010000 */
[--C-:B------:R-:W-:Y:S02]  /*0a20*/  HADD2.F32 R17, -RZ, R49.reuse.H0_H0 ;  /* 0x20000031ff117230 */ /* 0x100fe40000004100 */
[----:B------:R-:W-:Y:S01]  /*0a30*/  FADD.FTZ R10, R10, R37 ;  /* 0x000000250a0a7221 */ /* 0x000fe20000010000 */
[----:B------:R-:W-:Y:S02]  /*0a40*/  HADD2.F32 R18, -RZ, R49.H1_H1 ;  /* 0x30000031ff127230 */ /* 0x000fe40000004100 */
[----:B------:R-:W-:Y:S01]  /*0a50*/  FADD.FTZ R15, R15, R48 ;  /* 0x000000300f0f7221 */ /* 0x000fe20000010000 */
[--C-:B------:R-:W-:Y:S02]  /*0a60*/  HADD2.F32 R36, -RZ, R50.reuse.H0_H0 ;  /* 0x20000032ff247230 */ /* 0x100fe40000004100 */
        /* <DEDUP_REMOVED lines=21> */
[----:B------:R-:W-:Y:S01]  /*0bc0*/  F2FP.F16.F32.PACK_AB R8, R52, R11 ;  /* 0x0000000b3408723e */ /* 0x000fe200000000ff */
[----:B------:R-:W-:Y:S01]  /*0bd0*/  FADD.FTZ R36, R9, R36 ;  /* 0x0000002409247221 */ /* 0x000fe20000010000 */
[----:B------:R-:W-:Y:S01]  /*0be0*/  F2FP.F16.F32.PACK_AB R11, R12, R37 ;  /* 0x000000250c0b723e */ /* 0x000fe200000000ff */
[----:B------:R-:W-:Y:S01]  /*0bf0*/  FADD.FTZ R19, R14, R19 ;  /* 0x000000130e137221 */ /* 0x000fe20000010000 */
[----:B------:R-:W-:Y:S01]  /*0c00*/  F2FP.F16.F32.PACK_AB R9, R18, R17 ;  /* 0x000000111209723e */ /* 0x000fe200000000ff */
[----:B-1----:R-:W-:Y:S01]  /*0c10*/  IMAD.WIDE R12, R61, 0x10, R58 ;  /* 0x000000103d0c7825 */ /* 0x002fe200078e023a */
[----:B------:R-:W-:-:S02]  /*0c20*/  IADD3 R61, PT, PT, R4, R61, RZ ;  /* 0x0000003d043d7210 */ /* 0x000fc40007ffe0ff */
[----:B------:R-:W-:Y:S02]  /*0c30*/  F2FP.F16.F32.PACK_AB R10, R19, R36 ;  /* 0x00000024130a723e */ /* 0x000fe400000000ff */
[----:B------:R-:W-:-:S03]  /*0c40*/  ISETP.GE.AND P2, PT, R61, UR7, PT ;  /* 0x000000073d007c0c */ /* 0x000fc6000bf46270 */
[----:B------:R0:W-:Y:S10]  /*0c50*/  STG.E.128 desc[UR4][R12.64], R8 ;  /* 0x000000080c007986 */ /* 0x0001f4000c101d04 */
[----:B------:R-:W-:Y:S05]  /*0c60*/  @!P2 BRA `(.L_x_88) ;  /* 0xfffffff400bca947 */ /* 0x000fea000383ffff */
.L_x_87:
[----:B------:R-:W-:Y:S05]  /*0c70*/  BSYNC.RECONVERGENT B0 ;  /* 0x0000000000007941 */ /* 0x000fea0003800200 */
.L_x_86:
        /* <DEDUP_REMOVED lines=12> */
.L_x_90:
[----:B------:R-:W2:Y:S01]  /*0d40*/  LDG.E.STRONG.SYS R0, desc[UR4][R2.64+0x480] ;  /* 0x0004800402007981 */ /* 0x000ea2000c1f5900 */
[----:B------:R-:W-:Y:S05]  /*0d50*/  YIELD ;  /* 0x0000000000007946 */ /* 0x000fea0003800000 */
[----:B--2---:R-:W-:-:S13]  /*0d60*/  ISETP.NE.AND P0, PT, R0, R5, PT ;  /* 0x000000050000720c */ /* 0x004fda0003f05270 */
[----:B------:R-:W-:Y:S05]  /*0d70*/  @P0 BRA `(.L_x_90) ;  /* 0xfffffffc00f00947 */ /* 0x000fea000383ffff */
[----:B------:R-:W-:Y:S05]  /*0d80*/  BSYNC B0 ;  /* 0x0000000000007941 */ /* 0x000fea0003800000 */
.L_x_89:
[----:B------:R-:W-:Y:S05]  /*0d90*/  @P1 EXIT ;  /* 0x000000000000194d */ /* 0x000fea0003800000 */
[----:B------:R-:W-:Y:S01]  /*0da0*/  STG.E desc[UR4][R6.64+0x900], R5 ;  /* 0x0009000506007986 */ /* 0x000fe2000c101904 */
[----:B------:R-:W-:Y:S05]  /*0db0*/  EXIT ;  /* 0x000000000000794d */ /* 0x000fea0003800000 */
.L_x_91:
        /* <DEDUP_REMOVED lines=12> */
.L_x_242:


//--------------------- .text._ZN4vllm26cross_device_reduce_2stageI6__halfLi6EEEvPNS_8RankDataENS_11RankSignalsEPNS_6SignalEPT_ii --------------------------
	.section	.text._ZN4vllm26cross_device_reduce_2stageI6__halfLi6EEEvPNS_8RankDataENS_11RankSignalsEPNS_6SignalEPT_ii,"ax",@progbits
	.align	128
        .global         _ZN4vllm26cross_device_reduce_2stageI6__halfLi6EEEvPNS_8RankDataENS_11RankSignalsEPNS_6SignalEPT_ii
        .type           _ZN4vllm26cross_device_reduce_2stageI6__halfLi6EEEvPNS_8RankDataENS_11RankSignalsEPNS_6SignalEPT_ii,@function
        .size           _ZN4vllm26cross_device_reduce_2stageI6__halfLi6EEEvPNS_8RankDataENS_11RankSignalsEPNS_6SignalEPT_ii,(.L_x_243 - _ZN4vllm26cross_device_reduce_2stageI6__halfLi6EEEvPNS_8RankDataENS_11RankSignalsEPNS_6SignalEPT_ii)
        .other          _ZN4vllm26cross_device_reduce_2stageI6__halfLi6EEEvPNS_8RankDataENS_11RankSignalsEPNS_6SignalEPT_ii,@"STO_CUDA_ENTRY STV_DEFAULT"
_ZN4vllm26cross_device_reduce_2stageI6__halfLi6EEEvPNS_8RankDataENS_11RankSignalsEPNS_6SignalEPT_ii:
.text._ZN4vllm26cross_device_reduce_2stageI6__halfLi6EEEvPNS_8RankDataENS_11RankSignalsEPNS_6SignalEPT_ii:
        /* <DEDUP_REMOVED lines=20> */
[----:B----4-:R1:W-:Y:S01]  /*0140*/  STL.128 [R1+0x10], R12 ;  /* 0x0000100c01007387 */ /* 0x0103e20000100c00 */
[C---:B------:R-:W-:Y:S01]  /*0150*/  IADD3 R8, PT, PT, R24.reuse, 0x3, RZ ;  /* 0x0000000318087810 */ /* 0x040fe20007ffe0ff */
[C---:B------:R-:W-:Y:S01]  /*0160*/  IMAD.HI R5, R24.reuse, 0x2aaaaaab, RZ ;  /* 0x2aaaaaab18057827 */ /* 0x040fe200078e02ff */
[----:B------:R-:W-:-:S02]  /*0170*/  IADD3 R10, PT, PT, R24, 0x4, RZ ;  /* 0x00000004180a7810 */ /* 0x000fc40007ffe0ff */
[----:B------:R-:W-:Y:S01]  /*0180*/  IADD3 R11, PT, PT, R24, 0x5, RZ ;  /* 0x00000005180b7810 */ /* 0x000fe20007ffe0ff */
[----:B------:R-:W0:Y:S01]  /*0190*/  LDC.64 R18, c[0x0][0x3b8] ;  /* 0x0000ee00ff127b82 */ /* 0x000e220000000a00 */
[----:B------:R-:W-:Y:S01]  /*01a0*/  IMAD R4, R9, -0x6, R4 ;  /* 0xfffffffa09047824 */ /* 0x000fe200078e0204 */
[----:B------:R-:W-:Y:S01]  /*01b0*/  LEA.HI R5, R5, R5, RZ, 0x1 ;  /* 0x0000000505057211 */ /* 0x000fe200078f08ff */
[----:B------:R-:W-:-:S04]  /*01c0*/  IMAD.HI R9, R8, 0x2aaaaaab, RZ ;  /* 0x2aaaaaab08097827 */ /* 0x000fc800078e02ff */
[----:B------:R-:W-:Y:S01]  /*01d0*/  IMAD R5, R5, -0x6, R24 ;  /* 0xfffffffa05057824 */ /* 0x000fe200078e0218 */
[----:B------:R-:W4:Y:S01]  /*01e0*/  LDC.64 R20, c[0x0][0x3c0] ;  /* 0x0000f000ff147b82 */ /* 0x000f220000000a00 */
[----:B------:R-:W-:Y:S01]  /*01f0*/  LEA.HI R9, R9, R9, RZ, 0x1 ;  /* 0x0000000909097211 */ /* 0x000fe200078f08ff */
[----:B-1----:R-:W-:-:S04]  /*0200*/  IMAD.HI R12, R10, 0x2aaaaaab, RZ ;  /* 0x2aaaaaab0a0c7827 */ /* 0x002fc800078e02ff */
[----:B------:R-:W-:Y:S01]  /*0210*/  IMAD.HI R14, R11, 0x2aaaaaab, RZ ;  /* 0x2aaaaaab0b0e7827 */ /* 0x000fe200078e02ff */
[----:B------:R-:W-:Y:S01]  /*0220*/  LEA.HI R13, R12, R12, RZ, 0x1 ;  /* 0x0000000c0c0d7211 */ /* 0x000fe200078f08ff */
[----:B------:R-:W4:Y:S01]  /*0230*/  LDC.64 R22, c[0x0][0x3c8] ;  /* 0x0000f200ff167b82 */ /* 0x000f220000000a00 */
[-C--:B------:R-:W-:Y:S01]  /*0240*/  LEA R38, R5, R1.reuse, 0x3 ;  /* 0x0000000105267211 */ /* 0x080fe200078e18ff */
[----:B------:R-:W-:Y:S01]  /*0250*/  IMAD R26, R9, -0x6, R8 ;  /* 0xfffffffa091a7824 */ /* 0x000fe200078e0208 */
[----:B------:R-:W-:Y:S01]  /*0260*/  LEA.HI R14, R14, R14, RZ, 0x1 ;  /* 0x0000000e0e0e7211 */ /* 0x000fe200078f08ff */
[----:B------:R-:W-:Y:S02]  /*0270*/  IMAD R60, R13, -0x6, R10 ;  /* 0xfffffffa0d3c7824 */ /* 0x000fe400078e020a */
[----:B--2---:R-:W-:Y:S01]  /*0280*/  IMAD.WIDE.U32 R36, R27, 0x4, R2 ;  /* 0x000000041b247825 */ /* 0x004fe200078e0002 */
[-C--:B------:R-:W-:Y:S01]  /*0290*/  LEA R40, R0, R1.reuse, 0x3 ;  /* 0x0000000100287211 */ /* 0x080fe200078e18ff */
[----:B0-----:R0:W-:Y:S02]  /*02a0*/  STL.128 [R1+0x20], R16 ;  /* 0x0000201001007387 */ /* 0x0011e40000100c00 */
[----:B------:R-:W-:Y:S01]  /*02b0*/  IMAD R61, R14, -0x6, R11 ;  /* 0xfffffffa0e3d7824 */ /* 0x000fe200078e020b */
[-C--:B------:R-:W-:Y:S01]  /*02c0*/  LEA R42, R4, R1.reuse, 0x3 ;  /* 0x00000001042a7211 */ /* 0x080fe200078e18ff */
[--C-:B---3--:R-:W-:Y:S01]  /*02d0*/  IMAD.WIDE R50, R5, 0x8, R6.reuse ;  /* 0x0000000805327825 */ /* 0x108fe200078e0206 */
[-C--:B------:R-:W-:Y:S01]  /*02e0*/  LEA R44, R26, R1.reuse, 0x3 ;  /* 0x000000011a2c7211 */ /* 0x080fe200078e18ff */
[----:B------:R-:W2:Y:S01]  /*02f0*/  LDG.E R10, desc[UR6][R36.64+0x900] ;  /* 0x00090006240a7981 */ /* 0x000ea2000c1e1900 */
[-C--:B------:R-:W-:Y:S01]  /*0300*/  LEA R46, R60, R1.reuse, 0x3 ;  /* 0x000000013c2e7211 */ /* 0x080fe200078e18ff */
[--C-:B------:R-:W-:Y:S01]  /*0310*/  IMAD.WIDE R52, R4, 0x8, R6.reuse ;  /* 0x0000000804347825 */ /* 0x100fe200078e0206 */
[----:B------:R-:W-:Y:S01]  /*0320*/  LEA R48, R61, R1, 0x3 ;  /* 0x000000013d307211 */ /* 0x000fe200078e18ff */
[----:B------:R-:W5:Y:S02]  /*0330*/  LDG.E.64 R50, desc[UR6][R50.64] ;  /* 0x0000000632327981 */ /* 0x000f64000c1e1b00 */
[----:B------:R-:W-:-:S02]  /*0340*/  IMAD.WIDE R54, R26, 0x8, R6 ;  /* 0x000000081a367825 */ /* 0x000fc400078e0206 */
[----:B------:R-:W5:Y:S02]  /*0350*/  LDG.E.64 R52, desc[UR6][R52.64] ;  /* 0x0000000634347981 */ /* 0x000f64000c1e1b00 */
[--C-:B------:R-:W-:Y:S02]  /*0360*/  IMAD.WIDE R56, R60, 0x8, R6.reuse ;  /* 0x000000083c387825 */ /* 0x100fe400078e0206 */
[----:B----4-:R0:W-:Y:S02]  /*0370*/  STL.128 [R1+0x30], R20 ;  /* 0x0000301401007387 */ /* 0x0101e40000100c00 */
[--C-:B------:R-:W-:Y:S02]  /*0380*/  IMAD.WIDE R58, R61, 0x8, R6.reuse ;  /* 0x000000083d3a7825 */ /* 0x100fe400078e0206 */
[----:B------:R-:W5:Y:S02]  /*0390*/  LDL.64 R38, [R38] ;  /* 0x0000000026267983 */ /* 0x000f640000100a00 */
[----:B------:R-:W-:-:S02]  /*03a0*/  IMAD.WIDE R8, R0, 0x8, R6 ;  /* 0x0000000800087825 */ /* 0x000fc400078e0206 */
[----:B------:R-:W5:Y:S04]  /*03b0*/  LDL.64 R40, [R40] ;  /* 0x0000000028287983 */ /* 0x000f680000100a00 */
[----:B------:R-:W5:Y:S04]  /*03c0*/  LDL.64 R42, [R42] ;  /* 0x000000002a2a7983 */ /* 0x000f680000100a00 */
[----:B------:R-:W5:Y:S04]  /*03d0*/  LDL.64 R44, [R44] ;  /* 0x000000002c2c7983 */ /* 0x000f680000100a00 */
[----:B------:R-:W5:Y:S04]  /*03e0*/  LDL.64 R46, [R46] ;  /* 0x000000002e2e7983 */ /* 0x000f680000100a00 */
[----:B------:R-:W5:Y:S04]  /*03f0*/  LDL.64 R48, [R48] ;  /* 0x0000000030307983 */ /* 0x000f680000100a00 */
[----:B------:R0:W5:Y:S04]  /*0400*/  LDG.E.64 R6, desc[UR6][R8.64] ;  /* 0x0000000608067981 */ /* 0x000168000c1e1b00 */
        /* <DEDUP_REMOVED lines=20> */
.L_x_93:
[----:B0-----:R-:W2:Y:S01]  /*0550*/  LDG.E.STRONG.SYS R8, desc[UR6][R10.64] ;  /* 0x000000060a087981 */ /* 0x001ea2000c1f5900 */
[----:B------:R-:W-:Y:S05]  /*0560*/  YIELD ;  /* 0x0000000000007946 */ /* 0x000fea0003800000 */
[----:B--2---:R-:W-:-:S13]  /*0570*/  ISETP.NE.AND P1, PT, R8, R13, PT ;  /* 0x0000000d0800720c */ /* 0x004fda0003f25270 */
[----:B------:R-:W-:Y:S05]  /*0580*/  @P1 BRA `(.L_x_93) ;  /* 0xfffffffc00f01947 */ /* 0x000fea000383ffff */
.L_x_92:
        /* <DEDUP_REMOVED lines=11> */
.L_x_96:
[----:B-1---5:R-:W-:-:S04]  /*0640*/  IMAD.WIDE R8, R67, 0x10, R50 ;  /* 0x0000001043087825 */ /* 0x022fc800078e0232 */
[C---:B0-----:R-:W-:Y:S02]  /*0650*/  IMAD.WIDE R12, R67.reuse, 0x10, R6 ;  /* 0x00000010430c7825 */ /* 0x041fe400078e0206 */
[----:B------:R-:W2:Y:S02]  /*0660*/  LD.E.128 R8, desc[UR6][R8.64] ;  /* 0x0000000608087980 */ /* 0x000ea4000c101d00 */
[C---:B------:R-:W-:Y:S02]  /*0670*/  IMAD.WIDE R16, R67.reuse, 0x10, R52 ;  /* 0x0000001043107825 */ /* 0x040fe400078e0234 */
[----:B------:R-:W3:Y:S02]  /*0680*/  LD.E.128 R12, desc[UR6][R12.64] ;  /* 0x000000060c0c7980 */ /* 0x000ee4000c101d00 */
[C---:B------:R-:W-:Y:S02]  /*0690*/  IMAD.WIDE R20, R67.reuse, 0x10, R54 ;  /* 0x0000001043147825 */ /* 0x040fe400078e0236 */
[----:B------:R-:W4:Y:S02]  /*06a0*/  LD.E.128 R16, desc[UR6][R16.64] ;  /* 0x0000000610107980 */ /* 0x000f24000c101d00 */
[----:B------:R-:W-:-:S02]  /*06b0*/  IMAD.WIDE R28, R67, 0x10, R56 ;  /* 0x00000010431c7825 */ /* 0x000fc400078e0238 */
[----:B------:R-:W4:Y:S02]  /*06c0*/  LD.E.128 R20, desc[UR6][R20.64] ;  /* 0x0000000614147980 */ /* 0x000f24000c101d00 */
[----:B------:R-:W-:Y:S02]  /*06d0*/  IMAD.WIDE R32, R67, 0x10, R58 ;  /* 0x0000001043207825 */ /* 0x000fe400078e023a */
[----:B------:R-:W4:Y:S04]  /*06e0*/  LD.E.128 R28, desc[UR6][R28.64] ;  /* 0x000000061c1c7980 */ /* 0x000f28000c101d00 */
[----:B------:R-:W4:Y:S01]  /*06f0*/  LD.E.128 R32, desc[UR6][R32.64] ;  /* 0x0000000620207980 */ /* 0x000f22000c101d00 */
[--C-:B--2---:R-:W-:Y:S02]  /*0700*/  HADD2.F32 R66, -RZ, R8.reuse.H0_H0 ;  /* 0x20000008ff427230 */ /* 0x104fe40000004100 */
[----:B------:R-:W-:-:S02]  /*0710*/  HADD2.F32 R68, -RZ, R8.H1_H1 ;  /* 0x30000008ff447230 */ /* 0x000fc40000004100 */
[--C-:B------:R-:W-:Y:S02]  /*0720*/  HADD2.F32 R8, -RZ, R9.reuse.H0_H0 ;  /* 0x20000009ff087230 */ /* 0x100fe40000004100 */
[----:B------:R-:W-:Y:S02]  /*0730*/  HADD2.F32 R69, -RZ, R9.H1_H1 ;  /* 0x30000009ff457230 */ /* 0x000fe40000004100 */
[--C-:B------:R-:W-:Y:S02]  /*0740*/  HADD2.F32 R9, -RZ, R10.reuse.H0_H0 ;  /* 0x2000000aff097230 */ /* 0x100fe40000004100 */
[----:B------:R-:W-:Y:S02]  /*0750*/  HADD2.F32 R70, -RZ, R10.H1_H1 ;  /* 0x3000000aff467230 */ /* 0x000fe40000004100 */
[--C-:B------:R-:W-:Y:S02]  /*0760*/  HADD2.F32 R10, -RZ, R11.reuse.H0_H0 ;  /* 0x2000000bff0a7230 */ /* 0x100fe40000004100 */
[----:B------:R-:W-:-:S02]  /*0770*/  HADD2.F32 R71, -RZ, R11.H1_H1 ;  /* 0x3000000bff477230 */ /* 0x000fc40000004100 */
[--C-:B---3--:R-:W-:Y:S02]  /*0780*/  HADD2.F32 R11, -RZ, R12.reuse.H0_H0 ;  /* 0x2000000cff0b7230 */ /* 0x108fe40000004100 */
[----:B------:R-:W-:Y:S02]  /*0790*/  HADD2.F32 R75, -RZ, R12.H1_H1 ;  /* 0x3000000cff4b7230 */ /* 0x000fe40000004100 */
        /* <DEDUP_REMOVED lines=12> */
[----:B----4-:R-:W-:-:S02]  /*0860*/  HADD2.F32 R66, -RZ, R16.H0_H0 ;  /* 0x20000010ff427230 */ /* 0x010fc40000004100 */
        /* <DEDUP_REMOVED lines=55> */
[----:B------:R-:W-:Y:S01]  /*0be0*/  HADD2.F32 R18, -RZ, R34.H0_H0 ;  /* 0x20000022ff127230 */ /* 0x000fe20000004100 */
[----:B------:R-:W-:Y:S01]  /*0bf0*/  IADD3 R13, PT, PT, -R64, RZ, RZ ;  /* 0x000000ff400d7210 */ /* 0x000fe20007ffe1ff */
[----:B------:R-:W-:-:S02]  /*0c00*/  HADD2.F32 R19, -RZ, R35.H0_H0 ;  /* 0x20000023ff137230 */ /* 0x000fc40000004100 */
[----:B------:R-:W-:Y:S01]  /*0c10*/  FADD.FTZ R15, R8, R15 ;  /* 0x0000000f080f7221 */ /* 0x000fe20000010000 */
[----:B------:R-:W-:Y:S02]  /*0c20*/  HADD2.F32 R34, -RZ, R34.H1_H1 ;  /* 0x30000022ff227230 */ /* 0x000fe40000004100 */
[----:B------:R-:W-:Y:S01]  /*0c30*/  FADD.FTZ R12, R12, R33 ;  /* 0x000000210c0c7221 */ /* 0x000fe20000010000 */
[----:B------:R-:W-:Y:S02]  /*0c40*/  HADD2.F32 R35, -RZ, R35.H1_H1 ;  /* 0x30000023ff237230 */ /* 0x000fe40000004100 */
[----:B------:R-:W-:Y:S01]  /*0c50*/  FADD.FTZ R18, R9, R18 ;  /* 0x0000001209127221 */ /* 0x000fe20000010000 */
[----:B------:R-:W-:Y:S01]  /*0c60*/  FADD.FTZ R19, R10, R19 ;  /* 0x000000130a137221 */ /* 0x000fe20000010000 */
[----:B------:R-:W-:Y:S01]  /*0c70*/  FADD.FTZ R17, R17, R34 ;  /* 0x0000002211117221 */ /* 0x000fe20000010000 */
[----:B------:R-:W-:Y:S02]  /*0c80*/  IMAD R13, R24, R13, R67 ;  /* 0x0000000d180d7224 */ /* 0x000fe400078e0243 */
[----:B------:R-:W-:Y:S01]  /*0c90*/  FADD.FTZ R14, R14, R35 ;  /* 0x000000230e0e7221 */ /* 0x000fe20000010000 */
[----:B------:R-:W-:-:S02]  /*0ca0*/  F2FP.F16.F32.PACK_AB R8, R32, R11 ;  /* 0x0000000b2008723e */ /* 0x000fc400000000ff */
[----:B------:R-:W-:Y:S01]  /*0cb0*/  F2FP.F16.F32.PACK_AB R9, R12, R15 ;  /* 0x0000000f0c09723e */ /* 0x000fe200000000ff */
[----:B------:R-:W-:Y:S01]  /*0cc0*/  IMAD.WIDE R12, R13, 0x10, R38 ;  /* 0x000000100d0c7825 */ /* 0x000fe200078e0226 */
[----:B------:R-:W-:Y:S02]  /*0cd0*/  F2FP.F16.F32.PACK_AB R10, R17, R18 ;  /* 0x00000012110a723e */ /* 0x000fe400000000ff */
[----:B------:R-:W-:Y:S02]  /*0ce0*/  F2FP.F16.F32.PACK_AB R11, R14, R19 ;  /* 0x000000130e0b723e */ /* 0x000fe400000000ff */
[----:B------:R-:W-:-:S03]  /*0cf0*/  IADD3 R67, PT, PT, R67, UR4, RZ ;  /* 0x0000000443437c10 */ /* 0x000fc6000fffe0ff */
[----:B------:R1:W-:Y:S01]  /*0d00*/  ST.E.128 desc[UR6][R12.64+0xa00], R8 ;  /* 0x000a00080c007985 */ /* 0x0003e2000c101d06 */
[----:B------:R-:W-:-:S13]  /*0d10*/  ISETP.GE.AND P2, PT, R67, R65, PT ;  /* 0x000000414300720c */ /* 0x000fda0003f46270 */
[----:B------:R-:W-:Y:S05]  /*0d20*/  @!P2 BRA `(.L_x_96) ;  /* 0xfffffff80044a947 */ /* 0x000fea000383ffff */
.L_x_95:
[----:B------:R-:W-:Y:S05]  /*0d30*/  BSYNC.RECONVERGENT B0 ;  /* 0x0000000000007941 */ /* 0x000fea0003800200 */
.L_x_94:
        /* <DEDUP_REMOVED lines=13> */
.L_x_98:
[----:B-1----:R-:W2:Y:S04]  /*0e10*/  LDG.E.STRONG.SYS R6, desc[UR6][R2.64+0x480] ;  /* 0x0004800602067981 */ /* 0x002ea8000c1f5900 */
[----:B--2---:R-:W-:Y:S01]  /*0e20*/  CCTL.IVALL ;  /* 0x00000000ff00798f */ /* 0x004fe20002000000 */
[----:B------:R-:W-:Y:S05]  /*0e30*/  YIELD ;  /* 0x0000000000007946 */ /* 0x000fea0003800000 */
[----:B------:R-:W-:-:S13]  /*0e40*/  ISETP.NE.AND P0, PT, R6, R9, PT ;  /* 0x000000090600720c */ /* 0x000fda0003f05270 */
[----:B------:R-:W-:Y:S05]  /*0e50*/  @P0 BRA `(.L_x_98) ;  /* 0xfffffffc00ec0947 */ /* 0x000fea000383ffff */
.L_x_97:
        /* <DEDUP_REMOVED lines=13> */
.L_x_99:
        /* <DEDUP_REMOVED lines=51> */
.L_x_100:
        /* <DEDUP_REMOVED lines=10> */
.L_x_243:


//--------------------- .text._ZN4vllm26cross_device_reduce_1stageI6__halfLi6EEEvPNS_8RankDataENS_11RankSignalsEPNS_6SignalEPT_ii --------------------------
	.section	.text._ZN4vllm26cross_device_reduce_1stageI6__halfLi6EEEvPNS_8RankDataENS_11RankSignalsEPNS_6SignalEPT_ii,"ax",@progbits
	.align	128
        .global         _ZN4vllm26cross_device_reduce_1stageI6__halfLi6EEEvPNS_8RankDataENS_11RankSignalsEPNS_6SignalEPT_ii
        .type           _ZN4vllm26cross_device_reduce_1stageI6__halfLi6EEEvPNS_8RankDataENS_11RankSignalsEPNS_6SignalEPT_ii,@function
        .size           _ZN4vllm26cross_device_reduce_1stageI6__halfLi6EEEvPNS_8RankDataENS_11RankSignalsEPNS_6SignalEPT_ii,(.L_x_244 - _ZN4vllm26cross_device_reduce_1stageI6__halfLi6EEEvPNS_8RankDataENS_11RankSignalsEPNS_6SignalEPT_ii)
        .other          _ZN4vllm26cross_device_reduce_1stageI6__halfLi6EEEvPNS_8RankDataENS_11RankSignalsEPNS_6SignalEPT_ii,@"STO_CUDA_ENTRY STV_DEFAULT"
_ZN4vllm26cross_device_reduce_1stageI6__halfLi6EEEvPNS_8RankDataENS_11RankSignalsEPNS_6SignalEPT_ii:
.text._ZN4vllm26cross_device_reduce_1stageI6__halfLi6EEEvPNS_8RankDataENS_11RankSignalsEPNS_6SignalEPT_ii:
        /* <DEDUP_REMOVED lines=36> */
.L_x_102:
[----:B0-----:R-:W2:Y:S01]  /*0240*/  LDG.E.STRONG.SYS R9, desc[UR4][R10.64] ;  /* 0x000000040a097981 */ /* 0x001ea2000c1f5900 */
[----:B------:R-:W-:Y:S05]  /*0250*/  YIELD ;  /* 0x0000000000007946 */ /* 0x000fea0003800000 */
[----:B--2---:R-:W-:-:S13]  /*0260*/  ISETP.NE.AND P1, PT, R9, R4, PT ;  /* 0x000000040900720c */ /* 0x004fda0003f25270 */
[----:B------:R-:W-:Y:S05]  /*0270*/  @P1 BRA `(.L_x_102) ;  /* 0xfffffffc00f01947 */ /* 0x000fea000383ffff */
.L_x_101:
        /* <DEDUP_REMOVED lines=13> */
.L_x_105:
        /* <DEDUP_REMOVED lines=15> */
[--C-:B---3--:R-:W-:Y:S02]  /*0440*/  HADD2.F32 R53, -RZ, R12.reuse.H0_H0 ;  /* 0x2000000cff357230 */ /* 0x108fe40000004100 */
[----:B------:R-:W-:Y:S02]  /*0450*/  HADD2.F32 R52, -RZ, R12.H1_H1 ;  /* 0x3000000cff347230 */ /* 0x000fe40000004100 */
[----:B------:R-:W-:Y:S02]  /*0460*/  HADD2.F32 R11, -RZ, R11.H1_H1 ;  /* 0x3000000bff0b7230 */ /* 0x000fe40000004100 */
[----:B------:R-:W-:Y:S01]  /*0470*/  FADD.FTZ R50, R50, R53 ;  /* 0x0000003532327221 */ /* 0x000fe20000010000 */
[----:B------:R-:W-:Y:S02]  /*0480*/  HADD2.F32 R12, -RZ, R15.H1_H1 ;  /* 0x3000000fff0c7230 */ /* 0x000fe40000004100 */
[----:B------:R-:W-:Y:S01]  /*0490*/  FADD.FTZ R51, R51, R52 ;  /* 0x0000003433337221 */ /* 0x000fe20000010000 */
[----:B------:R-:W-:-:S02]  /*04a0*/  HADD2.F32 R54, -RZ, R13.H0_H0 ;  /* 0x2000000dff367230 */ /* 0x000fc40000004100 */
[----:B------:R-:W-:Y:S02]  /*04b0*/  HADD2.F32 R55, -RZ, R13.H1_H1 ;  /* 0x3000000dff377230 */ /* 0x000fe40000004100 */
[----:B------:R-:W-:Y:S01]  /*04c0*/  FADD.FTZ R11, R11, R12 ;  /* 0x0000000c0b0b7221 */ /* 0x000fe20000010000 */
[--C-:B------:R-:W-:Y:S02]  /*04d0*/  HADD2.F32 R49, -RZ, R9.reuse.H0_H0 ;  /* 0x20000009ff317230 */ /* 0x100fe40000004100 */
[----:B------:R-:W-:Y:S02]  /*04e0*/  HADD2.F32 R48, -RZ, R9.H1_H1 ;  /* 0x30000009ff307230 */ /* 0x000fe40000004100 */
[----:B------:R-:W-:Y:S02]  /*04f0*/  HADD2.F32 R13, -RZ, R15.H0_H0 ;  /* 0x2000000fff0d7230 */ /* 0x000fe40000004100 */
[----:B------:R-:W-:Y:S01]  /*0500*/  FADD.FTZ R49, R49, R54 ;  /* 0x0000003631317221 */ /* 0x000fe20000010000 */
[----:B------:R-:W-:-:S02]  /*0510*/  HADD2.F32 R9, -RZ, R10.H0_H0 ;  /* 0x2000000aff097230 */ /* 0x000fc40000004100 */
[----:B------:R-:W-:Y:S01]  /*0520*/  FADD.FTZ R48, R48, R55 ;  /* 0x0000003730307221 */ /* 0x000fe20000010000 */
[----:B------:R-:W-:Y:S02]  /*0530*/  HADD2.F32 R56, -RZ, R14.H0_H0 ;  /* 0x2000000eff387230 */ /* 0x000fe40000004100 */
[----:B------:R-:W-:Y:S01]  /*0540*/  FADD.FTZ R8, R8, R13 ;  /* 0x0000000d08087221 */ /* 0x000fe20000010000 */
[----:B------:R-:W-:Y:S02]  /*0550*/  HADD2.F32 R10, -RZ, R10.H1_H1 ;  /* 0x3000000aff0a7230 */ /* 0x000fe40000004100 */
[----:B------:R-:W-:Y:S02]  /*0560*/  HADD2.F32 R57, -RZ, R14.H1_H1 ;  /* 0x3000000eff397230 */ /* 0x000fe40000004100 */
[----:B------:R-:W-:Y:S01]  /*0570*/  FADD.FTZ R9, R9, R56 ;  /* 0x0000003809097221 */ /* 0x000fe20000010000 */
[--C-:B----4-:R-:W-:Y:S02]  /*0580*/  HADD2.F32 R12, -RZ, R17.reuse.H0_H0 ;  /* 0x20000011ff0c7230 */ /* 0x110fe40000004100 */
[----:B------:R-:W-:-:S02]  /*0590*/  HADD2.F32 R17, -RZ, R17.H1_H1 ;  /* 0x30000011ff117230 */ /* 0x000fc40000004100 */
[----:B------:R-:W-:Y:S01]  /*05a0*/  FADD.FTZ R10, R10, R57 ;  /* 0x000000390a0a7221 */ /* 0x000fe20000010000 */
[----:B------:R-:W-:Y:S02]  /*05b0*/  HADD2.F32 R14, -RZ, R18.H0_H0 ;  /* 0x20000012ff0e7230 */ /* 0x000fe40000004100 */
[----:B------:R-:W-:Y:S01]  /*05c0*/  FADD.FTZ R49, R49, R12 ;  /* 0x0000000c31317221 */ /* 0x000fe20000010000 */
[--C-:B------:R-:W-:Y:S02]  /*05d0*/  HADD2.F32 R13, -RZ, R16.reuse.H0_H0 ;  /* 0x20000010ff0d7230 */ /* 0x100fe40000004100 */
[----:B------:R-:W-:Y:S01]  /*05e0*/  FADD.FTZ R48, R48, R17 ;  /* 0x0000001130307221 */ /* 0x000fe20000010000 */
[----:B------:R-:W-:Y:S02]  /*05f0*/  HADD2.F32 R16, -RZ, R16.H1_H1 ;  /* 0x30000010ff107230 */ /* 0x000fe40000004100 */
[----:B------:R-:W-:Y:S01]  /*0600*/  FADD.FTZ R9, R9, R14 ;  /* 0x0000000e09097221 */ /* 0x000fe20000010000 */
[----:B------:R-:W-:-:S02]  /*0610*/  HADD2.F32 R15, -RZ, R18.H1_H1 ;  /* 0x30000012ff0f7230 */ /* 0x000fc40000004100 */
[----:B------:R-:W-:Y:S01]  /*0620*/  FADD.FTZ R50, R50, R13 ;  /* 0x0000000d32327221 */ /* 0x000fe20000010000 */
[--C-:B------:R-:W-:Y:S02]  /*0630*/  HADD2.F32 R53, -RZ, R19.reuse.H0_H0 ;  /* 0x20000013ff357230 */ /* 0x100fe40000004100 */
[----:B------:R-:W-:Y:S01]  /*0640*/  FADD.FTZ R51, R51, R16 ;  /* 0x0000001033337221 */ /* 0x000fe20000010000 */
[----:B------:R-:W-:Y:S02]  /*0650*/  HADD2.F32 R18, -RZ, R19.H1_H1 ;  /* 0x30000013ff127230 */ /* 0x000fe40000004100 */
[----:B------:R-:W-:Y:S01]  /*0660*/  FADD.FTZ R10, R10, R15 ;  /* 0x0000000f0a0a7221 */ /* 0x000fe20000010000 */
[----:B------:R-:W-:Y:S02]  /*0670*/  HADD2.F32 R14, -RZ, R22.H0_H0 ;  /* 0x20000016ff0e7230 */ /* 0x000fe40000004100 */
[----:B------:R-:W-:Y:S01]  /*0680*/  FADD.FTZ R8, R8, R53 ;  /* 0x0000003508087221 */ /* 0x000fe20000010000 */
[----:B------:R-:W-:-:S02]  /*0690*/  HADD2.F32 R17, -RZ, R23.H0_H0 ;  /* 0x20000017ff117230 */ /* 0x000fc40000004100 */
        /* <DEDUP_REMOVED lines=19> */
[----:B------:R-:W-:Y:S02]  /*07d0*/  HADD2.F32 R16, -RZ, R41.H1_H1 ;  /* 0x30000029ff107230 */ /* 0x000fe40000004100 */
        /* <DEDUP_REMOVED lines=36> */
.L_x_104:
[----:B------:R-:W-:Y:S05]  /*0a20*/  BSYNC.RECONVERGENT B0 ;  /* 0x0000000000007941 */ /* 0x000fea0003800200 */
.L_x_103:
        /* <DEDUP_REMOVED lines=12> */
.L_x_107:
[----:B------:R-:W2:Y:S01]  /*0af0*/  LDG.E.STRONG.SYS R0, desc[UR4][R2.64+0x480] ;  /* 0x0004800402007981 */ /* 0x000ea2000c1f5900 */
[----:B------:R-:W-:Y:S05]  /*0b00*/  YIELD ;  /* 0x0000000000007946 */ /* 0x000fea0003800000 */
[----:B--2---:R-:W-:-:S13]  /*0b10*/  ISETP.NE.AND P0, PT, R0, R11, PT ;  /* 0x0000000b0000720c */ /* 0x004fda0003f05270 */
[----:B------:R-:W-:Y:S05]  /*0b20*/  @P0 BRA `(.L_x_107) ;  /* 0xfffffffc00f00947 */ /* 0x000fea000383ffff */
[----:B------:R-:W-:Y:S05]  /*0b30*/  BSYNC B0 ;  /* 0x0000000000007941 */ /* 0x000fea0003800000 */
.L_x_106:
[----:B------:R-:W-:Y:S05]  /*0b40*/  @P1 EXIT ;  /* 0x000000000000194d */ /* 0x000fea0003800000 */
[----:B------:R-:W-:Y:S01]  /*0b50*/  STG.E desc[UR4][R6.64+0x900], R11 ;  /* 0x0009000b06007986 */ /* 0x000fe2000c101904 */
[----:B------:R-:W-:Y:S05]  /*0b60*/  EXIT ;  /* 0x000000000000794d */ /* 0x000fea0003800000 */
.L_x_108:
        /* <DEDUP_REMOVED lines=9> */
.L_x_244:


//--------------------- .text._ZN4vllm26cross_device_reduce_2stageI6__halfLi4EEEvPNS_8RankDataENS_11RankSignalsEPNS_6SignalEPT_ii --------------------------
	.section	.text._ZN4vllm26cross_device_reduce_2stageI6__halfLi4EEEvPNS_8RankDataENS_11RankSignalsEPNS_6SignalEPT_ii,"ax",@progbits
	.align	128
        .global         _ZN4vllm26cross_device_reduce_2stageI6__halfLi4EEEvPNS_8RankDataENS_11RankSignalsEPNS_6SignalEPT_ii
        .type           _ZN4vllm26cross_device_reduce_2stageI6__halfLi4EEEvPNS_8RankDataENS_11RankSignalsEPNS_6SignalEPT_ii,@function
        .size           _ZN4vllm26cross_device_reduce_2stageI6__halfLi4EEEvPNS_8RankDataENS_11RankSignalsEPNS_6SignalEPT_ii,(.L_x_245 - _ZN4vllm26cross_device_reduce_2stageI6__halfLi4EEEvPNS_8RankDataENS_11RankSignalsEPNS_6SignalEPT_ii)
        .other          _ZN4vllm26cross_device_reduce_2stageI6__halfLi4EEEvPNS_8RankDataENS_11RankSignalsEPNS_6SignalEPT_ii,@"STO_CUDA_ENTRY STV_DEFAULT"
_ZN4vllm26cross_device_reduce_2stageI6__halfLi4EEEvPNS_8RankDataENS_11RankSignalsEPNS_6SignalEPT_ii:
.text._ZN4vllm26cross_device_reduce_2stageI6__halfLi4EEEvPNS_8RankDataENS_11RankSignalsEPNS_6SignalEPT_ii:
[----:B------:R-:W0:Y:S08]  /*0000*/  LDC R1, c[0x0][0x37c] ;  /* 0x0000df00ff017b82 */ /* 0x000e300000000800 */
[----:B------:R-:W1:Y:S01]  /*0010*/  LDC.64 R14, c[0x0][0x3e0] ;  /* 0x0000f800ff0e7b82 */ /* 0x000e620000000a00 */
[----:B------:R-:W2:Y:S01]  /*0020*/  S2R R2, SR_CTAID.X ;  /* 0x0000000000027919 */ /* 0x000ea20000002500 */
[----:B------:R-:W3:Y:S01]  /*0030*/  LDCU.64 UR4, c[0x0][0x358] ;  /* 0x00006b00ff0477ac */ /* 0x000ee20008000a00 */
[----:B0-----:R-:W-:-:S05]  /*0040*/  IADD3 R1, PT, PT, R1, -0x40, RZ ;  /* 0xffffffc001017810 */ /* 0x001fca0007ffe0ff */
[----:B------:R-:W0:Y:S08]  /*0050*/  LDC.64 R16, c[0x0][0x390] ;  /* 0x0000e400ff107b82 */ /* 0x000e300000000a00 */
[----:B------:R-:W0:Y:S01]  /*0060*/  LDC.64 R18, c[0x0][0x398] ;  /* 0x0000e600ff127b82 */ /* 0x000e220000000a00 */
[----:B-1----:R-:W-:-:S07]  /*0070*/  IADD3 R3, PT, PT, R14, 0x1, RZ ;  /* 0x000000010e037810 */ /* 0x002fce0007ffe0ff */
[----:B------:R-:W2:Y:S01]  /*0080*/  LDC.64 R12, c[0x0][0x3d0] ;  /* 0x0000f400ff0c7b82 */ /* 0x000ea20000000a00 */
[C---:B------:R-:W-:Y:S02]  /*0090*/  IADD3 R6, PT, PT, R14.reuse, 0x2, RZ ;  /* 0x000000020e067810 */ /* 0x040fe40007ffe0ff */
[----:B------:R-:W-:Y:S02]  /*00a0*/  SHF.R.S32.HI R0, RZ, 0x1f, R3 ;  /* 0x0000001fff007819 */ /* 0x000fe40000011403 */
[----:B------:R-:W-:Y:S02]  /*00b0*/  IADD3 R8, PT, PT, R14, 0x3, RZ ;  /* 0x000000030e087810 */ /* 0x000fe40007ffe0ff */
[----:B------:R-:W-:Y:S01]  /*00c0*/  LEA.HI R0, R0, R3, RZ, 0x2 ;  /* 0x0000000300007211 */ /* 0x000fe200078f10ff */
[----:B------:R-:W1:Y:S01]  /*00d0*/  LDC.64 R42, c[0x0][0x380] ;  /* 0x0000e000ff2a7b82 */ /* 0x000e620000000a00 */
[----:B------:R-:W-:Y:S02]  /*00e0*/  SHF.R.S32.HI R5, RZ, 0x1f, R6 ;  /* 0x0000001fff057819 */ /* 0x000fe40000011406 */
[----:B------:R-:W-:-:S02]  /*00f0*/  LOP3.LUT R0, R0, 0xfffffffc, RZ, 0xc0, !PT ;  /* 0xfffffffc00007812 */ /* 0x000fc400078ec0ff */
[----:B------:R-:W-:Y:S02]  /*0100*/  SHF.R.S32.HI R7, RZ, 0x1f, R8 ;  /* 0x0000001fff077819 */ /* 0x000fe40000011408 */
[----:B------:R-:W-:Y:S01]  /*0110*/  IADD3 R0, PT, PT, R3, -R0, RZ ;  /* 0x8000000003007210 */ /* 0x000fe20007ffe0ff */
[----:B------:R-:W4:Y:S01]  /*0120*/  LDC.64 R24, c[0x0][0x3a0] ;  /* 0x0000e800ff187b82 */ /* 0x000f220000000a00 */
[----:B------:R-:W-:Y:S01]  /*0130*/  SHF.R.S32.HI R3, RZ, 0x1f, R14 ;  /* 0x0000001fff037819 */ /* 0x000fe2000001140e */
[----:B0-----:R2:W-:Y:S01]  /*0140*/  STL.128 [R1], R16 ;  /* 0x0000001001007387 */ /* 0x0015e20000100c00 */
[----:B------:R-:W-:Y:S02]  /*0150*/  LEA.HI R5, R5, R6, RZ, 0x2 ;  /* 0x0000000605057211 */ /* 0x000fe400078f10ff */
[----:B------:R-:W-:Y:S02]  /*0160*/  LEA.HI R3, R3, R14, RZ, 0x2 ;  /* 0x0000000e03037211 */ /* 0x000fe400078f10ff */
[----:B------:R-:W-:Y:S01]  /*0170*/  LEA.HI R7, R7, R8, RZ, 0x2 ;  /* 0x0000000807077211 */ /* 0x000fe200078f10ff */
[----:B------:R-:W4:Y:S01]  /*0180*/  LDC.64 R26, c[0x0][0x3a8] ;  /* 0x0000ea00ff1a7b82 */ /* 0x000f220000000a00 */
[----:B------:R-:W-:-:S02]  /*0190*/  LOP3.LUT R3, R3, 0xfffffffc, RZ, 0xc0, !PT ;  /* 0xfffffffc03037812 */ /* 0x000fc400078ec0ff */
[----:B------:R-:W-:Y:S02]  /*01a0*/  LOP3.LUT R5, R5, 0xfffffffc, RZ, 0xc0, !PT ;  /* 0xfffffffc05057812 */ /* 0x000fe400078ec0ff */
[----:B------:R-:W-:Y:S02]  /*01b0*/  LOP3.LUT R7, R7, 0xfffffffc, RZ, 0xc0, !PT ;  /* 0xfffffffc07077812 */ /* 0x000fe400078ec0ff */
[----:B------:R-:W-:Y:S01]  /*01c0*/  IADD3 R4, PT, PT, -R3, R14, RZ ;  /* 0x0000000e03047210 */ /* 0x000fe20007ffe1ff */
[----:B------:R-:W0:Y:S01]  /*01d0*/  LDC.64 R28, c[0x0][0x3b0] ;  /* 0x0000ec00ff1c7b82 */ /* 0x000e220000000a00 */
[----:B------:R-:W-:Y:S01]  /*01e0*/  IADD3 R6, PT, PT, R6, -R5, RZ ;  /* 0x8000000506067210 */ /* 0x000fe20007ffe0ff */
[----:B--2---:R-:W-:Y:S01]  /*01f0*/  IMAD.WIDE.U32 R16, R2, 0x4, R12 ;  /* 0x0000000402107825 */ /* 0x004fe200078e000c */
[----:B------:R-:W-:-:S05]  /*0200*/  IADD3 R8, PT, PT, R8, -R7, RZ ;  /* 0x8000000708087210 */ /* 0x000fca0007ffe0ff */
[----:B------:R-:W0:Y:S08]  /*0210*/  LDC.64 R30, c[0x0][0x3b8] ;  /* 0x0000ee00ff1e7b82 */ /* 0x000e300000000a00 */
[----:B------:R-:W2:Y:S08]  /*0220*/  LDC.64 R20, c[0x0][0x3c0] ;  /* 0x0000f000ff147b82 */ /* 0x000eb00000000a00 */
[----:B------:R-:W2:Y:S01]  /*0230*/  LDC.64 R22, c[0x0][0x3c8] ;  /* 0x0000f200ff167b82 */ /* 0x000ea20000000a00 */
[C-C-:B-1----:R-:W-:Y:S01]  /*0240*/  IMAD.WIDE R54, R4.reuse, 0x8, R42.reuse ;  /* 0x0000000804367825 */ /* 0x142fe200078e022a */
[-C--:B------:R-:W-:Y:S01]  /*0250*/  LEA R52, R4, R1.reuse, 0x3 ;  /* 0x0000000104347211 */ /* 0x080fe200078e18ff */
[----:B---3--:R-:W3:Y:S01]  /*0260*/  LDG.E R7, desc[UR4][R16.64+0x900] ;  /* 0x0009000410077981 */ /* 0x008ee2000c1e1900 */
[CC--:B------:R-:W-:Y:S01]  /*0270*/  LEA R48, R0.reuse, R1.reuse, 0x3 ;  /* 0x0000000100307211 */ /* 0x0c0fe200078e18ff */
[--C-:B------:R-:W-:Y:S01]  /*0280*/  IMAD.WIDE R50, R0, 0x8, R42.reuse ;  /* 0x0000000800327825 */ /* 0x100fe200078e022a */
[-C--:B------:R-:W-:Y:S01]  /*0290*/  LEA R44, R6, R1.reuse, 0x3 ;  /* 0x00000001062c7211 */ /* 0x080fe200078e18ff */
[----:B----4-:R1:W-:Y:S01]  /*02a0*/  STL.128 [R1+0x10], R24 ;  /* 0x0000101801007387 */ /* 0x0103e20000100c00 */
[----:B------:R-:W-:Y:S01]  /*02b0*/  LEA R40, R8, R1, 0x3 ;  /* 0x0000000108287211 */ /* 0x000fe200078e18ff */
[----:B------:R-:W-:-:S02]  /*02c0*/  IMAD.WIDE R46, R6, 0x8, R42 ;  /* 0x00000008062e7825 */ /* 0x000fc400078e022a */
[----:B0-----:R1:W-:Y:S02]  /*02d0*/  STL.128 [R1+0x20], R28 ;  /* 0x0000201c01007387 */ /* 0x0013e40000100c00 */
[----:B------:R-:W-:Y:S02]  /*02e0*/  IMAD.WIDE R42, R8, 0x8, R42 ;  /* 0x00000008082a7825 */ /* 0x000fe400078e022a */
[----:B------:R-:W5:Y:S04]  /*02f0*/  LDG.E.64 R54, desc[UR4][R54.64] ;  /* 0x0000000436367981 */ /* 0x000f68000c1e1b00 */
[----:B------:R-:W5:Y:S04]  /*0300*/  LDG.E.64 R50, desc[UR4][R50.64] ;  /* 0x0000000432327981 */ /* 0x000f68000c1e1b00 */
[----:B------:R-:W5:Y:S04]  /*0310*/  LDG.E.64 R46, desc[UR4][R46.64] ;  /* 0x000000042e2e7981 */ /* 0x000f68000c1e1b00 */
[----:B--2---:R1:W-:Y:S04]  /*0320*/  STL.128 [R1+0x30], R20 ;  /* 0x0000301401007387 */ /* 0x0043e80000100c00 */
[----:B------:R-:W5:Y:S04]  /*0330*/  LDL.64 R52, [R52] ;  /* 0x0000000034347983 */ /* 0x000f680000100a00 */
[----:B------:R-:W5:Y:S04]  /*0340*/  LDL.64 R48, [R48] ;  /* 0x0000000030307983 */ /* 0x000f680000100a00 */
[----:B------:R-:W5:Y:S04]  /*0350*/  LDL.64 R44, [R44] ;  /* 0x000000002c2c7983 */ /* 0x000f680000100a00 */
[----:B------:R-:W5:Y:S04]  /*0360*/  LDL.64 R40, [R40] ;  /* 0x0000000028287983 */ /* 0x000f680000100a00 */
[----:B------:R-:W5:Y:S01]  /*0370*/  LDG.E.64 R42, desc[UR4][R42.64] ;  /* 0x000000042a2a7981 */ /* 0x000f62000c1e1b00 */
[----:B------:R-:W0:Y:S01]  /*0380*/  S2R R10, SR_TID.X ;  /* 0x00000000000a7919 */ /* 0x000e220000002100 */
[----:B------:R-:W2:Y:S01]  /*0390*/  LDCU UR6, c[0x0][0x360] ;  /* 0x00006c00ff0677ac */ /* 0x000ea20008000800 */
[----:B------:R-:W4:Y:S01]  /*03a0*/  LDC R9, c[0x0][0x370] ;  /* 0x0000dc00ff097b82 */ /* 0x000f220000000800 */
[----:B------:R-:W-:-:S04]  /*03b0*/  SHF.R.S32.HI R18, RZ, 0x1f, R15 ;  /* 0x0000001fff127819 */ /* 0x000fc8000001140f */
[----:B------:R-:W-:Y:S01]  /*03c0*/  LEA.HI R5, R18, R15, RZ, 0x2 ;  /* 0x0000000f12057211 */ /* 0x000fe200078f10ff */
[----:B------:R-:W-:-:S03]  /*03d0*/  IMAD.WIDE.U32 R18, R2, 0x20, R12 ;  /* 0x0000002002127825 */ /* 0x000fc600078e000c */
[----:B------:R-:W-:Y:S02]  /*03e0*/  SHF.R.S32.HI R5, RZ, 0x2, R5 ;  /* 0x00000002ff057819 */ /* 0x000fe40000011405 */
[----:B0-----:R-:W-:Y:S01]  /*03f0*/  ISETP.GT.U32.AND P0, PT, R10, 0x3, PT ;  /* 0x000000030a00780c */ /* 0x001fe20003f04070 */
[----:B--2---:R-:W-:Y:S02]  /*0400*/  IMAD R3, R2, UR6, R10 ;  /* 0x0000000602037c24 */ /* 0x004fe4000f8e020a */
[----:B----4-:R-:W-:Y:S01]  /*0410*/  IMAD R12, R9, UR6, RZ ;  /* 0x00000006090c7c24 */ /* 0x010fe2000f8e02ff */
[----:B---3--:R-:W-:-:S09]  /*0420*/  IADD3 R9, PT, PT, R7, 0x1, RZ ;  /* 0x0000000107097810 */ /* 0x008fd20007ffe0ff */
[----:B-1----:R-:W-:Y:S05]  /*0430*/  @P0 BRA `(.L_x_109) ;  /* 0x0000000000280947 */ /* 0x002fea0003800000 */
[----:B------:R-:W-:-:S05]  /*0440*/  LEA R7, R10, R1, 0x3 ;  /* 0x000000010a077211 */ /* 0x000fca00078e18ff */
[----:B------:R-:W2:Y:S01]  /*0450*/  LDL.64 R20, [R7] ;  /* 0x0000000007147983 */ /* 0x000ea20000100a00 */
[----:B------:R-:W-:-:S04]  /*0460*/  IMAD.WIDE.U32 R22, R10, 0x4, R18 ;  /* 0x000000040a167825 */ /* 0x000fc800078e0012 */
[----:B--2---:R-:W-:-:S04]  /*0470*/  IMAD.WIDE.U32 R20, R2, 0x20, R20 ;  /* 0x0000002002147825 */ /* 0x004fc800078e0014 */
[----:B------:R-:W-:-:S05]  /*0480*/  IMAD.WIDE R20, R14, 0x4, R20 ;  /* 0x000000040e147825 */ /* 0x000fca00078e0214 */
[----:B------:R0:W-:Y:S02]  /*0490*/  STG.E.STRONG.SYS desc[UR4][R20.64], R9 ;  /* 0x0000000914007986 */ /* 0x0001e4000c115904 */
.L_x_110:
[----:B0-----:R-:W2:Y:S01]  /*04a0*/  LDG.E.STRONG.SYS R20, desc[UR4][R22.64] ;  /* 0x0000000416147981 */ /* 0x001ea2000c1f5900 */
[----:B------:R-:W-:Y:S05]  /*04b0*/  YIELD ;  /* 0x0000000000007946 */ /* 0x000fea0003800000 */
[----:B--2---:R-:W-:-:S13]  /*04c0*/  ISETP.NE.AND P1, PT, R20, R9, PT ;  /* 0x000000091400720c */ /* 0x004fda0003f25270 */
[----:B------:R-:W-:Y:S05]  /*04d0*/  @P1 BRA `(.L_x_110) ;  /* 0xfffffffc00f01947 */ /* 0x000fea000383ffff */
.L_x_109:
        /* <DEDUP_REMOVED lines=12> */
[----:B0-----:R-:W-:Y:S01]  /*05a0*/  MOV R9, R20 ;  /* 0x0000001400097202 */ /* 0x001fe20000000f00 */
[----:B------:R-:W-:Y:S01]  /*05b0*/  HFMA2 R20, -RZ, RZ, 0, 0 ;  /* 0x00000000ff147431 */ /* 0x000fe200000001ff */
[----:B------:R-:W-:Y:S01]  /*05c0*/  IADD3 R23, PT, PT, RZ, -R12, RZ ;  /* 0x8000000cff177210 */ /* 0x000fe20007ffe0ff */
[----:B------:R-:W-:Y:S01]  /*05d0*/  BSSY.RECONVERGENT B1, `(.L_x_113) ;  /* 0x0000061000017945 */ /* 0x000fe20003800200 */
[C---:B------:R-:W-:Y:S02]  /*05e0*/  IADD3 R36, PT, PT, R12.reuse, R9, RZ ;  /* 0x000000090c247210 */ /* 0x040fe40007ffe0ff */
[----:B------:R-:W-:Y:S02]  /*05f0*/  ISETP.NE.U32.AND P4, PT, R12, RZ, PT ;  /* 0x000000ff0c00720c */ /* 0x000fe40003f85070 */
[CC--:B------:R-:W-:Y:S02]  /*0600*/  ISETP.GE.AND P2, PT, R36.reuse, R7.reuse, PT ;  /* 0x000000072400720c */ /* 0x0c0fe40003f46270 */
[----:B------:R-:W-:-:S02]  /*0610*/  VIMNMX R11, PT, PT, R36, R7, !PT ;  /* 0x00000007240b7248 */ /* 0x000fc40007fe0100 */
[----:B------:R-:W-:Y:S01]  /*0620*/  SEL R13, RZ, 0x1, P2 ;  /* 0x00000001ff0d7807 */ /* 0x000fe20001000000 */
[----:B-1----:R-:W0:Y:S03]  /*0630*/  MUFU.RCP R22, R22 ;  /* 0x0000001600167308 */ /* 0x002e260000001000 */
[----:B------:R-:W-:Y:S02]  /*0640*/  IADD3 R11, PT, PT, R11, -R36, -R13 ;  /* 0x800000240b0b7210 */ /* 0x000fe40007ffe80d */
[----:B0-----:R-:W-:-:S06]  /*0650*/  IADD3 R21, PT, PT, R22, 0xffffffe, RZ ;  /* 0x0ffffffe16157810 */ /* 0x001fcc0007ffe0ff */
[----:B------:R-:W0:Y:S02]  /*0660*/  F2I.FTZ.U32.TRUNC.NTZ R21, R21 ;  /* 0x0000001500157305 */ /* 0x000e24000021f000 */
[----:B0-----:R-:W-:-:S04]  /*0670*/  IMAD R23, R23, R21, RZ ;  /* 0x0000001517177224 */ /* 0x001fc800078e02ff */
[----:B------:R-:W-:-:S06]  /*0680*/  IMAD.HI.U32 R20, R21, R23, R20 ;  /* 0x0000001715147227 */ /* 0x000fcc00078e0014 */
[----:B------:R-:W-:-:S05]  /*0690*/  IMAD.HI.U32 R20, R20, R11, RZ ;  /* 0x0000000b14147227 */ /* 0x000fca00078e00ff */
[----:B------:R-:W-:-:S05]  /*06a0*/  IADD3 R21, PT, PT, -R20, RZ, RZ ;  /* 0x000000ff14157210 */ /* 0x000fca0007ffe1ff */
[----:B------:R-:W-:-:S05]  /*06b0*/  IMAD R11, R12, R21, R11 ;  /* 0x000000150c0b7224 */ /* 0x000fca00078e020b */
[----:B------:R-:W-:-:S13]  /*06c0*/  ISETP.GE.U32.AND P2, PT, R11, R12, PT ;  /* 0x0000000c0b00720c */ /* 0x000fda0003f46070 */
[----:B------:R-:W-:Y:S02]  /*06d0*/  @P2 IADD3 R11, PT, PT, -R12, R11, RZ ;  /* 0x0000000b0c0b2210 */ /* 0x000fe40007ffe1ff */
[----:B------:R-:W-:Y:S02]  /*06e0*/  @P2 IADD3 R20, PT, PT, R20, 0x1, RZ ;  /* 0x0000000114142810 */ /* 0x000fe40007ffe0ff */
[----:B------:R-:W-:-:S13]  /*06f0*/  ISETP.GE.U32.AND P3, PT, R11, R12, PT ;  /* 0x0000000c0b00720c */ /* 0x000fda0003f66070 */
[----:B------:R-:W-:Y:S02]  /*0700*/  @P3 IADD3 R20, PT, PT, R20, 0x1, RZ ;  /* 0x0000000114143810 */ /* 0x000fe40007ffe0ff */
[----:B------:R-:W-:-:S04]  /*0710*/  @!P4 LOP3.LUT R20, RZ, R12, RZ, 0x33, !PT ;  /* 0x0000000cff14c212 */ /* 0x000fc800078e33ff */
[----:B------:R-:W-:-:S04]  /*0720*/  IADD3 R13, PT, PT, R13, R20, RZ ;  /* 0x000000140d0d7210 */ /* 0x000fc80007ffe0ff */
[C---:B------:R-:W-:Y:S02]  /*0730*/  LOP3.LUT R11, R13.reuse, 0x1, RZ, 0xc0, !PT ;  /* 0x000000010d0b7812 */ /* 0x040fe400078ec0ff */
[----:B------:R-:W-:Y:S02]  /*0740*/  ISETP.NE.AND P3, PT, R13, RZ, PT ;  /* 0x000000ff0d00720c */ /* 0x000fe40003f65270 */
[----:B------:R-:W-:-:S13]  /*0750*/  ISETP.NE.U32.AND P2, PT, R11, 0x1, PT ;  /* 0x000000010b00780c */ /* 0x000fda0003f45070 */
[----:B------:R-:W-:Y:S05]  /*0760*/  @!P2 BRA `(.L_x_114) ;  /* 0x00000004001ca947 */ /* 0x000fea0003800000 */
[----:B-----5:R-:W-:-:S04]  /*0770*/  IMAD.WIDE R20, R9, 0x10, R54 ;  /* 0x0000001009147825 */ /* 0x020fc800078e0236 */
[C---:B------:R-:W-:Y:S02]  /*0780*/  IMAD.WIDE R24, R9.reuse, 0x10, R50 ;  /* 0x0000001009187825 */ /* 0x040fe400078e0232 */
[----:B------:R-:W2:Y:S02]  /*0790*/  LD.E.128 R20, desc[UR4][R20.64] ;  /* 0x0000000414147980 */ /* 0x000ea4000c101d00 */
[C---:B------:R-:W-:Y:S02]  /*07a0*/  IMAD.WIDE R28, R9.reuse, 0x10, R46 ;  /* 0x00000010091c7825 */ /* 0x040fe400078e022e */
[----:B------:R-:W3:Y:S02]  /*07b0*/  LD.E.128 R24, desc[UR4][R24.64] ;  /* 0x0000000418187980 */ /* 0x000ee4000c101d00 */
[----:B------:R-:W-:Y:S02]  /*07c0*/  IMAD.WIDE R32, R9, 0x10, R42 ;  /* 0x0000001009207825 */ /* 0x000fe400078e022a */
[----:B------:R-:W4:Y:S04]  /*07d0*/  LD.E.128 R28, desc[UR4][R28.64] ;  /* 0x000000041c1c7980 */ /* 0x000f28000c101d00 */
[----:B------:R-:W4:Y:S01]  /*07e0*/  LD.E.128 R32, desc[UR4][R32.64] ;  /* 0x0000000420207980 */ /* 0x000f22000c101d00 */
[----:B--2---:R-:W-:-:S02]  /*07f0*/  HADD2.F32 R9, -RZ, R20.H0_H0 ;  /* 0x20000014ff097230 */ /* 0x004fc40000004100 */
[----:B------:R-:W-:Y:S02]  /*0800*/  HADD2.F32 R11, -RZ, R20.H1_H1 ;  /* 0x30000014ff0b7230 */ /* 0x000fe40000004100 */
[----:B---3--:R-:W-:Y:S02]  /*0810*/  HADD2.F32 R38, -RZ, R24.H0_H0 ;  /* 0x20000018ff267230 */ /* 0x008fe40000004100 */
[--C-:B------:R-:W-:Y:S02]  /*0820*/  HADD2.F32 R56, -RZ, R25.reuse.H0_H0 ;  /* 0x20000019ff387230 */ /* 0x100fe40000004100 */
        /* <DEDUP_REMOVED lines=9> */
[----:B------:R-:W-:Y:S02]  /*08c0*/  HADD2.F32 R39, -RZ, R26.H1_H1 ;  /* 0x3000001aff277230 */ /* 0x000fe40000004100 */
[----:B------:R-:W-:Y:S01]  /*08d0*/  FADD.FTZ R11, R11, R24 ;  /* 0x000000180b0b7221 */ /* 0x000fe20000010000 */
[----:B------:R-:W-:-:S02]  /*08e0*/  HADD2.F32 R21, -RZ, R23.H0_H0 ;  /* 0x20000017ff157230 */ /* 0x000fc40000004100 */
[----:B------:R-:W-:Y:S01]  /*08f0*/  FADD.FTZ R20, R20, R25 ;  /* 0x0000001914147221 */ /* 0x000fe20000010000 */
[----:B------:R-:W-:Y:S02]  /*0900*/  HADD2.F32 R26, -RZ, R27.H0_H0 ;  /* 0x2000001bff1a7230 */ /* 0x000fe40000004100 */
[----:B------:R-:W-:Y:S02]  /*0910*/  HADD2.F32 R22, -RZ, R22.H1_H1 ;  /* 0x30000016ff167230 */ /* 0x000fe40000004100 */
[----:B------:R-:W-:Y:S02]  /*0920*/  HADD2.F32 R23, -RZ, R23.H1_H1 ;  /* 0x30000017ff177230 */ /* 0x000fe40000004100 */
[----:B------:R-:W-:Y:S01]  /*0930*/  FADD.FTZ R21, R21, R26 ;  /* 0x0000001a15157221 */ /* 0x000fe20000010000 */
[----:B------:R-:W-:Y:S02]  /*0940*/  HADD2.F32 R60, -RZ, R27.H1_H1 ;  /* 0x3000001bff3c7230 */ /* 0x000fe40000004100 */
[----:B------:R-:W-:Y:S01]  /*0950*/  FADD.FTZ R22, R22, R39 ;  /* 0x0000002716167221 */ /* 0x000fe20000010000 */
[----:B----4-:R-:W-:-:S02]  /*0960*/  HADD2.F32 R24, -RZ, R28.H0_H0 ;  /* 0x2000001cff187230 */ /* 0x010fc40000004100 */
[--C-:B------:R-:W-:Y:S02]  /*0970*/  HADD2.F32 R25, -RZ, R30.reuse.H0_H0 ;  /* 0x2000001eff197230 */ /* 0x100fe40000004100 */
        /* <DEDUP_REMOVED lines=34> */
[----:B------:R-:W-:Y:S01]  /*0ba0*/  IMAD.WIDE R24, R3, 0x10, R52 ;  /* 0x0000001003187825 */ /* 0x000fe200078e0234 */
[----:B------:R-:W-:-:S02]  /*0bb0*/  MOV R9, R36 ;  /* 0x0000002400097202 */ /* 0x000fc40000000f00 */
[----:B------:R-:W-:-:S05]  /*0bc0*/  F2FP.F16.F32.PACK_AB R23, R23, R30 ;  /* 0x0000001e1717723e */ /* 0x000fca00000000ff */
[----:B------:R0:W-:Y:S02]  /*0bd0*/  ST.E.128 desc[UR4][R24.64+0xa00], R20 ;  /* 0x000a001418007985 */ /* 0x0001e4000c101d04 */
.L_x_114:
[----:B------:R-:W-:Y:S05]  /*0be0*/  BSYNC.RECONVERGENT B1 ;  /* 0x0000000000017941 */ /* 0x000fea0003800200 */
.L_x_113:
[----:B------:R-:W-:Y:S05]  /*0bf0*/  @!P3 BRA `(.L_x_112) ;  /* 0x000000080044b947 */ /* 0x000fea0003800000 */
.L_x_115:
[----:B-----5:R-:W-:-:S04]  /*0c00*/  IMAD.WIDE R62, R9, 0x10, R50 ;  /* 0x00000010093e7825 */ /* 0x020fc800078e0232 */
[C---:B------:R-:W-:Y:S01]  /*0c10*/  IMAD.WIDE R64, R9.reuse, 0x10, R54 ;  /* 0x0000001009407825 */ /* 0x040fe200078e0236 */
[----:B0-----:R-:W2:Y:S03]  /*0c20*/  LD.E.128 R24, desc[UR4][R62.64] ;  /* 0x000000043e187980 */ /* 0x001ea6000c101d00 */
[C---:B------:R-:W-:Y:S01]  /*0c30*/  IMAD.WIDE R58, R9.reuse, 0x10, R46 ;  /* 0x00000010093a7825 */ /* 0x040fe200078e022e */
[----:B-1----:R-:W3:Y:S04]  /*0c40*/  LD.E.128 R20, desc[UR4][R64.64] ;  /* 0x0000000440147980 */ /* 0x002ee8000c101d00 */
[----:B------:R-:W4:Y:S01]  /*0c50*/  LD.E.128 R28, desc[UR4][R58.64] ;  /* 0x000000043a1c7980 */ /* 0x000f22000c101d00 */
[----:B------:R-:W-:-:S05]  /*0c60*/  IMAD.WIDE R56, R9, 0x10, R42 ;  /* 0x0000001009387825 */ /* 0x000fca00078e022a */
[----:B------:R-:W4:Y:S01]  /*0c70*/  LD.E.128 R32, desc[UR4][R56.64] ;  /* 0x0000000438207980 */ /* 0x000f22000c101d00 */
[--C-:B--2---:R-:W-:Y:S02]  /*0c80*/  HADD2.F32 R38, -RZ, R24.reuse.H0_H0 ;  /* 0x20000018ff267230 */ /* 0x104fe40000004100 */
[----:B------:R-:W-:Y:S02]  /*0c90*/  HADD2.F32 R39, -RZ, R24.H1_H1 ;  /* 0x30000018ff277230 */ /* 0x000fe40000004100 */
[----:B---3--:R-:W-:Y:S02]  /*0ca0*/  HADD2.F32 R13, -RZ, R21.H0_H0 ;  /* 0x20000015ff0d7230 */ /* 0x008fe40000004100 */
[----:B------:R-:W-:Y:S02]  /*0cb0*/  HADD2.F32 R24, -RZ, R25.H0_H0 ;  /* 0x20000019ff187230 */ /* 0x000fe40000004100 */
[----:B------:R-:W-:Y:S02]  /*0cc0*/  HADD2.F32 R36, -RZ, R21.H1_H1 ;  /* 0x30000015ff247230 */ /* 0x000fe40000004100 */
[----:B------:R-:W-:-:S02]  /*0cd0*/  HADD2.F32 R25, -RZ, R25.H1_H1 ;  /* 0x30000019ff197230 */ /* 0x000fc40000004100 */
[----:B------:R-:W-:Y:S02]  /*0ce0*/  HADD2.F32 R11, -RZ, R20.H0_H0 ;  /* 0x20000014ff0b7230 */ /* 0x000fe40000004100 */
[--C-:B------:R-:W-:Y:S02]  /*0cf0*/  HADD2.F32 R21, -RZ, R22.reuse.H0_H0 ;  /* 0x20000016ff157230 */ /* 0x100fe40000004100 */
[----:B------:R-:W-:Y:S02]  /*0d00*/  HADD2.F32 R37, -RZ, R22.H1_H1 ;  /* 0x30000016ff257230 */ /* 0x000fe40000004100 */
[----:B------:R-:W-:Y:S02]  /*0d10*/  HADD2.F32 R60, -RZ, R26.H0_H0 ;  /* 0x2000001aff3c7230 */ /* 0x000fe40000004100 */
[----:B------:R-:W-:Y:S01]  /*0d20*/  FADD.FTZ R13, R13, R24 ;  /* 0x000000180d0d7221 */ /* 0x000fe20000010000 */
[----:B------:R-:W-:Y:S02]  /*0d30*/  HADD2.F32 R20, -RZ, R20.H1_H1 ;  /* 0x30000014ff147230 */ /* 0x000fe40000004100 */
[----:B------:R-:W-:-:S02]  /*0d40*/  HADD2.F32 R22, -RZ, R23.H0_H0 ;  /* 0x20000017ff167230 */ /* 0x000fc40000004100 */
[----:B------:R-:W-:Y:S02]  /*0d50*/  HADD2.F32 R26, -RZ, R26.H1_H1 ;  /* 0x3000001aff1a7230 */ /* 0x000fe40000004100 */
[----:B------:R-:W-:Y:S01]  /*0d60*/  FADD.FTZ R25, R36, R25 ;  /* 0x0000001924197221 */ /* 0x000fe20000010000 */
[----:B------:R-:W-:Y:S02]  /*0d70*/  HADD2.F32 R23, -RZ, R23.H1_H1 ;  /* 0x30000017ff177230 */ /* 0x000fe40000004100 */
[--C-:B------:R-:W-:Y:S02]  /*0d80*/  HADD2.F32 R61, -RZ, R27.reuse.H0_H0 ;  /* 0x2000001bff3d7230 */ /* 0x100fe40000004100 */
[----:B------:R-:W-:Y:S02]  /*0d90*/  HADD2.F32 R66, -RZ, R27.H1_H1 ;  /* 0x3000001bff427230 */ /* 0x000fe40000004100 */
[----:B------:R-:W-:Y:S01]  /*0da0*/  FADD.FTZ R11, R11, R38 ;  /* 0x000000260b0b7221 */ /* 0x000fe20000010000 */
[----:B----4-:R-:W-:-:S02]  /*0db0*/  HADD2.F32 R24, -RZ, R28.H0_H0 ;  /* 0x2000001cff187230 */ /* 0x010fc40000004100 */
[----:B------:R-:W-:Y:S02]  /*0dc0*/  HADD2.F32 R27, -RZ, R28.H1_H1 ;  /* 0x3000001cff1b7230 */ /* 0x000fe40000004100 */
[--C-:B------:R-:W-:Y:S02]  /*0dd0*/  HADD2.F32 R28, -RZ, R29.reuse.H0_H0 ;  /* 0x2000001dff1c7230 */ /* 0x100fe40000004100 */
[----:B------:R-:W-:Y:S02]  /*0de0*/  HADD2.F32 R36, -RZ, R29.H1_H1 ;  /* 0x3000001dff247230 */ /* 0x000fe40000004100 */
[----:B------:R-:W-:Y:S01]  /*0df0*/  FADD.FTZ R20, R20, R39 ;  /* 0x0000002714147221 */ /* 0x000fe20000010000 */
[--C-:B------:R-:W-:Y:S02]  /*0e00*/  HADD2.F32 R38, -RZ, R30.reuse.H0_H0 ;  /* 0x2000001eff267230 */ /* 0x100fe40000004100 */
[----:B------:R-:W-:Y:S01]  /*0e10*/  FADD.FTZ R26, R37, R26 ;  /* 0x0000001a251a7221 */ /* 0x000fe20000010000 */
[----:B------:R-:W-:-:S02]  /*0e20*/  HADD2.F32 R29, -RZ, R30.H1_H1 ;  /* 0x3000001eff1d7230 */ /* 0x000fc40000004100 */
[----:B------:R-:W-:Y:S01]  /*0e30*/  FADD.FTZ R23, R23, R66 ;  /* 0x0000004217177221 */ /* 0x000fe20000010000 */
[--C-:B------:R-:W-:Y:S02]  /*0e40*/  HADD2.F32 R30, -RZ, R31.reuse.H1_H1 ;  /* 0x3000001fff1e7230 */ /* 0x100fe40000004100 */
[----:B------:R-:W-:Y:S01]  /*0e50*/  FADD.FTZ R21, R21, R60 ;  /* 0x0000003c15157221 */ /* 0x000fe20000010000 */
[----:B------:R-:W-:Y:S02]  /*0e60*/  HADD2.F32 R37, -RZ, R31.H0_H0 ;  /* 0x2000001fff257230 */ /* 0x000fe40000004100 */
[----:B------:R-:W-:Y:S01]  /*0e70*/  FADD.FTZ R22, R22, R61 ;  /* 0x0000003d16167221 */ /* 0x000fe20000010000 */
[----:B------:R-:W-:Y:S01]  /*0e80*/  FADD.FTZ R11, R11, R24 ;  /* 0x000000180b0b7221 */ /* 0x000fe20000010000 */
[----:B------:R-:W-:Y:S01]  /*0e90*/  FADD.FTZ R20, R20, R27 ;  /* 0x0000001b14147221 */ /* 0x000fe20000010000 */
[----:B------:R-:W-:Y:S01]  /*0ea0*/  FADD.FTZ R25, R25, R36 ;  /* 0x0000002419197221 */ /* 0x000fe20000010000 */
[----:B------:R-:W-:Y:S01]  /*0eb0*/  FADD.FTZ R26, R26, R29 ;  /* 0x0000001d1a1a7221 */ /* 0x000fe20000010000 */
[----:B------:R-:W-:Y:S01]  /*0ec0*/  FADD.FTZ R13, R13, R28 ;  /* 0x0000001c0d0d7221 */ /* 0x000fe20000010000 */
[----:B------:R-:W-:Y:S01]  /*0ed0*/  FADD.FTZ R23, R23, R30 ;  /* 0x0000001e17177221 */ /* 0x000fe20000010000 */
[----:B------:R-:W-:-:S02]  /*0ee0*/  HADD2.F32 R36, -RZ, R34.H0_H0 ;  /* 0x20000022ff247230 */ /* 0x000fc40000004100 */
[----:B------:R-:W-:Y:S01]  /*0ef0*/  FADD.FTZ R21, R21, R38 ;  /* 0x0000002615157221 */ /* 0x000fe20000010000 */
[----:B------:R-:W-:Y:S02]  /*0f00*/  HADD2.F32 R29, -RZ, R34.H1_H1 ;  /* 0x30000022ff1d7230 */ /* 0x000fe40000004100 */
[--C-:B------:R-:W-:Y:S02]  /*0f10*/  HADD2.F32 R24, -RZ, R32.reuse.H0_H0 ;  /* 0x20000020ff187230 */ /* 0x100fe40000004100 */
[----:B------:R-:W-:Y:S02]  /*0f20*/  HADD2.F32 R27, -RZ, R32.H1_H1 ;  /* 0x30000020ff1b7230 */ /* 0x000fe40000004100 */
[----:B------:R-:W-:Y:S01]  /*0f30*/  FADD.FTZ R22, R22, R37 ;  /* 0x0000002516167221 */ /* 0x000fe20000010000 */
[--C-:B------:R-:W-:Y:S01]  /*0f40*/  HADD2.F32 R31, -RZ, R35.reuse.H0_H0 ;  /* 0x20000023ff1f7230 */ /* 0x100fe20000004100 */
[----:B------:R-:W-:Y:S01]  /*0f50*/  IADD3 R61, PT, PT, -R5, RZ, RZ ;  /* 0x000000ff053d7210 */ /* 0x000fe20007ffe1ff */
[----:B------:R-:W-:-:S02]  /*0f60*/  HADD2.F32 R34, -RZ, R35.H1_H1 ;  /* 0x30000023ff227230 */ /* 0x000fc40000004100 */
[--C-:B------:R-:W-:Y:S02]  /*0f70*/  HADD2.F32 R28, -RZ, R33.reuse.H0_H0 ;  /* 0x20000021ff1c7230 */ /* 0x100fe40000004100 */
[----:B------:R-:W-:Y:S02]  /*0f80*/  HADD2.F32 R30, -RZ, R33.H1_H1 ;  /* 0x30000021ff1e7230 */ /* 0x000fe40000004100 */
[----:B------:R-:W-:Y:S01]  /*0f90*/  FADD.FTZ R21, R21, R36 ;  /* 0x0000002415157221 */ /* 0x000fe20000010000 */
        /* <DEDUP_REMOVED lines=8> */
[----:B------:R-:W-:-:S02]  /*1020*/  F2FP.F16.F32.PACK_AB R38, R26, R21 ;  /* 0x000000151a26723e */ /* 0x000fc400000000ff */
[----:B------:R-:W-:Y:S01]  /*1030*/  F2FP.F16.F32.PACK_AB R36, R20, R11 ;  /* 0x0000000b1424723e */ /* 0x000fe200000000ff */
[----:B------:R-:W-:Y:S01]  /*1040*/  IMAD.WIDE R60, R61, 0x10, R52 ;  /* 0x000000103d3c7825 */ /* 0x000fe200078e0234 */
[----:B------:R-:W-:Y:S02]  /*1050*/  F2FP.F16.F32.PACK_AB R39, R23, R22 ;  /* 0x000000161727723e */ /* 0x000fe400000000ff */
[----:B------:R-:W-:Y:S01]  /*1060*/  F2FP.F16.F32.PACK_AB R37, R30, R13 ;  /* 0x0000000d1e25723e */ /* 0x000fe200000000ff */
[----:B------:R-:W-:-:S04]  /*1070*/  IMAD.WIDE R20, R12, 0x10, R64 ;  /* 0x000000100c147825 */ /* 0x000fc800078e0240 */
[C---:B------:R-:W-:Y:S01]  /*1080*/  IMAD.WIDE R24, R12.reuse, 0x10, R62 ;  /* 0x000000100c187825 */ /* 0x040fe200078e023e */
[----:B------:R0:W-:Y:S04]  /*1090*/  ST.E.128 desc[UR4][R60.64+0xa00], R36 ;  /* 0x000a00243c007985 */ /* 0x0001e8000c101d04 */
[----:B------:R-:W2:Y:S01]  /*10a0*/  LD.E.128 R20, desc[UR4][R20.64] ;  /* 0x0000000414147980 */ /* 0x000ea2000c101d00 */
[----:B------:R-:W-:-:S03]  /*10b0*/  IMAD.WIDE R28, R12, 0x10, R58 ;  /* 0x000000100c1c7825 */ /* 0x000fc600078e023a */
[----:B------:R-:W3:Y:S01]  /*10c0*/  LD.E.128 R24, desc[UR4][R24.64] ;  /* 0x0000000418187980 */ /* 0x000ee2000c101d00 */
[----:B------:R-:W-:-:S03]  /*10d0*/  IMAD.WIDE R32, R12, 0x10, R56 ;  /* 0x000000100c207825 */ /* 0x000fc600078e0238 */
[----:B------:R-:W4:Y:S04]  /*10e0*/  LD.E.128 R28, desc[UR4][R28.64] ;  /* 0x000000041c1c7980 */ /* 0x000f28000c101d00 */
[----:B------:R-:W4:Y:S01]  /*10f0*/  LD.E.128 R32, desc[UR4][R32.64] ;  /* 0x0000000420207980 */ /* 0x000f22000c101d00 */
[C---:B0-----:R-:W-:Y:S01]  /*1100*/  IMAD.WIDE R60, R12.reuse, 0x10, R60 ;  /* 0x000000100c3c7825 */ /* 0x041fe200078e023c */
[----:B------:R-:W-:-:S04]  /*1110*/  LEA R9, R12, R9, 0x1 ;  /* 0x000000090c097211 */ /* 0x000fc800078e08ff */
[----:B------:R-:W-:Y:S01]  /*1120*/  ISETP.GE.AND P2, PT, R9, R7, PT ;  /* 0x000000070900720c */ /* 0x000fe20003f46270 */
[--C-:B--2---:R-:W-:Y:S02]  /*1130*/  HADD2.F32 R58, -RZ, R21.reuse.H0_H0 ;  /* 0x20000015ff3a7230 */ /* 0x104fe40000004100 */
[----:B------:R-:W-:Y:S02]  /*1140*/  HADD2.F32 R36, -RZ, R21.H1_H1 ;  /* 0x30000015ff247230 */ /* 0x000fe40000004100 */
[----:B------:R-:W-:Y:S02]  /*1150*/  HADD2.F32 R56, -RZ, R20.H0_H0 ;  /* 0x20000014ff387230 */ /* 0x000fe40000004100 */
[----:B---3--:R-:W-:Y:S02]  /*1160*/  HADD2.F32 R21, -RZ, R24.H0_H0 ;  /* 0x20000018ff157230 */ /* 0x008fe40000004100 */
[----:B------:R-:W-:Y:S02]  /*1170*/  HADD2.F32 R57, -RZ, R20.H1_H1 ;  /* 0x30000014ff397230 */ /* 0x000fe40000004100 */
[----:B------:R-:W-:-:S02]  /*1180*/  HADD2.F32 R24, -RZ, R24.H1_H1 ;  /* 0x30000018ff187230 */ /* 0x000fc40000004100 */
[--C-:B------:R-:W-:Y:S02]  /*1190*/  HADD2.F32 R38, -RZ, R26.reuse.H0_H0 ;  /* 0x2000001aff267230 */ /* 0x100fe40000004100 */
[----:B------:R-:W-:Y:S02]  /*11a0*/  HADD2.F32 R39, -RZ, R26.H1_H1 ;  /* 0x3000001aff277230 */ /* 0x000fe40000004100 */
[----:B------:R-:W-:Y:S02]  /*11b0*/  HADD2.F32 R11, -RZ, R23.H0_H0 ;  /* 0x20000017ff0b7230 */ /* 0x000fe40000004100 */
[----:B------:R-:W-:Y:S02]  /*11c0*/  HADD2.F32 R37, -RZ, R25.H0_H0 ;  /* 0x20000019ff257230 */ /* 0x000fe40000004100 */
[----:B------:R-:W-:Y:S02]  /*11d0*/  HADD2.F32 R26, -RZ, R27.H0_H0 ;  /* 0x2000001bff1a7230 */ /* 0x000fe40000004100 */
        /* <DEDUP_REMOVED lines=10> */
[--C-:B----4-:R-:W-:Y:S02]  /*1280*/  HADD2.F32 R27, -RZ, R28.reuse.H0_H0 ;  /* 0x2000001cff1b7230 */ /* 0x110fe40000004100 */
[--C-:B------:R-:W-:Y:S02]  /*1290*/  HADD2.F32 R37, -RZ, R29.reuse.H0_H0 ;  /* 0x2000001dff257230 */ /* 0x100fe40000004100 */
[----:B------:R-:W-:Y:S02]  /*12a0*/  HADD2.F32 R26, -RZ, R29.H1_H1 ;  /* 0x3000001dff1a7230 */ /* 0x000fe40000004100 */
[----:B------:R-:W-:Y:S02]  /*12b0*/  HADD2.F32 R28, -RZ, R28.H1_H1 ;  /* 0x3000001cff1c7230 */ /* 0x000fe40000004100 */
[--C-:B------:R-:W-:Y:S02]  /*12c0*/  HADD2.F32 R36, -RZ, R30.reuse.H0_H0 ;  /* 0x2000001eff247230 */ /* 0x100fe40000004100 */
[----:B------:R-:W-:-:S02]  /*12d0*/  HADD2.F32 R29, -RZ, R30.H1_H1 ;  /* 0x3000001eff1d7230 */ /* 0x000fc40000004100 */
[----:B------:R-:W-:Y:S01]  /*12e0*/  FADD.FTZ R13, R13, R38 ;  /* 0x000000260d0d7221 */ /* 0x000fe20000010000 */
[--C-:B------:R-:W-:Y:S02]  /*12f0*/  HADD2.F32 R30, -RZ, R31.reuse.H0_H0 ;  /* 0x2000001fff1e7230 */ /* 0x100fe40000004100 */
[----:B------:R-:W-:Y:S01]  /*1300*/  FADD.FTZ R22, R22, R39 ;  /* 0x0000002716167221 */ /* 0x000fe20000010000 */
[----:B------:R-:W-:Y:S02]  /*1310*/  HADD2.F32 R38, -RZ, R31.H1_H1 ;  /* 0x3000001fff267230 */ /* 0x000fe40000004100 */
[----:B------:R-:W-:Y:S01]  /*1320*/  FADD.FTZ R23, R23, R62 ;  /* 0x0000003e17177221 */ /* 0x000fe20000010000 */
[----:B------:R-:W-:Y:S01]  /*1330*/  FADD.FTZ R20, R20, R27 ;  /* 0x0000001b14147221 */ /* 0x000fe20000010000 */
[----:B------:R-:W-:Y:S01]  /*1340*/  FADD.FTZ R21, R21, R28 ;  /* 0x0000001c15157221 */ /* 0x000fe20000010000 */
[--C-:B------:R-:W-:Y:S02]  /*1350*/  HADD2.F32 R27, -RZ, R32.reuse.H0_H0 ;  /* 0x20000020ff1b7230 */ /* 0x100fe40000004100 */
[----:B------:R-:W-:Y:S01]  /*1360*/  FADD.FTZ R25, R25, R26 ;  /* 0x0000001a19197221 */ /* 0x000fe20000010000 */
[----:B------:R-:W-:Y:S01]  /*1370*/  FADD.FTZ R22, R22, R29 ;  /* 0x0000001d16167221 */ /* 0x000fe20000010000 */
[----:B------:R-:W-:Y:S01]  /*1380*/  FADD.FTZ R11, R11, R30 ;  /* 0x0000001e0b0b7221 */ /* 0x000fe20000010000 */
[----:B------:R-:W-:-:S02]  /*1390*/  HADD2.F32 R32, -RZ, R32.H1_H1 ;  /* 0x30000020ff207230 */ /* 0x000fc40000004100 */
[--C-:B------:R-:W-:Y:S02]  /*13a0*/  HADD2.F32 R28, -RZ, R34.reuse.H0_H0 ;  /* 0x20000022ff1c7230 */ /* 0x100fe40000004100 */
[----:B------:R-:W-:Y:S02]  /*13b0*/  HADD2.F32 R31, -RZ, R34.H1_H1 ;  /* 0x30000022ff1f7230 */ /* 0x000fe40000004100 */
[----:B------:R-:W-:Y:S01]  /*13c0*/  FADD.FTZ R24, R24, R37 ;  /* 0x0000002518187221 */ /* 0x000fe20000010000 */
[--C-:B------:R-:W-:Y:S02]  /*13d0*/  HADD2.F32 R29, -RZ, R33.reuse.H0_H0 ;  /* 0x20000021ff1d7230 */ /* 0x100fe40000004100 */
[----:B------:R-:W-:Y:S01]  /*13e0*/  FADD.FTZ R13, R13, R36 ;  /* 0x000000240d0d7221 */ /* 0x000fe20000010000 */
[----:B------:R-:W-:Y:S02]  /*13f0*/  HADD2.F32 R26, -RZ, R33.H1_H1 ;  /* 0x30000021ff1a7230 */ /* 0x000fe40000004100 */
[----:B------:R-:W-:Y:S01]  /*1400*/  FADD.FTZ R23, R23, R38 ;  /* 0x0000002617177221 */ /* 0x000fe20000010000 */
[----:B------:R-:W-:-:S02]  /*1410*/  HADD2.F32 R30, -RZ, R35.H0_H0 ;  /* 0x20000023ff1e7230 */ /* 0x000fc40000004100 */
        /* <DEDUP_REMOVED lines=9> */
[----:B------:R-:W-:-:S02]  /*14b0*/  F2FP.F16.F32.PACK_AB R20, R21, R20 ;  /* 0x000000141514723e */ /* 0x000fc400000000ff */
[----:B------:R-:W-:Y:S02]  /*14c0*/  F2FP.F16.F32.PACK_AB R21, R25, R24 ;  /* 0x000000181915723e */ /* 0x000fe400000000ff */
[----:B------:R-:W-:Y:S02]  /*14d0*/  F2FP.F16.F32.PACK_AB R22, R22, R13 ;  /* 0x0000000d1616723e */ /* 0x000fe400000000ff */
[----:B------:R-:W-:-:S05]  /*14e0*/  F2FP.F16.F32.PACK_AB R23, R34, R11 ;  /* 0x0000000b2217723e */ /* 0x000fca00000000ff */
[----:B------:R1:W-:Y:S01]  /*14f0*/  ST.E.128 desc[UR4][R60.64+0xa00], R20 ;  /* 0x000a00143c007985 */ /* 0x0003e2000c101d04 */
[----:B------:R-:W-:Y:S05]  /*1500*/  @!P2 BRA `(.L_x_115) ;  /* 0xfffffff400bca947 */ /* 0x000fea000383ffff */
.L_x_112:
[----:B------:R-:W-:Y:S05]  /*1510*/  BSYNC.RECONVERGENT B0 ;  /* 0x0000000000007941 */ /* 0x000fea0003800200 */
.L_x_111:
[----:B------:R-:W-:Y:S06]  /*1520*/  BAR.SYNC.DEFER_BLOCKING 0x0 ;  /* 0x0000000000007b1d */ /* 0x000fec0000010000 */
[----:B------:R-:W2:Y:S02]  /*1530*/  LDG.E R7, desc[UR4][R16.64+0x900] ;  /* 0x0009000410077981 */ /* 0x000ea4000c1e1900 */
[----:B--2---:R-:W-:Y:S01]  /*1540*/  IADD3 R7, PT, PT, R7, 0x1, RZ ;  /* 0x0000000107077810 */ /* 0x004fe20007ffe0ff */
[----:B------:R-:W-:Y:S06]  /*1550*/  @P0 BRA `(.L_x_116) ;  /* 0x0000000000380947 */ /* 0x000fec0003800000 */
[----:B0-----:R-:W-:-:S05]  /*1560*/  LEA R9, R10, R1, 0x3 ;  /* 0x000000010a097211 */ /* 0x001fca00078e18ff */
        /* <DEDUP_REMOVED lines=8> */
.L_x_117:
[----:B------:R-:W2:Y:S04]  /*15f0*/  LDG.E.STRONG.SYS R2, desc[UR4][R10.64+0x480] ;  /* 0x000480040a027981 */ /* 0x000ea8000c1f5900 */
[----:B--2---:R-:W-:Y:S01]  /*1600*/  CCTL.IVALL ;  /* 0x00000000ff00798f */ /* 0x004fe20002000000 */
[----:B------:R-:W-:Y:S05]  /*1610*/  YIELD ;  /* 0x0000000000007946 */ /* 0x000fea0003800000 */
[----:B------:R-:W-:-:S13]  /*1620*/  ISETP.NE.AND P0, PT, R2, R7, PT ;  /* 0x000000070200720c */ /* 0x000fda0003f05270 */
[----:B------:R-:W-:Y:S05]  /*1630*/  @P0 BRA `(.L_x_117) ;  /* 0xfffffffc00ec0947 */ /* 0x000fea000383ffff */
.L_x_116:
        /* <DEDUP_REMOVED lines=11> */
.L_x_118:
        /* <DEDUP_REMOVED lines=16> */
[C---:B------:R-:W-:Y:S01]  /*17f0*/  @!P1 IMAD.WIDE R24, R3.reuse, 0x10, R44 ;  /* 0x0000001003189825 */ /* 0x040fe200078e022c */
[----:B------:R-:W1:Y:S01]  /*1800*/  @!P1 LDC.64 R28, c[0x0][0x3d8] ;  /* 0x0000f600ff1c9b82 */ /* 0x000e620000000a00 */
[----:B--2---:R2:W-:Y:S04]  /*1810*/  @!P0 STG.E.128 desc[UR4][R14.64], R20 ;  /* 0x000000140e008986 */ /* 0x0045e8000c101d04 */
[----:B------:R-:W3:Y:S01]  /*1820*/  @!P1 LD.E.128 R24, desc[UR4][R24.64+0xa00] ;  /* 0x000a000418189980 */ /* 0x000ee2000c101d00 */
[----:B------:R-:W-:Y:S02]  /*1830*/  ISETP.NE.AND P0, PT, R8, 0x3, PT ;  /* 0x000000030800780c */ /* 0x000fe40003f05270 */
[----:B0-----:R-:W-:Y:S02]  /*1840*/  @!P1 IADD3 R11, PT, PT, R30, R3, RZ ;  /* 0x000000031e0b9210 */ /* 0x001fe40007ffe0ff */
[----:B------:R-:W-:-:S03]  /*1850*/  ISETP.GE.AND P0, PT, R3, R5, P0 ;  /* 0x000000050300720c */ /* 0x000fc60000706270 */
[----:B-1----:R-:W-:-:S10]  /*1860*/  @!P1 IMAD.WIDE R10, R11, 0x10, R28 ;  /* 0x000000100b0a9825 */ /* 0x002fd400078e021c */
        /* <DEDUP_REMOVED lines=11> */
.L_x_119:
        /* <DEDUP_REMOVED lines=14> */
.L_x_245:


//--------------------- .text._ZN4vllm26cross_device_reduce_1stageI6__halfLi4EEEvPNS_8RankDataENS_11RankSignalsEPNS_6SignalEPT_ii --------------------------
	.section	.text._ZN4vllm26cross_device_reduce_1stageI6__halfLi4EEEvPNS_8RankDataENS_11RankSignalsEPNS_6SignalEPT_ii,"ax",@progbits
	.align	128
        .global         _ZN4vllm26cross_device_reduce_1stageI6__halfLi4EEEvPNS_8RankDataENS_11RankSignalsEPNS_6SignalEPT_ii
        .type           _ZN4vllm26cross_device_reduce_1stageI6__halfLi4EEEvPNS_8RankDataENS_11RankSignalsEPNS_6SignalEPT_ii,@function
        .size           _ZN4vllm26cross_device_reduce_1stageI6__halfLi4EEEvPNS_8RankDataENS_11RankSignalsEPNS_6SignalEPT_ii,(.L_x_246 - _ZN4vllm26cross_device_reduce_1stageI6__halfLi4EEEvPNS_8RankDataENS_11RankSignalsEPNS_6SignalEPT_ii)
        .other          _ZN4vllm26cross_device_reduce_1stageI6__halfLi4EEEvPNS_8RankDataENS_11RankSignalsEPNS_6SignalEPT_ii,@"STO_CUDA_ENTRY STV_DEFAULT"
_ZN4vllm26cross_device_reduce_1stageI6__halfLi4EEEvPNS_8RankDataENS_11RankSignalsEPNS_6SignalEPT_ii:
.text._ZN4vllm26cross_device_reduce_1stageI6__halfLi4EEEvPNS_8RankDataENS_11RankSignalsEPNS_6SignalEPT_ii:
        /* <DEDUP_REMOVED lines=35> */
.L_x_121:
[----:B0-----:R-:W2:Y:S01]  /*0230*/  LDG.E.STRONG.SYS R4, desc[UR4][R6.64] ;  /* 0x0000000406047981 */ /* 0x001ea2000c1f5900 */
[----:B------:R-:W-:Y:S05]  /*0240*/  YIELD ;  /* 0x0000000000007946 */ /* 0x000fea0003800000 */
[----:B--2---:R-:W-:-:S13]  /*0250*/  ISETP.NE.AND P1, PT, R4, R33, PT ;  /* 0x000000210400720c */ /* 0x004fda0003f25270 */
[----:B------:R-:W-:Y:S05]  /*0260*/  @P1 BRA `(.L_x_121) ;  /* 0xfffffffc00f01947 */ /* 0x000fea000383ffff */
.L_x_120:
        /* <DEDUP_REMOVED lines=13> */
.L_x_124:
[----:B0----5:R-:W-:-:S04]  /*0340*/  IMAD.WIDE R6, R35, 0x10, R16 ;  /* 0x0000001023067825 */ /* 0x021fc800078e0210 */
        /* <DEDUP_REMOVED lines=9> */
[--C-:B------:R-:W-:Y:S02]  /*03e0*/  HADD2.F32 R4, -RZ, R5.reuse.H0_H0 ;  /* 0x20000005ff047230 */ /* 0x100fe40000004100 */
[----:B------:R-:W-:Y:S02]  /*03f0*/  HADD2.F32 R38, -RZ, R5.H1_H1 ;  /* 0x30000005ff267230 */ /* 0x000fe40000004100 */
[--C-:B------:R-:W-:Y:S02]  /*0400*/  HADD2.F32 R5, -RZ, R6.reuse.H0_H0 ;  /* 0x20000006ff057230 */ /* 0x100fe40000004100 */
[----:B------:R-:W-:Y:S02]  /*0410*/  HADD2.F32 R39, -RZ, R6.H1_H1 ;  /* 0x30000006ff277230 */ /* 0x000fe40000004100 */
[----:B------:R-:W-:-:S02]  /*0420*/  HADD2.F32 R6, -RZ, R7.H0_H0 ;  /* 0x20000007ff067230 */ /* 0x000fc40000004100 */
[----:B------:R-:W-:Y:S02]  /*0430*/  HADD2.F32 R40, -RZ, R7.H1_H1 ;  /* 0x30000007ff287230 */ /* 0x000fe40000004100 */
[----:B---3--:R-:W-:Y:S02]  /*0440*/  HADD2.F32 R7, -RZ, R8.H0_H0 ;  /* 0x20000008ff077230 */ /* 0x008fe40000004100 */
[--C-:B------:R-:W-:Y:S02]  /*0450*/  HADD2.F32 R41, -RZ, R9.reuse.H0_H0 ;  /* 0x20000009ff297230 */ /* 0x100fe40000004100 */
        /* <DEDUP_REMOVED lines=55> */
.L_x_123:
[----:B------:R-:W-:Y:S05]  /*07d0*/  BSYNC.RECONVERGENT B0 ;  /* 0x0000000000007941 */ /* 0x000fea0003800200 */
.L_x_122:
        /* <DEDUP_REMOVED lines=12> */
.L_x_126:
[----:B------:R-:W2:Y:S01]  /*08a0*/  LDG.E.STRONG.SYS R0, desc[UR4][R2.64+0x480] ;  /* 0x0004800402007981 */ /* 0x000ea2000c1f5900 */
[----:B------:R-:W-:Y:S05]  /*08b0*/  YIELD ;  /* 0x0000000000007946 */ /* 0x000fea0003800000 */
[----:B--2---:R-:W-:-:S13]  /*08c0*/  ISETP.NE.AND P0, PT, R0, R7, PT ;  /* 0x000000070000720c */ /* 0x004fda0003f05270 */
[----:B------:R-:W-:Y:S05]  /*08d0*/  @P0 BRA `(.L_x_126) ;  /* 0xfffffffc00f00947 */ /* 0x000fea000383ffff */
[----:B------:R-:W-:Y:S05]  /*08e0*/  BSYNC B0 ;  /* 0x0000000000007941 */ /* 0x000fea0003800000 */
.L_x_125:
[----:B------:R-:W-:Y:S05]  /*08f0*/  @P1 EXIT ;  /* 0x000000000000194d */ /* 0x000fea0003800000 */
[----:B------:R-:W-:Y:S01]  /*0900*/  STG.E desc[UR4][R24.64+0x900], R7 ;  /* 0x0009000718007986 */ /* 0x000fe2000c101904 */
[----:B------:R-:W-:Y:S05]  /*0910*/  EXIT ;  /* 0x000000000000794d */ /* 0x000fea0003800000 */
.L_x_127:
        /* <DEDUP_REMOVED lines=14> */
.L_x_246:


//--------------------- .text._ZN4vllm26cross_device_reduce_2stageI6__halfLi2EEEvPNS_8RankDataENS_11RankSignalsEPNS_6SignalEPT_ii --------------------------
	.section	.text._ZN4vllm26cross_device_reduce_2stageI6__halfLi2EEEvPNS_8RankDataENS_11RankSignalsEPNS_6SignalEPT_ii,"ax",@progbits
	.align	128
        .global         _ZN4vllm26cross_device_reduce_2stageI6__halfLi2EEEvPNS_8RankDataENS_11RankSignalsEPNS_6SignalEPT_ii
        .type           _ZN4vllm26cross_device_reduce_2stageI6__halfLi2EEEvPNS_8RankDataENS_11RankSignalsEPNS_6SignalEPT_ii,@function
        .size           _ZN4vllm26cross_device_reduce_2stageI6__halfLi2EEEvPNS_8RankDataENS_11RankSignalsEPNS_6SignalEPT_ii,(.L_x_247 - _ZN4vllm26cross_device_reduce_2stageI6__halfLi2EEEvPNS_8RankDataENS_11RankSignalsEPNS_6SignalEPT_ii)
        .other          _ZN4vllm26cross_device_reduce_2stageI6__halfLi2EEEvPNS_8RankDataENS_11RankSignalsEPNS_6SignalEPT_ii,@"STO_CUDA_ENTRY STV_DEFAULT"
_ZN4vllm26cross_device_reduce_2stageI6__halfLi2EEEvPNS_8RankDataENS_11RankSignalsEPNS_6SignalEPT_ii:
.text._ZN4vllm26cross_device_reduce_2stageI6__halfLi2EEEvPNS_8RankDataENS_11RankSignalsEPNS_6SignalEPT_ii:
[----:B------:R-:W0:Y:S08]  /*0000*/  LDC R1, c[0x0][0x37c] ;  /* 0x0000df00ff017b82 */ /* 0x000e300000000800 */
[----:B------:R-:W1:Y:S01]  /*0010*/  LDC.64 R10, c[0x0][0x3e0] ;  /* 0x0000f800ff0a7b82 */ /* 0x000e620000000a00 */
[----:B------:R-:W2:Y:S01]  /*0020*/  S2R R3, SR_CTAID.X ;  /* 0x0000000000037919 */ /* 0x000ea20000002500 */
[----:B------:R-:W3:Y:S01]  /*0030*/  LDCU.64 UR4, c[0x0][0x358] ;  /* 0x00006b00ff0477ac */ /* 0x000ee20008000a00 */
[----:B0-----:R-:W-:-:S05]  /*0040*/  IADD3 R1, PT, PT, R1, -0x40, RZ ;  /* 0xffffffc001017810 */ /* 0x001fca0007ffe0ff */
[----:B------:R-:W2:Y:S08]  /*0050*/  LDC.64 R8, c[0x0][0x3d0] ;  /* 0x0000f400ff087b82 */ /* 0x000eb00000000a00 */
[----:B------:R-:W0:Y:S08]  /*0060*/  LDC.64 R32, c[0x0][0x380] ;  /* 0x0000e000ff207b82 */ /* 0x000e300000000a00 */
[----:B------:R-:W4:Y:S01]  /*0070*/  LDC.64 R24, c[0x0][0x390] ;  /* 0x0000e400ff187b82 */ /* 0x000f220000000a00 */
[----:B-1----:R-:W-:-:S02]  /*0080*/  IADD3 R4, PT, PT, R10, 0x1, RZ ;  /* 0x000000010a047810 */ /* 0x002fc40007ffe0ff */
[----:B------:R-:W-:Y:S02]  /*0090*/  LEA.HI R0, R10, R10, RZ, 0x1 ;  /* 0x0000000a0a007211 */ /* 0x000fe400078f08ff */
[----:B------:R-:W-:Y:S02]  /*00a0*/  LEA.HI R2, R4, R4, RZ, 0x1 ;  /* 0x0000000404027211 */ /* 0x000fe400078f08ff */
[----:B------:R-:W-:Y:S01]  /*00b0*/  LOP3.LUT R5, R0, 0xfffffffe, RZ, 0xc0, !PT ;  /* 0xfffffffe00057812 */ /* 0x000fe200078ec0ff */
[----:B------:R-:W4:Y:S01]  /*00c0*/  LDC.64 R26, c[0x0][0x398] ;  /* 0x0000e600ff1a7b82 */ /* 0x000f220000000a00 */
[----:B------:R-:W-:Y:S01]  /*00d0*/  LOP3.LUT R7, R2, 0xfffffffe, RZ, 0xc0, !PT ;  /* 0xfffffffe02077812 */ /* 0x000fe200078ec0ff */
[----:B--2---:R-:W-:Y:S01]  /*00e0*/  IMAD.WIDE.U32 R28, R3, 0x4, R8 ;  /* 0x00000004031c7825 */ /* 0x004fe200078e0008 */
[----:B------:R-:W-:Y:S02]  /*00f0*/  IADD3 R2, PT, PT, -R5, R10, RZ ;  /* 0x0000000a05027210 */ /* 0x000fe40007ffe1ff */
[----:B------:R-:W-:-:S03]  /*0100*/  IADD3 R4, PT, PT, R4, -R7, RZ ;  /* 0x8000000704047210 */ /* 0x000fc60007ffe0ff */
[----:B------:R-:W1:Y:S08]  /*0110*/  LDC.64 R20, c[0x0][0x3a0] ;  /* 0x0000e800ff147b82 */ /* 0x000e700000000a00 */
[----:B------:R-:W1:Y:S08]  /*0120*/  LDC.64 R22, c[0x0][0x3a8] ;  /* 0x0000ea00ff167b82 */ /* 0x000e700000000a00 */
[----:B------:R-:W2:Y:S08]  /*0130*/  LDC.64 R16, c[0x0][0x3b0] ;  /* 0x0000ec00ff107b82 */ /* 0x000eb00000000a00 */
[----:B------:R-:W2:Y:S08]  /*0140*/  LDC.64 R18, c[0x0][0x3b8] ;  /* 0x0000ee00ff127b82 */ /* 0x000eb00000000a00 */
[----:B------:R-:W2:Y:S08]  /*0150*/  LDC.64 R12, c[0x0][0x3c0] ;  /* 0x0000f000ff0c7b82 */ /* 0x000eb00000000a00 */
[----:B------:R-:W2:Y:S01]  /*0160*/  LDC.64 R14, c[0x0][0x3c8] ;  /* 0x0000f200ff0e7b82 */ /* 0x000ea20000000a00 */
[C-C-:B0-----:R-:W-:Y:S01]  /*0170*/  IMAD.WIDE R36, R2.reuse, 0x8, R32.reuse ;  /* 0x0000000802247825 */ /* 0x141fe200078e0220 */
[-C--:B------:R-:W-:Y:S01]  /*0180*/  LEA R34, R2, R1.reuse, 0x3 ;  /* 0x0000000102227211 */ /* 0x080fe200078e18ff */
[----:B---3--:R-:W3:Y:S01]  /*0190*/  LDG.E R38, desc[UR4][R28.64+0x900] ;  /* 0x000900041c267981 */ /* 0x008ee2000c1e1900 */
[C---:B------:R-:W-:Y:S01]  /*01a0*/  LEA R30, R4.reuse, R1, 0x3 ;  /* 0x00000001041e7211 */ /* 0x040fe200078e18ff */
[----:B------:R-:W-:-:S02]  /*01b0*/  IMAD.WIDE R32, R4, 0x8, R32 ;  /* 0x0000000804207825 */ /* 0x000fc400078e0220 */
[----:B----4-:R-:W-:Y:S04]  /*01c0*/  STL.128 [R1], R24 ;  /* 0x0000001801007387 */ /* 0x010fe80000100c00 */
[----:B-1----:R0:W-:Y:S04]  /*01d0*/  STL.128 [R1+0x10], R20 ;  /* 0x0000101401007387 */ /* 0x0021e80000100c00 */
[----:B--2---:R3:W-:Y:S04]  /*01e0*/  STL.128 [R1+0x20], R16 ;  /* 0x0000201001007387 */ /* 0x0047e80000100c00 */
[----:B------:R-:W5:Y:S04]  /*01f0*/  LDG.E.64 R36, desc[UR4][R36.64] ;  /* 0x0000000424247981 */ /* 0x000f68000c1e1b00 */
[----:B------:R-:W5:Y:S04]  /*0200*/  LDG.E.64 R32, desc[UR4][R32.64] ;  /* 0x0000000420207981 */ /* 0x000f68000c1e1b00 */
[----:B------:R1:W-:Y:S04]  /*0210*/  STL.128 [R1+0x30], R12 ;  /* 0x0000300c01007387 */ /* 0x0003e80000100c00 */
[----:B------:R-:W5:Y:S04]  /*0220*/  LDL.64 R34, [R34] ;  /* 0x0000000022227983 */ /* 0x000f680000100a00 */
[----:B------:R-:W5:Y:S01]  /*0230*/  LDL.64 R30, [R30] ;  /* 0x000000001e1e7983 */ /* 0x000f620000100a00 */
[----:B------:R-:W2:Y:S01]  /*0240*/  S2R R0, SR_TID.X ;  /* 0x0000000000007919 */ /* 0x000ea20000002100 */
[----:B------:R-:W4:Y:S01]  /*0250*/  LDCU UR6, c[0x0][0x360] ;  /* 0x00006c00ff0677ac */ /* 0x000f220008000800 */
[----:B------:R-:W1:Y:S01]  /*0260*/  LDC R7, c[0x0][0x370] ;  /* 0x0000dc00ff077b82 */ /* 0x000e620000000800 */
[----:B------:R-:W-:-:S04]  /*0270*/  LEA.HI R5, R11, R11, RZ, 0x1 ;  /* 0x0000000b0b057211 */ /* 0x000fc800078f08ff */
[----:B------:R-:W-:Y:S01]  /*0280*/  SHF.R.S32.HI R5, RZ, 0x1, R5 ;  /* 0x00000001ff057819 */ /* 0x000fe20000011405 */
[----:B0-----:R-:W-:-:S04]  /*0290*/  IMAD.WIDE.U32 R22, R3, 0x20, R8 ;  /* 0x0000002003167825 */ /* 0x001fc800078e0008 */
[----:B------:R-:W-:Y:S01]  /*02a0*/  IMAD R9, R5, R10, RZ ;  /* 0x0000000a05097224 */ /* 0x000fe200078e02ff */
[----:B--2---:R-:W-:Y:S01]  /*02b0*/  ISETP.GT.U32.AND P0, PT, R0, 0x1, PT ;  /* 0x000000010000780c */ /* 0x004fe20003f04070 */
[----:B----4-:R-:W-:Y:S02]  /*02c0*/  IMAD R6, R3, UR6, R0 ;  /* 0x0000000603067c24 */ /* 0x010fe4000f8e0200 */
[----:B-1----:R-:W-:Y:S01]  /*02d0*/  IMAD R7, R7, UR6, RZ ;  /* 0x0000000607077c24 */ /* 0x002fe2000f8e02ff */
[----:B---3--:R-:W-:-:S09]  /*02e0*/  IADD3 R17, PT, PT, R38, 0x1, RZ ;  /* 0x0000000126117810 */ /* 0x008fd20007ffe0ff */
[----:B------:R-:W-:Y:S05]  /*02f0*/  @P0 BRA `(.L_x_128) ;  /* 0x0000000000280947 */ /* 0x000fea0003800000 */
[----:B------:R-:W-:-:S05]  /*0300*/  LEA R8, R0, R1, 0x3 ;  /* 0x0000000100087211 */ /* 0x000fca00078e18ff */
[----:B------:R-:W2:Y:S01]  /*0310*/  LDL.64 R12, [R8] ;  /* 0x00000000080c7983 */ /* 0x000ea20000100a00 */
[----:B------:R-:W-:-:S04]  /*0320*/  IMAD.WIDE.U32 R14, R0, 0x4, R22 ;  /* 0x00000004000e7825 */ /* 0x000fc800078e0016 */
[----:B--2---:R-:W-:-:S04]  /*0330*/  IMAD.WIDE.U32 R12, R3, 0x20, R12 ;  /* 0x00000020030c7825 */ /* 0x004fc800078e000c */
[----:B------:R-:W-:-:S05]  /*0340*/  IMAD.WIDE R12, R10, 0x4, R12 ;  /* 0x000000040a0c7825 */ /* 0x000fca00078e020c */
[----:B------:R0:W-:Y:S02]  /*0350*/  STG.E.STRONG.SYS desc[UR4][R12.64], R17 ;  /* 0x000000110c007986 */ /* 0x0001e4000c115904 */
.L_x_129:
[----:B------:R-:W2:Y:S01]  /*0360*/  LDG.E.STRONG.SYS R8, desc[UR4][R14.64] ;  /* 0x000000040e087981 */ /* 0x000ea2000c1f5900 */
[----:B------:R-:W-:Y:S05]  /*0370*/  YIELD ;  /* 0x0000000000007946 */ /* 0x000fea0003800000 */
[----:B--2---:R-:W-:-:S13]  /*0380*/  ISETP.NE.AND P1, PT, R8, R17, PT ;  /* 0x000000110800720c */ /* 0x004fda0003f25270 */
[----:B------:R-:W-:Y:S05]  /*0390*/  @P1 BRA `(.L_x_129) ;  /* 0xfffffffc00f01947 */ /* 0x000fea000383ffff */
.L_x_128:
        /* <DEDUP_REMOVED lines=12> */
[----:B------:R-:W-:Y:S01]  /*0460*/  IADD3 R15, PT, PT, R7, R20, RZ ;  /* 0x00000014070f7210 */ /* 0x000fe20007ffe0ff */
[----:B------:R-:W-:Y:S01]  /*0470*/  BSSY.RECONVERGENT B1, `(.L_x_132) ;  /* 0x0000047000017945 */ /* 0x000fe20003800200 */
[----:B------:R-:W-:Y:S02]  /*0480*/  IADD3 R19, PT, PT, RZ, -R7, RZ ;  /* 0x80000007ff137210 */ /* 0x000fe40007ffe0ff */
[CC--:B------:R-:W-:Y:S02]  /*0490*/  ISETP.GE.AND P2, PT, R15.reuse, R8.reuse, PT ;  /* 0x000000080f00720c */ /* 0x0c0fe40003f46270 */
[----:B------:R-:W-:Y:S02]  /*04a0*/  VIMNMX R14, PT, PT, R15, R8, !PT ;  /* 0x000000080f0e7248 */ /* 0x000fe40007fe0100 */
[----:B------:R-:W-:Y:S02]  /*04b0*/  SEL R16, RZ, 0x1, P2 ;  /* 0x00000001ff107807 */ /* 0x000fe40001000000 */
[----:B------:R-:W-:-:S02]  /*04c0*/  ISETP.NE.U32.AND P4, PT, R7, RZ, PT ;  /* 0x000000ff0700720c */ /* 0x000fc40003f85070 */
[----:B------:R-:W-:Y:S01]  /*04d0*/  IADD3 R14, PT, PT, R14, -R15, -R16 ;  /* 0x8000000f0e0e7210 */ /* 0x000fe20007ffe810 */
[----:B0-----:R-:W0:Y:S02]  /*04e0*/  MUFU.RCP R17, R17 ;  /* 0x0000001100117308 */ /* 0x001e240000001000 */
[----:B0-----:R-:W-:-:S06]  /*04f0*/  IADD3 R12, PT, PT, R17, 0xffffffe, RZ ;  /* 0x0ffffffe110c7810 */ /* 0x001fcc0007ffe0ff */
[----:B------:R0:W1:Y:S02]  /*0500*/  F2I.FTZ.U32.TRUNC.NTZ R13, R12 ;  /* 0x0000000c000d7305 */ /* 0x000064000021f000 */
[----:B0-----:R-:W-:Y:S02]  /*0510*/  HFMA2 R12, -RZ, RZ, 0, 0 ;  /* 0x00000000ff0c7431 */ /* 0x001fe400000001ff */
[----:B-1----:R-:W-:-:S04]  /*0520*/  IMAD R19, R19, R13, RZ ;  /* 0x0000000d13137224 */ /* 0x002fc800078e02ff */
        /* <DEDUP_REMOVED lines=12> */
[----:B------:R-:W-:Y:S02]  /*05f0*/  ISETP.GE.U32.AND P2, PT, R14, 0x3, PT ;  /* 0x000000030e00780c */ /* 0x000fe40003f46070 */
[----:B------:R-:W-:-:S13]  /*0600*/  ISETP.NE.AND P3, PT, R12, 0x3, PT ;  /* 0x000000030c00780c */ /* 0x000fda0003f65270 */
[----:B------:R-:W-:Y:S05]  /*0610*/  @!P3 BRA `(.L_x_133) ;  /* 0x0000000000b0b947 */ /* 0x000fea0003800000 */
[----:B------:R-:W-:Y:S01]  /*0620*/  IMAD.WIDE R12, R9, 0x10, RZ ;  /* 0x00000010090c7825 */ /* 0x000fe200078e02ff */
[----:B------:R-:W-:Y:S02]  /*0630*/  IADD3 R14, PT, PT, R14, 0x1, RZ ;  /* 0x000000010e0e7810 */ /* 0x000fe40007ffe0ff */
[----:B-----5:R-:W-:Y:S02]  /*0640*/  IADD3 R24, P3, PT, R34, -R12, RZ ;  /* 0x8000000c22187210 */ /* 0x020fe40007f7e0ff */
[----:B------:R-:W-:Y:S02]  /*0650*/  LOP3.LUT R14, R14, 0x3, RZ, 0xc0, !PT ;  /* 0x000000030e0e7812 */ /* 0x000fe400078ec0ff */
[----:B------:R-:W-:Y:S02]  /*0660*/  IADD3.X R25, PT, PT, R35, ~R13, RZ, P3, !PT ;  /* 0x8000000d23197210 */ /* 0x000fe40001ffe4ff */
[----:B------:R-:W-:-:S07]  /*0670*/  IADD3 R21, PT, PT, -R14, RZ, RZ ;  /* 0x000000ff0e157210 */ /* 0x000fce0007ffe1ff */
.L_x_134:
[----:B0-----:R-:W-:-:S04]  /*0680*/  IMAD.WIDE R16, R20, 0x10, R32 ;  /* 0x0000001014107825 */ /* 0x001fc800078e0220 */
[----:B------:R-:W-:Y:S02]  /*0690*/  IMAD.WIDE R26, R20, 0x10, R36 ;  /* 0x00000010141a7825 */ /* 0x000fe400078e0224 */
[----:B------:R-:W2:Y:S04]  /*06a0*/  LD.E.128 R16, desc[UR4][R16.64] ;  /* 0x0000000410107980 */ /* 0x000ea8000c101d00 */
[----:B------:R2:W3:Y:S01]  /*06b0*/  LD.E.128 R12, desc[UR4][R26.64] ;  /* 0x000000041a0c7980 */ /* 0x0004e2000c101d00 */
[----:B------:R-:W-:-:S04]  /*06c0*/  IADD3 R21, PT, PT, R21, 0x1, RZ ;  /* 0x0000000115157810 */ /* 0x000fc80007ffe0ff */
[----:B------:R-:W-:Y:S01]  /*06d0*/  ISETP.NE.AND P3, PT, R21, RZ, PT ;  /* 0x000000ff1500720c */ /* 0x000fe20003f65270 */
[--C-:B--2---:R-:W-:Y:S02]  /*06e0*/  HADD2.F32 R27, -RZ, R16.reuse.H0_H0 ;  /* 0x20000010ff1b7230 */ /* 0x104fe40000004100 */
[----:B------:R-:W-:Y:S02]  /*06f0*/  HADD2.F32 R26, -RZ, R16.H1_H1 ;  /* 0x30000010ff1a7230 */ /* 0x000fe40000004100 */
[--C-:B---3--:R-:W-:Y:S02]  /*0700*/  HADD2.F32 R38, -RZ, R12.reuse.H0_H0 ;  /* 0x2000000cff267230 */ /* 0x108fe40000004100 */
[----:B------:R-:W-:Y:S02]  /*0710*/  HADD2.F32 R39, -RZ, R12.H1_H1 ;  /* 0x3000000cff277230 */ /* 0x000fe40000004100 */
[--C-:B------:R-:W-:Y:S02]  /*0720*/  HADD2.F32 R40, -RZ, R13.reuse.H0_H0 ;  /* 0x2000000dff287230 */ /* 0x100fe40000004100 */
[----:B------:R-:W-:-:S02]  /*0730*/  HADD2.F32 R41, -RZ, R13.H1_H1 ;  /* 0x3000000dff297230 */ /* 0x000fc40000004100 */
[--C-:B------:R-:W-:Y:S02]  /*0740*/  HADD2.F32 R12, -RZ, R14.reuse.H0_H0 ;  /* 0x2000000eff0c7230 */ /* 0x100fe40000004100 */
[--C-:B------:R-:W-:Y:S02]  /*0750*/  HADD2.F32 R43, -RZ, R17.reuse.H0_H0 ;  /* 0x20000011ff2b7230 */ /* 0x100fe40000004100 */
[----:B------:R-:W-:Y:S02]  /*0760*/  HADD2.F32 R16, -RZ, R17.H1_H1 ;  /* 0x30000011ff107230 */ /* 0x000fe40000004100 */
[----:B------:R-:W-:Y:S02]  /*0770*/  HADD2.F32 R14, -RZ, R14.H1_H1 ;  /* 0x3000000eff0e7230 */ /* 0x000fe40000004100 */
[----:B------:R-:W-:Y:S02]  /*0780*/  HADD2.F32 R13, -RZ, R15.H0_H0 ;  /* 0x2000000fff0d7230 */ /* 0x000fe40000004100 */
[----:B------:R-:W-:-:S02]  /*0790*/  HADD2.F32 R17, -RZ, R18.H0_H0 ;  /* 0x20000012ff117230 */ /* 0x000fc40000004100 */
[----:B------:R-:W-:Y:S02]  /*07a0*/  HADD2.F32 R45, -RZ, R18.H1_H1 ;  /* 0x30000012ff2d7230 */ /* 0x000fe40000004100 */
[----:B------:R-:W-:Y:S02]  /*07b0*/  HADD2.F32 R15, -RZ, R15.H1_H1 ;  /* 0x3000000fff0f7230 */ /* 0x000fe40000004100 */
        /* <DEDUP_REMOVED lines=10> */
[----:B------:R-:W-:Y:S01]  /*0860*/  F2FP.F16.F32.PACK_AB R14, R14, R17 ;  /* 0x000000110e0e723e */ /* 0x000fe200000000ff */
[----:B------:R-:W-:Y:S01]  /*0870*/  IMAD.WIDE R16, R20, 0x10, R24 ;  /* 0x0000001014107825 */ /* 0x000fe200078e0218 */
[----:B------:R-:W-:-:S02]  /*0880*/  F2FP.F16.F32.PACK_AB R12, R26, R27 ;  /* 0x0000001b1a0c723e */ /* 0x000fc400000000ff */
[----:B------:R-:W-:Y:S02]  /*0890*/  F2FP.F16.F32.PACK_AB R13, R41, R40 ;  /* 0x00000028290d723e */ /* 0x000fe400000000ff */
[----:B------:R-:W-:-:S05]  /*08a0*/  F2FP.F16.F32.PACK_AB R15, R15, R18 ;  /* 0x000000120f0f723e */ /* 0x000fca00000000ff */
[----:B------:R0:W-:Y:S01]  /*08b0*/  ST.E.128 desc[UR4][R16.64+0xa00], R12 ;  /* 0x000a000c10007985 */ /* 0x0001e2000c101d04 */
[----:B------:R-:W-:Y:S01]  /*08c0*/  IADD3 R20, PT, PT, R7, R20, RZ ;  /* 0x0000001407147210 */ /* 0x000fe20007ffe0ff */
[----:B------:R-:W-:Y:S06]  /*08d0*/  @P3 BRA `(.L_x_134) ;  /* 0xfffffffc00683947 */ /* 0x000fec000383ffff */
.L_x_133:
[----:B------:R-:W-:Y:S05]  /*08e0*/  BSYNC.RECONVERGENT B1 ;  /* 0x0000000000017941 */ /* 0x000fea0003800200 */
.L_x_132:
[----:B------:R-:W-:Y:S05]  /*08f0*/  @!P2 BRA `(.L_x_131) ;  /* 0x000000080030a947 */ /* 0x000fea0003800000 */
.L_x_135:
[----:B-----5:R-:W-:-:S04]  /*0900*/  IMAD.WIDE R40, R20, 0x10, R36 ;  /* 0x0000001014287825 */ /* 0x020fc800078e0224 */
[----:B------:R-:W-:Y:S01]  /*0910*/  IMAD.WIDE R38, R20, 0x10, R32 ;  /* 0x0000001014267825 */ /* 0x000fe200078e0220 */
[----:B0-2---:R0:W2:Y:S04]  /*0920*/  LD.E.128 R12, desc[UR4][R40.64] ;  /* 0x00000004280c7980 */ /* 0x0050a8000c101d00 */
[----:B------:R1:W3:Y:S01]  /*0930*/  LD.E.128 R16, desc[UR4][R38.64] ;  /* 0x0000000426107980 */ /* 0x0002e2000c101d00 */
[----:B0-----:R-:W-:-:S04]  /*0940*/  IMAD.WIDE R40, R7, 0x10, R40 ;  /* 0x0000001007287825 */ /* 0x001fc800078e0228 */
[----:B-1----:R-:W-:-:S04]  /*0950*/  IMAD.WIDE R38, R7, 0x10, R38 ;  /* 0x0000001007267825 */ /* 0x002fc800078e0226 */
[--C-:B--2---:R-:W-:Y:S02]  /*0960*/  HADD2.F32 R25, -RZ, R14.reuse.H0_H0 ;  /* 0x2000000eff197230 */ /* 0x104fe40000004100 */
        /* <DEDUP_REMOVED lines=11> */
[--C-:B------:R-:W-:Y:S02]  /*0a20*/  HADD2.F32 R18, -RZ, R16.reuse.H0_H0 ;  /* 0x20000010ff127230 */ /* 0x100fe40000004100 */
[----:B------:R-:W-:Y:S01]  /*0a30*/  FADD.FTZ R27, R24, R45 ;  /* 0x0000002d181b7221 */ /* 0x000fe20000010000 */
[----:B------:R-:W-:Y:S01]  /*0a40*/  HADD2.F32 R19, -RZ, R16.H1_H1 ;  /* 0x30000010ff137230 */ /* 0x000fe20000004100 */
[----:B------:R-:W-:Y:S01]  /*0a50*/  IADD3 R43, PT, PT, -R9, R20, RZ ;  /* 0x00000014092b7210 */ /* 0x000fe20007ffe1ff */
[----:B------:R-:W-:Y:S01]  /*0a60*/  HADD2.F32 R21, -RZ, R12.H0_H0 ;  /* 0x2000000cff157230 */ /* 0x000fe20000004100 */
[----:B------:R-:W-:Y:S01]  /*0a70*/  F2FP.F16.F32.PACK_AB R26, R26, R25 ;  /* 0x000000191a1a723e */ /* 0x000fe200000000ff */
[----:B------:R-:W-:Y:S01]  /*0a80*/  HADD2.F32 R13, -RZ, R13.H1_H1 ;  /* 0x3000000dff0d7230 */ /* 0x000fe20000004100 */
[----:B------:R-:W-:Y:S01]  /*0a90*/  F2FP.F16.F32.PACK_AB R27, R27, R14 ;  /* 0x0000000e1b1b723e */ /* 0x000fe200000000ff */
[----:B------:R-:W-:-:S02]  /*0aa0*/  HADD2.F32 R16, -RZ, R17.H0_H0 ;  /* 0x20000011ff107230 */ /* 0x000fc40000004100 */
[----:B------:R-:W-:Y:S01]  /*0ab0*/  FADD.FTZ R18, R21, R18 ;  /* 0x0000001215127221 */ /* 0x000fe20000010000 */
[----:B------:R-:W-:Y:S02]  /*0ac0*/  HADD2.F32 R42, -RZ, R17.H1_H1 ;  /* 0x30000011ff2a7230 */ /* 0x000fe40000004100 */
[----:B------:R-:W-:Y:S02]  /*0ad0*/  HADD2.F32 R12, -RZ, R12.H1_H1 ;  /* 0x3000000cff0c7230 */ /* 0x000fe40000004100 */
[----:B------:R-:W-:Y:S01]  /*0ae0*/  FADD.FTZ R15, R15, R16 ;  /* 0x000000100f0f7221 */ /* 0x000fe20000010000 */
[----:B------:R-:W-:Y:S02]  /*0af0*/  FADD.FTZ R42, R13, R42 ;  /* 0x0000002a0d2a7221 */ /* 0x000fe40000010000 */
[----:B------:R-:W-:-:S03]  /*0b00*/  FADD.FTZ R19, R12, R19 ;  /* 0x000000130c137221 */ /* 0x000fc60000010000 */
[----:B------:R-:W-:Y:S01]  /*0b10*/  F2FP.F16.F32.PACK_AB R25, R42, R15 ;  /* 0x0000000f2a19723e */ /* 0x000fe200000000ff */
[----:B------:R-:W-:Y:S01]  /*0b20*/  IMAD.WIDE R42, R43, 0x10, R34 ;  /* 0x000000102b2a7825 */ /* 0x000fe200078e0222 */
[----:B------:R-:W-:-:S05]  /*0b30*/  F2FP.F16.F32.PACK_AB R24, R19, R18 ;  /* 0x000000121318723e */ /* 0x000fca00000000ff */
[----:B------:R0:W-:Y:S04]  /*0b40*/  ST.E.128 desc[UR4][R42.64+0xa00], R24 ;  /* 0x000a00182a007985 */ /* 0x0001e8000c101d04 */
[----:B------:R1:W2:Y:S04]  /*0b50*/  LD.E.128 R12, desc[UR4][R40.64] ;  /* 0x00000004280c7980 */ /* 0x0002a8000c101d00 */
[----:B------:R3:W4:Y:S01]  /*0b60*/  LD.E.128 R16, desc[UR4][R38.64] ;  /* 0x0000000426107980 */ /* 0x000722000c101d00 */
[----:B-1----:R-:W-:-:S04]  /*0b70*/  IMAD.WIDE R40, R7, 0x10, R40 ;  /* 0x0000001007287825 */ /* 0x002fc800078e0228 */
[----:B0-----:R-:W-:-:S04]  /*0b80*/  IMAD.WIDE R42, R7, 0x10, R42 ;  /* 0x00000010072a7825 */ /* 0x001fc800078e022a */
[----:B---3--:R-:W-:-:S04]  /*0b90*/  IMAD.WIDE R38, R7, 0x10, R38 ;  /* 0x0000001007267825 */ /* 0x008fc800078e0226 */
[--C-:B--2---:R-:W-:Y:S02]  /*0ba0*/  HADD2.F32 R21, -RZ, R12.reuse.H0_H0 ;  /* 0x2000000cff157230 */ /* 0x104fe40000004100 */
[----:B------:R-:W-:Y:S02]  /*0bb0*/  HADD2.F32 R44, -RZ, R12.H1_H1 ;  /* 0x3000000cff2c7230 */ /* 0x000fe40000004100 */
[--C-:B------:R-:W-:Y:S02]  /*0bc0*/  HADD2.F32 R12, -RZ, R13.reuse.H0_H0 ;  /* 0x2000000dff0c7230 */ /* 0x100fe40000004100 */
[----:B------:R-:W-:Y:S02]  /*0bd0*/  HADD2.F32 R45, -RZ, R13.H1_H1 ;  /* 0x3000000dff2d7230 */ /* 0x000fe40000004100 */
[--C-:B------:R-:W-:Y:S02]  /*0be0*/  HADD2.F32 R13, -RZ, R14.reuse.H0_H0 ;  /* 0x2000000eff0d7230 */ /* 0x100fe40000004100 */
[----:B------:R-:W-:-:S02]  /*0bf0*/  HADD2.F32 R46, -RZ, R14.H1_H1 ;  /* 0x3000000eff2e7230 */ /* 0x000fc40000004100 */
[----:B------:R-:W-:Y:S02]  /*0c00*/  HADD2.F32 R14, -RZ, R15.H0_H0 ;  /* 0x2000000fff0e7230 */ /* 0x000fe40000004100 */
[--C-:B----4-:R-:W-:Y:S02]  /*0c10*/  HADD2.F32 R24, -RZ, R16.reuse.H0_H0 ;  /* 0x20000010ff187230 */ /* 0x110fe40000004100 */
[----:B------:R-:W-:Y:S02]  /*0c20*/  HADD2.F32 R25, -RZ, R16.H1_H1 ;  /* 0x30000010ff197230 */ /* 0x000fe40000004100 */
        /* <DEDUP_REMOVED lines=8> */
[----:B------:R-:W-:Y:S01]  /*0cb0*/  HADD2.F32 R47, -RZ, R18.H1_H1 ;  /* 0x30000012ff2f7230 */ /* 0x000fe20000004100 */
[----:B------:R-:W-:Y:S01]  /*0cc0*/  F2FP.F16.F32.PACK_AB R24, R25, R24 ;  /* 0x000000181918723e */ /* 0x000fe200000000ff */
[--C-:B------:R-:W-:Y:S02]  /*0cd0*/  HADD2.F32 R17, -RZ, R19.reuse.H0_H0 ;  /* 0x20000013ff117230 */ /* 0x100fe40000004100 */
[----:B------:R-:W-:Y:S01]  /*0ce0*/  FADD.FTZ R13, R13, R48 ;  /* 0x000000300d0d7221 */ /* 0x000fe20000010000 */
[----:B------:R-:W-:Y:S02]  /*0cf0*/  HADD2.F32 R16, -RZ, R19.H1_H1 ;  /* 0x30000013ff107230 */ /* 0x000fe40000004100 */
[----:B------:R-:W-:Y:S01]  /*0d00*/  FADD.FTZ R26, R46, R47 ;  /* 0x0000002f2e1a7221 */ /* 0x000fe20000010000 */
[----:B------:R-:W-:Y:S01]  /*0d10*/  F2FP.F16.F32.PACK_AB R25, R45, R12 ;  /* 0x0000000c2d19723e */ /* 0x000fe200000000ff */
[----:B------:R-:W-:Y:S01]  /*0d20*/  FADD.FTZ R14, R14, R17 ;  /* 0x000000110e0e7221 */ /* 0x000fe20000010000 */
[----:B------:R-:W-:-:S02]  /*0d30*/  FADD.FTZ R15, R15, R16 ;  /* 0x000000100f0f7221 */ /* 0x000fc40000010000 */
[----:B------:R-:W-:-:S03]  /*0d40*/  F2FP.F16.F32.PACK_AB R26, R26, R13 ;  /* 0x0000000d1a1a723e */ /* 0x000fc600000000ff */
[----:B------:R-:W-:-:S05]  /*0d50*/  F2FP.F16.F32.PACK_AB R27, R15, R14 ;  /* 0x0000000e0f1b723e */ /* 0x000fca00000000ff */
[----:B------:R0:W-:Y:S04]  /*0d60*/  ST.E.128 desc[UR4][R42.64+0xa00], R24 ;  /* 0x000a00182a007985 */ /* 0x0001e8000c101d04 */
[----:B------:R-:W2:Y:S04]  /*0d70*/  LD.E.128 R12, desc[UR4][R40.64] ;  /* 0x00000004280c7980 */ /* 0x000ea8000c101d00 */
[----:B------:R-:W3:Y:S01]  /*0d80*/  LD.E.128 R16, desc[UR4][R38.64] ;  /* 0x0000000426107980 */ /* 0x000ee2000c101d00 */
[----:B0-----:R-:W-:-:S04]  /*0d90*/  IMAD.WIDE R42, R7, 0x10, R42 ;  /* 0x00000010072a7825 */ /* 0x001fc800078e022a */
[--C-:B--2---:R-:W-:Y:S02]  /*0da0*/  HADD2.F32 R21, -RZ, R12.reuse.H0_H0 ;  /* 0x2000000cff157230 */ /* 0x104fe40000004100 */
[----:B------:R-:W-:Y:S02]  /*0db0*/  HADD2.F32 R44, -RZ, R12.H1_H1 ;  /* 0x3000000cff2c7230 */ /* 0x000fe40000004100 */
[--C-:B------:R-:W-:Y:S02]  /*0dc0*/  HADD2.F32 R12, -RZ, R13.reuse.H0_H0 ;  /* 0x2000000dff0c7230 */ /* 0x100fe40000004100 */
[----:B------:R-:W-:Y:S02]  /*0dd0*/  HADD2.F32 R45, -RZ, R13.H1_H1 ;  /* 0x3000000dff2d7230 */ /* 0x000fe40000004100 */
[--C-:B------:R-:W-:Y:S02]  /*0de0*/  HADD2.F32 R13, -RZ, R14.reuse.H0_H0 ;  /* 0x2000000eff0d7230 */ /* 0x100fe40000004100 */
[----:B------:R-:W-:-:S02]  /*0df0*/  HADD2.F32 R46, -RZ, R14.H1_H1 ;  /* 0x3000000eff2e7230 */ /* 0x000fc40000004100 */
[----:B------:R-:W-:Y:S02]  /*0e00*/  HADD2.F32 R14, -RZ, R15.H0_H0 ;  /* 0x2000000fff0e7230 */ /* 0x000fe40000004100 */
[--C-:B---3--:R-:W-:Y:S02]  /*0e10*/  HADD2.F32 R24, -RZ, R16.reuse.H0_H0 ;  /* 0x20000010ff187230 */ /* 0x108fe40000004100 */
        /* <DEDUP_REMOVED lines=18> */
[----:B------:R-:W-:Y:S01]  /*0f40*/  F2FP.F16.F32.PACK_AB R27, R15, R14 ;  /* 0x0000000e0f1b723e */ /* 0x000fe200000000ff */
[C---:B------:R-:W-:Y:S02]  /*0f50*/  IMAD.WIDE R14, R7.reuse, 0x10, R40 ;  /* 0x00000010070e7825 */ /* 0x040fe400078e0228 */
[----:B------:R-:W-:Y:S02]  /*0f60*/  F2FP.F16.F32.PACK_AB R26, R26, R13 ;  /* 0x0000000d1a1a723e */ /* 0x000fe400000000ff */
[----:B------:R-:W-:-:S03]  /*0f70*/  IMAD.WIDE R16, R7, 0x10, R38 ;  /* 0x0000001007107825 */ /* 0x000fc600078e0226 */
[----:B------:R0:W-:Y:S04]  /*0f80*/  ST.E.128 desc[UR4][R42.64+0xa00], R24 ;  /* 0x000a00182a007985 */ /* 0x0001e8000c101d04 */
[----:B------:R-:W2:Y:S04]  /*0f90*/  LD.E.128 R12, desc[UR4][R14.64] ;  /* 0x000000040e0c7980 */ /* 0x000ea8000c101d00 */
[----:B------:R-:W3:Y:S01]  /*0fa0*/  LD.E.128 R16, desc[UR4][R16.64] ;  /* 0x0000000410107980 */ /* 0x000ee2000c101d00 */
[----:B------:R-:W-:-:S04]  /*0fb0*/  LEA R20, R7, R20, 0x2 ;  /* 0x0000001407147211 */ /* 0x000fc800078e10ff */
[----:B------:R-:W-:Y:S01]  /*0fc0*/  ISETP.GE.AND P2, PT, R20, R8, PT ;  /* 0x000000081400720c */ /* 0x000fe20003f46270 */
[----:B0-----:R-:W-:-:S04]  /*0fd0*/  IMAD.WIDE R42, R7, 0x10, R42 ;  /* 0x00000010072a7825 */ /* 0x001fc800078e022a */
[--C-:B--2---:R-:W-:Y:S02]  /*0fe0*/  HADD2.F32 R39, -RZ, R14.reuse.H0_H0 ;  /* 0x2000000eff277230 */ /* 0x104fe40000004100 */
[----:B------:R-:W-:Y:S02]  /*0ff0*/  HADD2.F32 R40, -RZ, R14.H1_H1 ;  /* 0x3000000eff287230 */ /* 0x000fe40000004100 */
[--C-:B------:R-:W-:Y:S02]  /*1000*/  HADD2.F32 R41, -RZ, R15.reuse.H0_H0 ;  /* 0x2000000fff297230 */ /* 0x100fe40000004100 */
[----:B------:R-:W-:Y:S02]  /*1010*/  HADD2.F32 R44, -RZ, R15.H1_H1 ;  /* 0x3000000fff2c7230 */ /* 0x000fe40000004100 */
[--C-:B---3--:R-:W-:Y:S02]  /*1020*/  HADD2.F32 R24, -RZ, R18.reuse.H0_H0 ;  /* 0x20000012ff187230 */ /* 0x108fe40000004100 */
[----:B------:R-:W-:-:S02]  /*1030*/  HADD2.F32 R25, -RZ, R18.H1_H1 ;  /* 0x30000012ff197230 */ /* 0x000fc40000004100 */
[----:B------:R-:W-:Y:S02]  /*1040*/  HADD2.F32 R21, -RZ, R12.H0_H0 ;  /* 0x2000000cff157230 */ /* 0x000fe40000004100 */
[----:B------:R-:W-:Y:S01]  /*1050*/  FADD.FTZ R24, R39, R24 ;  /* 0x0000001827187221 */ /* 0x000fe20000010000 */
[----:B------:R-:W-:Y:S02]  /*1060*/  HADD2.F32 R38, -RZ, R13.H0_H0 ;  /* 0x2000000dff267230 */ /* 0x000fe40000004100 */
[----:B------:R-:W-:Y:S01]  /*1070*/  FADD.FTZ R25, R40, R25 ;  /* 0x0000001928197221 */ /* 0x000fe20000010000 */
[--C-:B------:R-:W-:Y:S02]  /*1080*/  HADD2.F32 R18, -RZ, R19.reuse.H0_H0 ;  /* 0x20000013ff127230 */ /* 0x100fe40000004100 */
[----:B------:R-:W-:Y:S02]  /*1090*/  HADD2.F32 R27, -RZ, R19.H1_H1 ;  /* 0x30000013ff1b7230 */ /* 0x000fe40000004100 */
[----:B------:R-:W-:-:S02]  /*10a0*/  HADD2.F32 R14, -RZ, R16.H0_H0 ;  /* 0x20000010ff0e7230 */ /* 0x000fc40000004100 */
[----:B------:R-:W-:Y:S01]  /*10b0*/  FADD.FTZ R18, R41, R18 ;  /* 0x0000001229127221 */ /* 0x000fe20000010000 */
[----:B------:R-:W-:Y:S02]  /*10c0*/  HADD2.F32 R15, -RZ, R16.H1_H1 ;  /* 0x30000010ff0f7230 */ /* 0x000fe40000004100 */
[----:B------:R-:W-:Y:S01]  /*10d0*/  FADD.FTZ R27, R44, R27 ;  /* 0x0000001b2c1b7221 */ /* 0x000fe20000010000 */
[----:B------:R-:W-:Y:S02]  /*10e0*/  HADD2.F32 R12, -RZ, R12.H1_H1 ;  /* 0x3000000cff0c7230 */ /* 0x000fe40000004100 */
[----:B------:R-:W-:Y:S01]  /*10f0*/  FADD.FTZ R21, R21, R14 ;  /* 0x0000000e15157221 */ /* 0x000fe20000010000 */
[----:B------:R-:W-:Y:S01]  /*1100*/  HADD2.F32 R13, -RZ, R13.H1_H1 ;  /* 0x3000000dff0d7230 */ /* 0x000fe20000004100 */
[----:B------:R-:W-:Y:S01]  /*1110*/  F2FP.F16.F32.PACK_AB R14, R25, R24 ;  /* 0x00000018190e723e */ /* 0x000fe200000000ff */
[--C-:B------:R-:W-:Y:S02]  /*1120*/  HADD2.F32 R19, -RZ, R17.reuse.H0_H0 ;  /* 0x20000011ff137230 */ /* 0x100fe40000004100 */
[----:B------:R-:W-:Y:S01]  /*1130*/  FADD.FTZ R12, R12, R15 ;  /* 0x0000000f0c0c7221 */ /* 0x000fe20000010000 */
[----:B------:R-:W-:Y:S01]  /*1140*/  HADD2.F32 R16, -RZ, R17.H1_H1 ;  /* 0x30000011ff107230 */ /* 0x000fe20000004100 */
[----:B------:R-:W-:Y:S01]  /*1150*/  F2FP.F16.F32.PACK_AB R15, R27, R18 ;  /* 0x000000121b0f723e */ /* 0x000fe200000000ff */
[----:B------:R-:W-:-:S02]  /*1160*/  FADD.FTZ R19, R38, R19 ;  /* 0x0000001326137221 */ /* 0x000fc40000010000 */
[----:B------:R-:W-:Y:S01]  /*1170*/  F2FP.F16.F32.PACK_AB R12, R12, R21 ;  /* 0x000000150c0c723e */ /* 0x000fe200000000ff */
[----:B------:R-:W-:-:S05]  /*1180*/  FADD.FTZ R16, R13, R16 ;  /* 0x000000100d107221 */ /* 0x000fca0000010000 */
[----:B------:R-:W-:-:S05]  /*1190*/  F2FP.F16.F32.PACK_AB R13, R16, R19 ;  /* 0x00000013100d723e */ /* 0x000fca00000000ff */
[----:B------:R2:W-:Y:S01]  /*11a0*/  ST.E.128 desc[UR4][R42.64+0xa00], R12 ;  /* 0x000a000c2a007985 */ /* 0x0005e2000c101d04 */
[----:B------:R-:W-:Y:S05]  /*11b0*/  @!P2 BRA `(.L_x_135) ;  /* 0xfffffff400d0a947 */ /* 0x000fea000383ffff */
.L_x_131:
[----:B------:R-:W-:Y:S05]  /*11c0*/  BSYNC.RECONVERGENT B0 ;  /* 0x0000000000007941 */ /* 0x000fea0003800200 */
.L_x_130:
[----:B------:R-:W-:Y:S06]  /*11d0*/  BAR.SYNC.DEFER_BLOCKING 0x0 ;  /* 0x0000000000007b1d */ /* 0x000fec0000010000 */
[----:B------:R-:W0:Y:S02]  /*11e0*/  LDG.E R8, desc[UR4][R28.64+0x900] ;  /* 0x000900041c087981 */ /* 0x000e24000c1e1900 */
[----:B0-2---:R-:W-:Y:S01]  /*11f0*/  IADD3 R13, PT, PT, R8, 0x1, RZ ;  /* 0x00000001080d7810 */ /* 0x005fe20007ffe0ff */
        /* <DEDUP_REMOVED lines=10> */
.L_x_137:
[----:B------:R-:W2:Y:S04]  /*12a0*/  LDG.E.STRONG.SYS R0, desc[UR4][R22.64+0x480] ;  /* 0x0004800416007981 */ /* 0x000ea8000c1f5900 */
[----:B--2---:R-:W-:Y:S01]  /*12b0*/  CCTL.IVALL ;  /* 0x00000000ff00798f */ /* 0x004fe20002000000 */
[----:B------:R-:W-:Y:S05]  /*12c0*/  YIELD ;  /* 0x0000000000007946 */ /* 0x000fea0003800000 */
[----:B------:R-:W-:-:S13]  /*12d0*/  ISETP.NE.AND P0, PT, R0, R13, PT ;  /* 0x0000000d0000720c */ /* 0x000fda0003f05270 */
[----:B------:R-:W-:Y:S05]  /*12e0*/  @P0 BRA `(.L_x_137) ;  /* 0xfffffffc00ec0947 */ /* 0x000fea000383ffff */
.L_x_136:
[----:B------:R-:W-:Y:S05]  /*12f0*/  WARPSYNC.ALL ;  /* 0x0000000000007948 */ /* 0x000fea0003800000 */
[----:B------:R-:W-:Y:S01]  /*1300*/  BAR.SYNC.DEFER_BLOCKING 0x0 ;  /* 0x0000000000007b1d */ /* 0x000fe20000010000 */
[----:B------:R-:W-:-:S04]  /*1310*/  IADD3 R11, PT, PT, -R5, R11, RZ ;  /* 0x0000000b050b7210 */ /* 0x000fc80007ffe1ff */
[----:B------:R-:W-:Y:S01]  /*1320*/  ISETP.GE.AND P0, PT, R6, R11, PT ;  /* 0x0000000b0600720c */ /* 0x000fe20003f06270 */
[----:B------:R2:W-:-:S12]  /*1330*/  @!P1 STG.E desc[UR4][R28.64+0x900], R13 ;  /* 0x0009000d1c009986 */ /* 0x0005d8000c101904 */
[----:B--2---:R-:W-:Y:S05]  /*1340*/  @P0 EXIT ;  /* 0x000000000000094d */ /* 0x004fea0003800000 */
[----:B------:R-:W2:Y:S01]  /*1350*/  I2F.U32.RP R12, R7 ;  /* 0x00000007000c7306 */ /* 0x000ea20000209000 */
[-C--:B------:R-:W-:Y:S01]  /*1360*/  IADD3 R0, PT, PT, R6, R7.reuse, RZ ;  /* 0x0000000706007210 */ /* 0x080fe20007ffe0ff */
[----:B------:R-:W-:Y:S01]  /*1370*/  BSSY.RECONVERGENT B0, `(.L_x_138) ;  /* 0x000002c000007945 */ /* 0x000fe20003800200 */
[----:B0-----:R-:W-:Y:S02]  /*1380*/  IADD3 R13, PT, PT, RZ, -R7, RZ ;  /* 0x80000007ff0d7210 */ /* 0x001fe40007ffe0ff */
[CC--:B------:R-:W-:Y:S02]  /*1390*/  ISETP.GE.AND P0, PT, R0.reuse, R11.reuse, PT ;  /* 0x0000000b0000720c */ /* 0x0c0fe40003f06270 */
[----:B------:R-:W-:Y:S02]  /*13a0*/  MOV R8, RZ ;  /* 0x000000ff00087202 */ /* 0x000fe40000000f00 */
[----:B------:R-:W-:Y:S02]  /*13b0*/  VIMNMX R3, PT, PT, R0, R11, !PT ;  /* 0x0000000b00037248 */ /* 0x000fe40007fe0100 */
[----:B------:R-:W-:-:S02]  /*13c0*/  SEL R10, RZ, 0x1, P0 ;  /* 0x00000001ff0a7807 */ /* 0x000fc40000000000 */
[----:B------:R-:W-:Y:S01]  /*13d0*/  ISETP.NE.U32.AND P2, PT, R7, RZ, PT ;  /* 0x000000ff0700720c */ /* 0x000fe20003f45070 */
[----:B--2---:R-:W0:Y:S02]  /*13e0*/  MUFU.RCP R12, R12 ;  /* 0x0000000c000c7308 */ /* 0x004e240000001000 */
[----:B0-----:R-:W-:-:S06]  /*13f0*/  IADD3 R9, PT, PT, R12, 0xffffffe, RZ ;  /* 0x0ffffffe0c097810 */ /* 0x001fcc0007ffe0ff */
[----:B------:R-:W0:Y:S02]  /*1400*/  F2I.FTZ.U32.TRUNC.NTZ R9, R9 ;  /* 0x0000000900097305 */ /* 0x000e24000021f000 */
[----:B0-----:R-:W-:-:S04]  /*1410*/  IMAD R13, R13, R9, RZ ;  /* 0x000000090d0d7224 */ /* 0x001fc800078e02ff */
[----:B------:R-:W-:Y:S01]  /*1420*/  IMAD.HI.U32 R13, R9, R13, R8 ;  /* 0x0000000d090d7227 */ /* 0x000fe200078e0008 */
[----:B------:R-:W-:-:S05]  /*1430*/  IADD3 R8, PT, PT, R3, -R0, -R10 ;  /* 0x8000000003087210 */ /* 0x000fca0007ffe80a */
        /* <DEDUP_REMOVED lines=31> */
.L_x_139:
[----:B------:R-:W-:Y:S05]  /*1630*/  BSYNC.RECONVERGENT B0 ;  /* 0x0000000000007941 */ /* 0x000fea0003800200 */
.L_x_138:
[----:B------:R-:W-:Y:S05]  /*1640*/  @!P2 EXIT ;  /* 0x000000000000a94d */ /* 0x000fea0003800000 */
[----:B------:R-:W-:Y:S01]  /*1650*/  ISETP.NE.AND P0, PT, R2, 0x1, PT ;  /* 0x000000010200780c */ /* 0x000fe20003f05270 */
[C---:B------:R-:W-:Y:S02]  /*1660*/  IMAD R3, R5.reuse, R2, RZ ;  /* 0x0000000205037224 */ /* 0x040fe400078e02ff */
[----:B------:R-:W-:-:S10]  /*1670*/  IMAD R0, R5, R4, RZ ;  /* 0x0000000405007224 */ /* 0x000fd400078e02ff */
.L_x_140:
[----:B------:R-:W-:-:S13]  /*1680*/  ISETP.GE.AND P0, PT, R6, R5, P0 ;  /* 0x000000050600720c */ /* 0x000fda0000706270 */
[----:B0-2--5:R-:W-:Y:S01]  /*1690*/  @!P0 IMAD.WIDE R12, R6, 0x10, R34 ;  /* 0x00000010060c8825 */ /* 0x025fe200078e0222 */
[----:B------:R-:W0:Y:S05]  /*16a0*/  @!P0 LDC.64 R8, c[0x0][0x3d8] ;  /* 0x0000f600ff088b82 */ /* 0x000e2a0000000a00 */
[----:B------:R-:W2:Y:S01]  /*16b0*/  @!P0 LD.E.128 R12, desc[UR4][R12.64+0xa00] ;  /* 0x000a00040c0c8980 */ /* 0x000ea2000c101d00 */
[----:B------:R-:W-:Y:S02]  /*16c0*/  ISETP.NE.AND P1, PT, R4, 0x1, PT ;  /* 0x000000010400780c */ /* 0x000fe40003f25270 */
[----:B-1----:R-:W-:Y:S02]  /*16d0*/  @!P0 IADD3 R17, PT, PT, R3, R6, RZ ;  /* 0x0000000603118210 */ /* 0x002fe40007ffe0ff */
[----:B------:R-:W-:-:S02]  /*16e0*/  ISETP.GE.AND P2, PT, R6, R5, P1 ;  /* 0x000000050600720c */ /* 0x000fc40000f46270 */
[----:B------:R-:W-:-:S11]  /*16f0*/  IADD3 R10, PT, PT, R7, R6, RZ ;  /* 0x00000006070a7210 */ /* 0x000fd60007ffe0ff */
[----:B------:R-:W1:Y:S01]  /*1700*/  @!P2 LDC.64 R24, c[0x0][0x3d8] ;  /* 0x0000f600ff18ab82 */ /* 0x000e620000000a00 */
[----:B0-----:R-:W-:-:S04]  /*1710*/  @!P0 IMAD.WIDE R8, R17, 0x10, R8 ;  /* 0x0000001011088825 */ /* 0x001fc800078e0208 */
[----:B------:R-:W-:Y:S01]  /*1720*/  @!P2 IMAD.WIDE R16, R6, 0x10, R30 ;  /* 0x000000100610a825 */ /* 0x000fe200078e021e */
[----:B--2---:R0:W-:Y:S05]  /*1730*/  @!P0 STG.E.128 desc[UR4][R8.64], R12 ;  /* 0x0000000c08008986 */ /* 0x0041ea000c101d04 */
[----:B------:R-:W2:Y:S01]  /*1740*/  @!P2 LD.E.128 R16, desc[UR4][R16.64+0xa00] ;  /* 0x000a00041010a980 */ /* 0x000ea2000c101d00 */
[----:B------:R-:W-:Y:S02]  /*1750*/  ISETP.NE.AND P0, PT, R2, 0x1, PT ;  /* 0x000000010200780c */ /* 0x000fe40003f05270 */
[----:B------:R-:W-:Y:S02]  /*1760*/  @!P2 IADD3 R21, PT, PT, R0, R6, RZ ;  /* 0x000000060015a210 */ /* 0x000fe40007ffe0ff */
[----:B------:R-:W-:-:S03]  /*1770*/  ISETP.GE.AND P3, PT, R10, R5, P0 ;  /* 0x000000050a00720c */ /* 0x000fc60000766270 */
[----:B-1----:R-:W-:-:S10]  /*1780*/  @!P2 IMAD.WIDE R24, R21, 0x10, R24 ;  /* 0x000000101518a825 */ /* 0x002fd400078e0218 */
        /* <DEDUP_REMOVED lines=11> */
[-C--:B------:R-:W-:Y:S02]  /*1840*/  @!P1 IADD3 R29, PT, PT, R0, R10.reuse, RZ ;  /* 0x0000000a001d9210 */ /* 0x080fe40007ffe0ff */
[----:B------:R-:W-:-:S03]  /*1850*/  IADD3 R6, PT, PT, R7, R10, RZ ;  /* 0x0000000a07067210 */ /* 0x000fc60007ffe0ff */
[----:B-1----:R-:W-:-:S05]  /*1860*/  @!P1 IMAD.WIDE R16, R29, 0x10, R26 ;  /* 0x000000101d109825 */ /* 0x002fca00078e021a */
[----:B---3--:R2:W-:Y:S01]  /*1870*/  @!P1 STG.E.128 desc[UR4][R16.64], R12 ;  /* 0x0000000c10009986 */ /* 0x0085e2000c101d04 */
[----:B------:R-:W-:-:S13]  /*1880*/  ISETP.GE.AND P1, PT, R6, R11, PT ;  /* 0x0000000b0600720c */ /* 0x000fda0003f26270 */
[----:B------:R-:W-:Y:S05]  /*1890*/  @!P1 BRA `(.L_x_140) ;  /* 0xfffffffc00789947 */ /* 0x000fea000383ffff */
[----:B------:R-:W-:Y:S05]  /*18a0*/  EXIT ;  /* 0x000000000000794d */ /* 0x000fea0003800000 */
.L_x_141:
        /* <DEDUP_REMOVED lines=13> */
.L_x_247:


//--------------------- .text._ZN4vllm26cross_device_reduce_1stageI6__halfLi2EEEvPNS_8RankDataENS_11RankSignalsEPNS_6SignalEPT_ii --------------------------
	.section	.text._ZN4vllm26cross_device_reduce_1stageI6__halfLi2EEEvPNS_8RankDataENS_11RankSignalsEPNS_6SignalEPT_ii,"ax",@progbits
	.align	128
        .global         _ZN4vllm26cross_device_reduce_1stageI6__halfLi2EEEvPNS_8RankDataENS_11RankSignalsEPNS_6SignalEPT_ii
        .type           _ZN4vllm26cross_device_reduce_1stageI6__halfLi2EEEvPNS_8RankDataENS_11RankSignalsEPNS_6SignalEPT_ii,@function
        .size           _ZN4vllm26cross_device_reduce_1stageI6__halfLi2EEEvPNS_8RankDataENS_11RankSignalsEPNS_6SignalEPT_ii,(.L_x_248 - _ZN4vllm26cross_device_reduce_1stageI6__halfLi2EEEvPNS_8RankDataENS_11RankSignalsEPNS_6SignalEPT_ii)
        .other          _ZN4vllm26cross_device_reduce_1stageI6__halfLi2EEEvPNS_8RankDataENS_11RankSignalsEPNS_6SignalEPT_ii,@"STO_CUDA_ENTRY STV_DEFAULT"
_ZN4vllm26cross_device_reduce_1stageI6__halfLi2EEEvPNS_8RankDataENS_11RankSignalsEPNS_6SignalEPT_ii:
.text._ZN4vllm26cross_device_reduce_1stageI6__halfLi2EEEvPNS_8RankDataENS_11RankSignalsEPNS_6SignalEPT_ii:
        /* <DEDUP_REMOVED lines=23> */
[----:B------:R-:W-:Y:S01]  /*0170*/  MOV R0, R1 ;  /* 0x0000000100007202 */ /* 0x000fe20000000f00 */
[----:B------:R-:W-:Y:S01]  /*0180*/  IMAD.WIDE.U32 R2, R21, 0x20, R2 ;  /* 0x0000002015027825 */ /* 0x000fe200078e0002 */
[----:B--2---:R-:W-:-:S07]  /*0190*/  IADD3 R20, PT, PT, R20, 0x1, RZ ;  /* 0x0000000114147810 */ /* 0x004fce0007ffe0ff */
[----:B---3--:R-:W-:Y:S05]  /*01a0*/  @P0 BRA `(.L_x_142) ;  /* 0x00000000002c0947 */ /* 0x008fea0003800000 */
[----:B------:R-:W-:Y:S01]  /*01b0*/  LEA R8, R29, R0, 0x3 ;  /* 0x000000001d087211 */ /* 0x000fe200078e18ff */
[----:B------:R-:W0:Y:S04]  /*01c0*/  LDC R7, c[0x0][0x3e0] ;  /* 0x0000f800ff077b82 */ /* 0x000e280000000800 */
[----:B------:R-:W2:Y:S02]  /*01d0*/  LDL.64 R4, [R8] ;  /* 0x0000000008047983 */ /* 0x000ea40000100a00 */
[----:B--2---:R-:W-:-:S04]  /*01e0*/  IMAD.WIDE.U32 R4, R21, 0x20, R4 ;  /* 0x0000002015047825 */ /* 0x004fc800078e0004 */
[----:B0-----:R-:W-:-:S04]  /*01f0*/  IMAD.WIDE R4, R7, 0x4, R4 ;  /* 0x0000000407047825 */ /* 0x001fc800078e0204 */
[----:B------:R-:W-:Y:S01]  /*0200*/  IMAD.WIDE.U32 R6, R29, 0x4, R2 ;  /* 0x000000041d067825 */ /* 0x000fe200078e0002 */
[----:B------:R0:W-:Y:S06]  /*0210*/  STG.E.STRONG.SYS desc[UR4][R4.64], R20 ;  /* 0x0000001404007986 */ /* 0x0001ec000c115904 */
.L_x_143:
[----:B0-----:R-:W2:Y:S01]  /*0220*/  LDG.E.STRONG.SYS R5, desc[UR4][R6.64] ;  /* 0x0000000406057981 */ /* 0x001ea2000c1f5900 */
[----:B------:R-:W-:Y:S05]  /*0230*/  YIELD ;  /* 0x0000000000007946 */ /* 0x000fea0003800000 */
[----:B--2---:R-:W-:-:S13]  /*0240*/  ISETP.NE.AND P1, PT, R5, R20, PT ;  /* 0x000000140500720c */ /* 0x004fda0003f25270 */
[----:B------:R-:W-:Y:S05]  /*0250*/  @P1 BRA `(.L_x_143) ;  /* 0xfffffffc00f01947 */ /* 0x000fea000383ffff */
.L_x_142:
        /* <DEDUP_REMOVED lines=13> */
.L_x_146:
[----:B-----5:R-:W-:-:S04]  /*0330*/  IMAD.WIDE R30, R15, 0x10, R24 ;  /* 0x000000100f1e7825 */ /* 0x020fc800078e0218 */
[----:B0-----:R-:W-:Y:S01]  /*0340*/  IMAD.WIDE R8, R15, 0x10, R26 ;  /* 0x000000100f087825 */ /* 0x001fe200078e021a */
[----:B------:R-:W2:Y:S05]  /*0350*/  LD.E.128 R4, desc[UR4][R30.64] ;  /* 0x000000041e047980 */ /* 0x000eaa000c101d00 */
[----:B------:R-:W3:Y:S01]  /*0360*/  LD.E.128 R8, desc[UR4][R8.64] ;  /* 0x0000000408087980 */ /* 0x000ee2000c101d00 */
[--C-:B--2---:R-:W-:Y:S02]  /*0370*/  HADD2.F32 R16, -RZ, R4.reuse.H0_H0 ;  /* 0x20000004ff107230 */ /* 0x104fe40000004100 */
[----:B------:R-:W-:Y:S02]  /*0380*/  HADD2.F32 R17, -RZ, R4.H1_H1 ;  /* 0x30000004ff117230 */ /* 0x000fe40000004100 */
[----:B------:R-:W-:-:S02]  /*0390*/  HADD2.F32 R4, -RZ, R5.H0_H0 ;  /* 0x20000005ff047230 */ /* 0x000fc40000004100 */
[----:B------:R-:W-:Y:S02]  /*03a0*/  HADD2.F32 R18, -RZ, R5.H1_H1 ;  /* 0x30000005ff127230 */ /* 0x000fe40000004100 */
[--C-:B------:R-:W-:Y:S02]  /*03b0*/  HADD2.F32 R5, -RZ, R6.reuse.H0_H0 ;  /* 0x20000006ff057230 */ /* 0x100fe40000004100 */
[----:B------:R-:W-:Y:S02]  /*03c0*/  HADD2.F32 R19, -RZ, R6.H1_H1 ;  /* 0x30000006ff137230 */ /* 0x000fe40000004100 */
[----:B------:R-:W-:Y:S02]  /*03d0*/  HADD2.F32 R6, -RZ, R7.H0_H0 ;  /* 0x20000007ff067230 */ /* 0x000fe40000004100 */
[--C-:B---3--:R-:W-:Y:S02]  /*03e0*/  HADD2.F32 R31, -RZ, R8.reuse.H0_H0 ;  /* 0x20000008ff1f7230 */ /* 0x108fe40000004100 */
[----:B------:R-:W-:-:S02]  /*03f0*/  HADD2.F32 R20, -RZ, R8.H1_H1 ;  /* 0x30000008ff147230 */ /* 0x000fc40000004100 */
        /* <DEDUP_REMOVED lines=8> */
[--C-:B------:R-:W-:Y:S01]  /*0480*/  HADD2.F32 R9, -RZ, R11.reuse.H0_H0 ;  /* 0x2000000bff097230 */ /* 0x100fe20000004100 */
[----:B------:R-:W-:Y:S01]  /*0490*/  F2FP.F16.F32.PACK_AB R4, R17, R16 ;  /* 0x000000101104723e */ /* 0x000fe200000000ff */
[----:B------:R-:W-:-:S02]  /*04a0*/  HADD2.F32 R8, -RZ, R11.H1_H1 ;  /* 0x3000000bff087230 */ /* 0x000fc40000004100 */
[----:B------:R-:W-:Y:S01]  /*04b0*/  FADD.FTZ R28, R5, R28 ;  /* 0x0000001c051c7221 */ /* 0x000fe20000010000 */
[----:B------:R-:W-:Y:S02]  /*04c0*/  HADD2.F32 R10, -RZ, R10.H1_H1 ;  /* 0x3000000aff0a7230 */ /* 0x000fe40000004100 */
[----:B------:R-:W-:Y:S01]  /*04d0*/  FADD.FTZ R9, R6, R9 ;  /* 0x0000000906097221 */ /* 0x000fe20000010000 */
[----:B------:R-:W-:Y:S01]  /*04e0*/  F2FP.F16.F32.PACK_AB R5, R18, R33 ;  /* 0x000000211205723e */ /* 0x000fe200000000ff */
[----:B------:R-:W-:Y:S01]  /*04f0*/  FADD.FTZ R8, R7, R8 ;  /* 0x0000000807087221 */ /* 0x000fe20000010000 */
[----:B------:R-:W-:-:S04]  /*0500*/  FADD.FTZ R19, R19, R10 ;  /* 0x0000000a13137221 */ /* 0x000fc80000010000 */
[----:B------:R-:W-:Y:S01]  /*0510*/  F2FP.F16.F32.PACK_AB R7, R8, R9 ;  /* 0x000000090807723e */ /* 0x000fe200000000ff */
[----:B-1----:R-:W-:Y:S01]  /*0520*/  IMAD.WIDE R8, R15, 0x10, R12 ;  /* 0x000000100f087825 */ /* 0x002fe200078e020c */
[----:B------:R-:W-:Y:S02]  /*0530*/  F2FP.F16.F32.PACK_AB R6, R19, R28 ;  /* 0x0000001c1306723e */ /* 0x000fe400000000ff */
[----:B------:R-:W-:-:S03]  /*0540*/  IADD3 R15, PT, PT, R14, R15, RZ ;  /* 0x0000000f0e0f7210 */ /* 0x000fc60007ffe0ff */
[----:B------:R0:W-:Y:S01]  /*0550*/  STG.E.128 desc[UR4][R8.64], R4 ;  /* 0x0000000408007986 */ /* 0x0001e2000c101d04 */
[----:B------:R-:W-:-:S13]  /*0560*/  ISETP.GE.AND P2, PT, R15, UR7, PT ;  /* 0x000000070f007c0c */ /* 0x000fda000bf46270 */
[----:B------:R-:W-:Y:S05]  /*0570*/  @!P2 BRA `(.L_x_146) ;  /* 0xfffffffc006ca947 */ /* 0x000fea000383ffff */
.L_x_145:
[----:B------:R-:W-:Y:S05]  /*0580*/  BSYNC.RECONVERGENT B0 ;  /* 0x0000000000007941 */ /* 0x000fea0003800200 */
.L_x_144:
        /* <DEDUP_REMOVED lines=12> */
.L_x_148:
[----:B------:R-:W2:Y:S01]  /*0650*/  LDG.E.STRONG.SYS R0, desc[UR4][R2.64+0x480] ;  /* 0x0004800402007981 */ /* 0x000ea2000c1f5900 */
[----:B------:R-:W-:Y:S05]  /*0660*/  YIELD ;  /* 0x0000000000007946 */ /* 0x000fea0003800000 */
[----:B--2---:R-:W-:-:S13]  /*0670*/  ISETP.NE.AND P0, PT, R0, R7, PT ;  /* 0x000000070000720c */ /* 0x004fda0003f05270 */
[----:B------:R-:W-:Y:S05]  /*0680*/  @P0 BRA `(.L_x_148) ;  /* 0xfffffffc00f00947 */ /* 0x000fea000383ffff */
[----:B------:R-:W-:Y:S05]  /*0690*/  BSYNC B0 ;  /* 0x0000000000007941 */ /* 0x000fea0003800000 */
.L_x_147:
[----:B------:R-:W-:Y:S05]  /*06a0*/  @P1 EXIT ;  /* 0x000000000000194d */ /* 0x000fea0003800000 */
[----:B------:R-:W-:Y:S01]  /*06b0*/  STG.E desc[UR4][R22.64+0x900], R7 ;  /* 0x0009000716007986 */ /* 0x000fe2000c101904 */
[----:B------:R-:W-:Y:S05]  /*06c0*/  EXIT ;  /* 0x000000000000794d */ /* 0x000fea0003800000 */
.L_x_149:
        /* <DEDUP_REMOVED lines=11> */
.L_x_248:


//--------------------- .text._ZN4vllm26cross_device_reduce_2stageIfLi8EEEvPNS_8RankDataENS_11RankSignalsEPNS_6SignalEPT_ii --------------------------
	.section	.text._ZN4vllm26cross_device_reduce_2stageIfLi8EEEvPNS_8RankDataENS_11RankSignalsEPNS_6SignalEPT_ii,"ax",@progbits
	.align	128
        .global         _ZN4vllm26cross_device_reduce_2stageIfLi8EEEvPNS_8RankDataENS_11RankSignalsEPNS_6SignalEPT_ii
        .type           _ZN4vllm26cross_device_reduce_2stageIfLi8EEEvPNS_8RankDataENS_11RankSignalsEPNS_6SignalEPT_ii,@function
        .size           _ZN4vllm26cross_device_reduce_2stageIfLi8EEEvPNS_8RankDataENS_11RankSignalsEPNS_6SignalEPT_ii,(.L_x_249 - _ZN4vllm26cross_device_reduce_2stageIfLi8EEEvPNS_8RankDataENS_11RankSignalsEPNS_6SignalEPT_ii)
        .other          _ZN4vllm26cross_device_reduce_2stageIfLi8EEEvPNS_8RankDataENS_11RankSignalsEPNS_6SignalEPT_ii,@"STO_CUDA_ENTRY STV_DEFAULT"
_ZN4vllm26cross_device_reduce_2stageIfLi8EEEvPNS_8RankDataENS_11RankSignalsEPNS_6SignalEPT_ii:
.text._ZN4vllm26cross_device_reduce_2stageIfLi8EEEvPNS_8RankDataENS_11RankSignalsEPNS_6SignalEPT_ii:
[----:B------:R-:W0:Y:S08]  /*0000*/  LDC R1, c[0x0][0x37c] ;  /* 0x0000df00ff017b82 */ /* 0x000e300000000800 */
[----:B------:R-:W1:Y:S01]  /*0010*/  LDC.64 R22, c[0x0][0x3e0] ;  /* 0x0000f800ff167b82 */ /* 0x000e620000000a00 */
[----:B0-----:R-:W-:Y:S01]  /*0020*/  IADD3 R1, PT, PT, R1, -0x40, RZ ;  /* 0xffffffc001017810 */ /* 0x001fe20007ffe0ff */
[----:B------:R-:W0:Y:S01]  /*0030*/  S2R R0, SR_CTAID.X ;  /* 0x0000000000007919 */ /* 0x000e220000002500 */
[----:B------:R-:W2:Y:S05]  /*0040*/  LDCU.64 UR4, c[0x0][0x358] ;  /* 0x00006b00ff0477ac */ /* 0x000eaa0008000a00 */
[----:B------:R-:W3:Y:S08]  /*0050*/  LDC.64 R4, c[0x0][0x390] ;  /* 0x0000e400ff047b82 */ /* 0x000ef00000000a00 */
[----:B------:R-:W3:Y:S01]  /*0060*/  LDC.64 R6, c[0x0][0x398] ;  /* 0x0000e600ff067b82 */ /* 0x000ee20000000a00 */
[----:B-1----:R-:W-:-:S07]  /*0070*/  IADD3 R16, PT, PT, R22, 0x1, RZ ;  /* 0x0000000116107810 */ /* 0x002fce0007ffe0ff */
[----:B------:R-:W1:Y:S01]  /*0080*/  LDC.64 R24, c[0x0][0x3a0] ;  /* 0x0000e800ff187b82 */ /* 0x000e620000000a00 */
[C---:B------:R-:W-:Y:S02]  /*0090*/  IADD3 R14, PT, PT, R22.reuse, 0x2, RZ ;  /* 0x00000002160e7810 */ /* 0x040fe40007ffe0ff */
[C---:B------:R-:W-:Y:S02]  /*00a0*/  IADD3 R12, PT, PT, R22.reuse, 0x3, RZ ;  /* 0x00000003160c7810 */ /* 0x040fe40007ffe0ff */
[----:B------:R-:W-:Y:S02]  /*00b0*/  IADD3 R10, PT, PT, R22, 0x4, RZ ;  /* 0x00000004160a7810 */ /* 0x000fe40007ffe0ff */
[----:B------:R-:W-:Y:S01]  /*00c0*/  SHF.R.S32.HI R3, RZ, 0x1f, R16 ;  /* 0x0000001fff037819 */ /* 0x000fe20000011410 */
[----:B------:R-:W1:Y:S01]  /*00d0*/  LDC.64 R26, c[0x0][0x3a8] ;  /* 0x0000ea00ff1a7b82 */ /* 0x000e620000000a00 */
[----:B------:R-:W-:Y:S02]  /*00e0*/  SHF.R.S32.HI R9, RZ, 0x1f, R10 ;  /* 0x0000001fff097819 */ /* 0x000fe4000001140a */
[----:B------:R-:W-:-:S02]  /*00f0*/  LEA.HI R3, R3, R16, RZ, 0x3 ;  /* 0x0000001003037211 */ /* 0x000fc400078f18ff */
[----:B------:R-:W-:Y:S01]  /*0100*/  LEA.HI R9, R9, R10, RZ, 0x3 ;  /* 0x0000000a09097211 */ /* 0x000fe200078f18ff */
[----:B---3--:R3:W-:Y:S02]  /*0110*/  STL.128 [R1], R4 ;  /* 0x0000000401007387 */ /* 0x0087e40000100c00 */
[----:B------:R-:W0:Y:S01]  /*0120*/  LDC.64 R34, c[0x0][0x3d0] ;  /* 0x0000f400ff227b82 */ /* 0x000e220000000a00 */
[----:B------:R-:W-:Y:S02]  /*0130*/  LOP3.LUT R3, R3, 0xfffffff8, RZ, 0xc0, !PT ;  /* 0xfffffff803037812 */ /* 0x000fe400078ec0ff */
[----:B------:R-:W-:Y:S02]  /*0140*/  LOP3.LUT R9, R9, 0xfffffff8, RZ, 0xc0, !PT ;  /* 0xfffffff809097812 */ /* 0x000fe400078ec0ff */
[----:B------:R-:W-:Y:S02]  /*0150*/  IADD3 R2, PT, PT, R22, 0x7, RZ ;  /* 0x0000000716027810 */ /* 0x000fe40007ffe0ff */
[----:B------:R-:W-:Y:S01]  /*0160*/  IADD3 R16, PT, PT, R16, -R3, RZ ;  /* 0x8000000310107210 */ /* 0x000fe20007ffe0ff */
[----:B------:R-:W4:Y:S01]  /*0170*/  LDC.64 R28, c[0x0][0x3b0] ;  /* 0x0000ec00ff1c7b82 */ /* 0x000f220000000a00 */
[----:B------:R-:W-:-:S02]  /*0180*/  IADD3 R10, PT, PT, R10, -R9, RZ ;  /* 0x800000090a0a7210 */ /* 0x000fc40007ffe0ff */
[----:B------:R-:W-:Y:S02]  /*0190*/  SHF.R.S32.HI R3, RZ, 0x1f, R22 ;  /* 0x0000001fff037819 */ /* 0x000fe40000011416 */
[----:B------:R-:W-:Y:S02]  /*01a0*/  SHF.R.S32.HI R9, RZ, 0x1f, R2 ;  /* 0x0000001fff097819 */ /* 0x000fe40000011402 */
[----:B---3--:R-:W-:Y:S01]  /*01b0*/  SHF.R.S32.HI R5, RZ, 0x1f, R14 ;  /* 0x0000001fff057819 */ /* 0x008fe2000001140e */
[----:B------:R-:W4:Y:S01]  /*01c0*/  LDC.64 R30, c[0x0][0x3b8] ;  /* 0x0000ee00ff1e7b82 */ /* 0x000f220000000a00 */
[----:B------:R-:W-:Y:S01]  /*01d0*/  SHF.R.S32.HI R7, RZ, 0x1f, R12 ;  /* 0x0000001fff077819 */ /* 0x000fe2000001140c */
[----:B-1----:R0:W-:Y:S01]  /*01e0*/  STL.128 [R1+0x10], R24 ;  /* 0x0000101801007387 */ /* 0x0021e20000100c00 */
[----:B------:R-:W-:Y:S02]  /*01f0*/  LEA.HI R5, R5, R14, RZ, 0x3 ;  /* 0x0000000e05057211 */ /* 0x000fe400078f18ff */
[----:B------:R-:W-:-:S02]  /*0200*/  LEA.HI R7, R7, R12, RZ, 0x3 ;  /* 0x0000000c07077211 */ /* 0x000fc400078f18ff */
[----:B------:R-:W-:Y:S01]  /*0210*/  LOP3.LUT R5, R5, 0xfffffff8, RZ, 0xc0, !PT ;  /* 0xfffffff805057812 */ /* 0x000fe200078ec0ff */
[----:B------:R-:W1:Y:S01]  /*0220*/  LDC.64 R32, c[0x0][0x380] ;  /* 0x0000e000ff207b82 */ /* 0x000e620000000a00 */
[----:B------:R-:W-:Y:S02]  /*0230*/  LOP3.LUT R7, R7, 0xfffffff8, RZ, 0xc0, !PT ;  /* 0xfffffff807077812 */ /* 0x000fe400078ec0ff */
[C---:B------:R-:W-:Y:S02]  /*0240*/  IADD3 R6, PT, PT, R22.reuse, 0x5, RZ ;  /* 0x0000000516067810 */ /* 0x040fe40007ffe0ff */
[----:B------:R-:W-:Y:S02]  /*0250*/  IADD3 R4, PT, PT, R22, 0x6, RZ ;  /* 0x0000000616047810 */ /* 0x000fe40007ffe0ff */
[----:B------:R-:W-:Y:S01]  /*0260*/  IADD3 R14, PT, PT, R14, -R5, RZ ;  /* 0x800000050e0e7210 */ /* 0x000fe20007ffe0ff */
[----:B------:R-:W3:Y:S01]  /*0270*/  LDC.64 R36, c[0x0][0x3c0] ;  /* 0x0000f000ff247b82 */ /* 0x000ee20000000a00 */
[----:B------:R-:W-:Y:S01]  /*0280*/  IADD3 R12, PT, PT, R12, -R7, RZ ;  /* 0x800000070c0c7210 */ /* 0x000fe20007ffe0ff */
[----:B0-----:R-:W-:Y:S01]  /*0290*/  IMAD.WIDE.U32 R24, R0, 0x4, R34 ;  /* 0x0000000400187825 */ /* 0x001fe200078e0022 */
[----:B------:R-:W-:-:S02]  /*02a0*/  SHF.R.S32.HI R5, RZ, 0x1f, R6 ;  /* 0x0000001fff057819 */ /* 0x000fc40000011406 */
[----:B------:R-:W-:Y:S02]  /*02b0*/  SHF.R.S32.HI R7, RZ, 0x1f, R4 ;  /* 0x0000001fff077819 */ /* 0x000fe40000011404 */
[----:B------:R-:W-:Y:S01]  /*02c0*/  LEA.HI R3, R3, R22, RZ, 0x3 ;  /* 0x0000001603037211 */ /* 0x000fe200078f18ff */
[----:B------:R-:W3:Y:S01]  /*02d0*/  LDC.64 R38, c[0x0][0x3c8] ;  /* 0x0000f200ff267b82 */ /* 0x000ee20000000a00 */
[----:B------:R-:W-:Y:S01]  /*02e0*/  LEA.HI R5, R5, R6, RZ, 0x3 ;  /* 0x0000000605057211 */ /* 0x000fe200078f18ff */
[----:B----4-:R0:W-:Y:S01]  /*02f0*/  STL.128 [R1+0x20], R28 ;  /* 0x0000201c01007387 */ /* 0x0101e20000100c00 */
[----:B------:R-:W-:Y:S02]  /*0300*/  LEA.HI R7, R7, R4, RZ, 0x3 ;  /* 0x0000000407077211 */ /* 0x000fe400078f18ff */
[----:B------:R-:W-:Y:S02]  /*0310*/  LEA.HI R9, R9, R2, RZ, 0x3 ;  /* 0x0000000209097211 */ /* 0x000fe400078f18ff */
[----:B------:R-:W-:-:S02]  /*0320*/  LOP3.LUT R3, R3, 0xfffffff8, RZ, 0xc0, !PT ;  /* 0xfffffff803037812 */ /* 0x000fc400078ec0ff */
[----:B------:R-:W-:Y:S02]  /*0330*/  LOP3.LUT R5, R5, 0xfffffff8, RZ, 0xc0, !PT ;  /* 0xfffffff805057812 */ /* 0x000fe400078ec0ff */
[----:B------:R-:W-:Y:S02]  /*0340*/  LOP3.LUT R7, R7, 0xfffffff8, RZ, 0xc0, !PT ;  /* 0xfffffff807077812 */ /* 0x000fe400078ec0ff */
[----:B------:R-:W-:Y:S02]  /*0350*/  LOP3.LUT R9, R9, 0xfffffff8, RZ, 0xc0, !PT ;  /* 0xfffffff809097812 */ /* 0x000fe400078ec0ff */
[----:B------:R-:W-:Y:S02]  /*0360*/  IADD3 R8, PT, PT, -R3, R22, RZ ;  /* 0x0000001603087210 */ /* 0x000fe40007ffe1ff */
[----:B------:R-:W-:Y:S02]  /*0370*/  IADD3 R6, PT, PT, R6, -R5, RZ ;  /* 0x8000000506067210 */ /* 0x000fe40007ffe0ff */
[----:B------:R-:W-:-:S02]  /*0380*/  IADD3 R4, PT, PT, R4, -R7, RZ ;  /* 0x8000000704047210 */ /* 0x000fc40007ffe0ff */
[----:B------:R-:W-:Y:S01]  /*0390*/  IADD3 R2, PT, PT, R2, -R9, RZ ;  /* 0x8000000902027210 */ /* 0x000fe20007ffe0ff */
[C-C-:B-1----:R-:W-:Y:S01]  /*03a0*/  IMAD.WIDE R90, R8.reuse, 0x8, R32.reuse ;  /* 0x00000008085a7825 */ /* 0x142fe200078e0220 */
[-C--:B------:R-:W-:Y:S01]  /*03b0*/  LEA R88, R8, R1.reuse, 0x3 ;  /* 0x0000000108587211 */ /* 0x080fe200078e18ff */
[----:B--2---:R-:W2:Y:S01]  /*03c0*/  LDG.E R7, desc[UR4][R24.64+0x900] ;  /* 0x0009000418077981 */ /* 0x004ea2000c1e1900 */
[CC--:B------:R-:W-:Y:S01]  /*03d0*/  LEA R84, R16.reuse, R1.reuse, 0x3 ;  /* 0x0000000110547211 */ /* 0x0c0fe200078e18ff */
[--C-:B------:R-:W-:Y:S01]  /*03e0*/  IMAD.WIDE R86, R16, 0x8, R32.reuse ;  /* 0x0000000810567825 */ /* 0x100fe200078e0220 */
[-C--:B------:R-:W-:Y:S01]  /*03f0*/  LEA R80, R14, R1.reuse, 0x3 ;  /* 0x000000010e507211 */ /* 0x080fe200078e18ff */
[----:B---3--:R1:W-:Y:S01]  /*0400*/  STL.128 [R1+0x30], R36 ;  /* 0x0000302401007387 */ /* 0x0083e20000100c00 */
[-C--:B------:R-:W-:Y:S01]  /*0410*/  LEA R76, R12, R1.reuse, 0x3 ;  /* 0x000000010c4c7211 */ /* 0x080fe200078e18ff */
[--C-:B------:R-:W-:Y:S01]  /*0420*/  IMAD.WIDE R82, R14, 0x8, R32.reuse ;  /* 0x000000080e527825 */ /* 0x100fe200078e0220 */
[-C--:B------:R-:W-:Y:S01]  /*0430*/  LEA R72, R10, R1.reuse, 0x3 ;  /* 0x000000010a487211 */ /* 0x080fe200078e18ff */
[----:B------:R-:W5:Y:S01]  /*0440*/  LDL.64 R88, [R88] ;  /* 0x0000000058587983 */ /* 0x000f620000100a00 */
[-C--:B------:R-:W-:Y:S01]  /*0450*/  LEA R68, R6, R1.reuse, 0x3 ;  /* 0x0000000106447211 */ /* 0x080fe200078e18ff */
[--C-:B------:R-:W-:Y:S01]  /*0460*/  IMAD.WIDE R78, R12, 0x8, R32.reuse ;  /* 0x000000080c4e7825 */ /* 0x100fe200078e0220 */
[-C--:B------:R-:W-:Y:S01]  /*0470*/  LEA R26, R4, R1.reuse, 0x3 ;  /* 0x00000001041a7211 */ /* 0x080fe200078e18ff */
[----:B------:R-:W5:Y:S01]  /*0480*/  LDG.E.64 R90, desc[UR4][R90.64] ;  /* 0x000000045a5a7981 */ /* 0x000f62000c1e1b00 */
[----:B0-----:R-:W-:Y:S01]  /*0490*/  LEA R28, R2, R1, 0x3 ;  /* 0x00000001021c7211 */ /* 0x001fe200078e18ff */
[----:B------:R-:W-:-:S02]  /*04a0*/  IMAD.WIDE R74, R10, 0x8, R32 ;  /* 0x000000080a4a7825 */ /* 0x000fc400078e0220 */
[----:B------:R-:W5:Y:S02]  /*04b0*/  LDL.64 R84, [R84] ;  /* 0x0000000054547983 */ /* 0x000f640000100a00 */
[--C-:B------:R-:W-:Y:S02]  /*04c0*/  IMAD.WIDE R70, R6, 0x8, R32.reuse ;  /* 0x0000000806467825 */ /* 0x100fe400078e0220 */
[----:B------:R-:W5:Y:S02]  /*04d0*/  LDL.64 R80, [R80] ;  /* 0x0000000050507983 */ /* 0x000f640000100a00 */
[--C-:B------:R-:W-:Y:S02]  /*04e0*/  IMAD.WIDE R30, R4, 0x8, R32.reuse ;  /* 0x00000008041e7825 */ /* 0x100fe400078e0220 */
[----:B------:R-:W5:Y:S02]  /*04f0*/  LDL.64 R76, [R76] ;  /* 0x000000004c4c7983 */ /* 0x000f640000100a00 */
[----:B------:R-:W-:-:S02]  /*0500*/  IMAD.WIDE R32, R2, 0x8, R32 ;  /* 0x0000000802207825 */ /* 0x000fc400078e0220 */
        /* <DEDUP_REMOVED lines=11> */
[----:B------:R-:W0:Y:S01]  /*05c0*/  S2R R18, SR_TID.X ;  /* 0x0000000000127919 */ /* 0x000e220000002100 */
[----:B------:R-:W3:Y:S01]  /*05d0*/  LDCU UR6, c[0x0][0x360] ;  /* 0x00006c00ff0677ac */ /* 0x000ee20008000800 */
[----:B------:R-:W4:Y:S01]  /*05e0*/  LDC R9, c[0x0][0x370] ;  /* 0x0000dc00ff097b82 */ /* 0x000f220000000800 */
[----:B------:R-:W-:-:S04]  /*05f0*/  SHF.R.S32.HI R20, RZ, 0x1f, R23 ;  /* 0x0000001fff147819 */ /* 0x000fc80000011417 */
[----:B------:R-:W-:Y:S01]  /*0600*/  LEA.HI R5, R20, R23, RZ, 0x3 ;  /* 0x0000001714057211 */ /* 0x000fe200078f18ff */
[----:B------:R-:W-:-:S03]  /*0610*/  IMAD.WIDE.U32 R34, R0, 0x20, R34 ;  /* 0x0000002000227825 */ /* 0x000fc600078e0022 */
[----:B------:R-:W-:Y:S02]  /*0620*/  SHF.R.S32.HI R5, RZ, 0x3, R5 ;  /* 0x00000003ff057819 */ /* 0x000fe40000011405 */
[----:B0-----:R-:W-:Y:S01]  /*0630*/  ISETP.GT.U32.AND P0, PT, R18, 0x7, PT ;  /* 0x000000071200780c */ /* 0x001fe20003f04070 */
[----:B---3--:R-:W-:Y:S02]  /*0640*/  IMAD R3, R0, UR6, R18 ;  /* 0x0000000600037c24 */ /* 0x008fe4000f8e0212 */
[----:B----4-:R-:W-:Y:S01]  /*0650*/  IMAD R20, R9, UR6, RZ ;  /* 0x0000000609147c24 */ /* 0x010fe2000f8e02ff */
[----:B--2---:R-:W-:-:S09]  /*0660*/  IADD3 R9, PT, PT, R7, 0x1, RZ ;  /* 0x0000000107097810 */ /* 0x004fd20007ffe0ff */
[----:B-1----:R-:W-:Y:S05]  /*0670*/  @P0 BRA `(.L_x_150) ;  /* 0x0000000000280947 */ /* 0x002fea0003800000 */
[----:B------:R-:W-:-:S05]  /*0680*/  LEA R7, R18, R1, 0x3 ;  /* 0x0000000112077211 */ /* 0x000fca00078e18ff */
[----:B------:R-:W2:Y:S01]  /*0690*/  LDL.64 R36, [R7] ;  /* 0x0000000007247983 */ /* 0x000ea20000100a00 */
[----:B------:R-:W-:-:S04]  /*06a0*/  IMAD.WIDE.U32 R38, R18, 0x4, R34 ;  /* 0x0000000412267825 */ /* 0x000fc800078e0022 */
[----:B--2---:R-:W-:-:S04]  /*06b0*/  IMAD.WIDE.U32 R36, R0, 0x20, R36 ;  /* 0x0000002000247825 */ /* 0x004fc800078e0024 */
[----:B------:R-:W-:-:S05]  /*06c0*/  IMAD.WIDE R36, R22, 0x4, R36 ;  /* 0x0000000416247825 */ /* 0x000fca00078e0224 */
[----:B------:R0:W-:Y:S02]  /*06d0*/  STG.E.STRONG.SYS desc[UR4][R36.64], R9 ;  /* 0x0000000924007986 */ /* 0x0001e4000c115904 */
.L_x_151:
[----:B0-----:R-:W2:Y:S01]  /*06e0*/  LDG.E.STRONG.SYS R36, desc[UR4][R38.64] ;  /* 0x0000000426247981 */ /* 0x001ea2000c1f5900 */
[----:B------:R-:W-:Y:S05]  /*06f0*/  YIELD ;  /* 0x0000000000007946 */ /* 0x000fea0003800000 */
[----:B--2---:R-:W-:-:S13]  /*0700*/  ISETP.NE.AND P1, PT, R36, R9, PT ;  /* 0x000000092400720c */ /* 0x004fda0003f25270 */
[----:B------:R-:W-:Y:S05]  /*0710*/  @P1 BRA `(.L_x_151) ;  /* 0xfffffffc00f01947 */ /* 0x000fea000383ffff */
.L_x_150:
        /* <DEDUP_REMOVED lines=45> */
[----:B------:R-:W2:Y:S02]  /*09f0*/  LD.E.128 R40, desc[UR4][R40.64] ;  /* 0x0000000428287980 */ /* 0x000ea4000c101d00 */
[C---:B------:R-:W-:Y:S02]  /*0a00*/  IMAD.WIDE R48, R9.reuse, 0x10, R78 ;  /* 0x0000001009307825 */ /* 0x040fe400078e024e */
[----:B------:R-:W3:Y:S02]  /*0a10*/  LD.E.128 R44, desc[UR4][R44.64] ;  /* 0x000000042c2c7980 */ /* 0x000ee4000c101d00 */
        /* <DEDUP_REMOVED lines=9> */
[----:B--2---:R-:W-:Y:S01]  /*0ab0*/  FADD.FTZ R9, R36, R40 ;  /* 0x0000002824097221 */ /* 0x004fe20000010000 */
[----:B------:R-:W-:Y:S01]  /*0ac0*/  FADD.FTZ R36, R37, R41 ;  /* 0x0000002925247221 */ /* 0x000fe20000010000 */
[----:B------:R-:W-:Y:S01]  /*0ad0*/  FADD.FTZ R11, R38, R42 ;  /* 0x0000002a260b7221 */ /* 0x000fe20000010000 */
[----:B------:R-:W-:Y:S01]  /*0ae0*/  FADD.FTZ R38, R39, R43 ;  /* 0x0000002b27267221 */ /* 0x000fe20000010000 */
[----:B---3--:R-:W-:Y:S01]  /*0af0*/  FADD.FTZ R9, R9, R44 ;  /* 0x0000002c09097221 */ /* 0x008fe20000010000 */
[----:B------:R-:W-:Y:S01]  /*0b00*/  FADD.FTZ R36, R36, R45 ;  /* 0x0000002d24247221 */ /* 0x000fe20000010000 */
[----:B------:R-:W-:Y:S01]  /*0b10*/  FADD.FTZ R11, R11, R46 ;  /* 0x0000002e0b0b7221 */ /* 0x000fe20000010000 */
[----:B------:R-:W-:Y:S01]  /*0b20*/  FADD.FTZ R38, R38, R47 ;  /* 0x0000002f26267221 */ /* 0x000fe20000010000 */
[----:B----4-:R-:W-:Y:S01]  /*0b30*/  FADD.FTZ R9, R9, R48 ;  /* 0x0000003009097221 */ /* 0x010fe20000010000 */
        /* <DEDUP_REMOVED lines=19> */
[----:B------:R-:W-:-:S05]  /*0c70*/  IMAD.WIDE R36, R3, 0x10, R88 ;  /* 0x0000001003247825 */ /* 0x000fca00078e0258 */
[----:B------:R0:W-:Y:S01]  /*0c80*/  ST.E.128 desc[UR4][R36.64+0xa00], R64 ;  /* 0x000a004024007985 */ /* 0x0001e2000c101d04 */
[----:B------:R-:W-:-:S07]  /*0c90*/  MOV R9, R92 ;  /* 0x0000005c00097202 */ /* 0x000fce0000000f00 */
.L_x_155:
[----:B------:R-:W-:Y:S05]  /*0ca0*/  BSYNC.RECONVERGENT B1 ;  /* 0x0000000000017941 */ /* 0x000fea0003800200 */
.L_x_154:
[----:B------:R-:W-:Y:S05]  /*0cb0*/  @!P3 BRA `(.L_x_153) ;  /* 0x000000040084b947 */ /* 0x000fea0003800000 */
.L_x_156:
[----:B-----5:R-:W-:-:S04]  /*0cc0*/  IMAD.WIDE R108, R9, 0x10, R90 ;  /* 0x00000010096c7825 */ /* 0x020fc800078e025a */
[C---:B------:R-:W-:Y:S01]  /*0cd0*/  IMAD.WIDE R106, R9.reuse, 0x10, R86 ;  /* 0x00000010096a7825 */ /* 0x040fe200078e0256 */
[----:B0-----:R-:W2:Y:S03]  /*0ce0*/  LD.E.128 R36, desc[UR4][R108.64] ;  /* 0x000000046c247980 */ /* 0x001ea6000c101d00 */
[C---:B------:R-:W-:Y:S01]  /*0cf0*/  IMAD.WIDE R104, R9.reuse, 0x10, R82 ;  /* 0x0000001009687825 */ /* 0x040fe200078e0252 */
[----:B------:R-:W2:Y:S03]  /*0d00*/  LD.E.128 R40, desc[UR4][R106.64] ;  /* 0x000000046a287980 */ /* 0x000ea6000c101d00 */
[C---:B------:R-:W-:Y:S01]  /*0d10*/  IMAD.WIDE R100, R9.reuse, 0x10, R78 ;  /* 0x0000001009647825 */ /* 0x040fe200078e024e */
[----:B------:R-:W3:Y:S03]  /*0d20*/  LD.E.128 R44, desc[UR4][R104.64] ;  /* 0x00000004682c7980 */ /* 0x000ee6000c101d00 */
[C---:B------:R-:W-:Y:S01]  /*0d30*/  IMAD.WIDE R98, R9.reuse, 0x10, R74 ;  /* 0x0000001009627825 */ /* 0x040fe200078e024a */
[----:B------:R-:W4:Y:S03]  /*0d40*/  LD.E.128 R48, desc[UR4][R100.64] ;  /* 0x0000000464307980 */ /* 0x000f26000c101d00 */
[C---:B------:R-:W-:Y:S01]  /*0d50*/  IMAD.WIDE R96, R9.reuse, 0x10, R70 ;  /* 0x0000001009607825 */ /* 0x040fe200078e0246 */
[----:B------:R-:W4:Y:S03]  /*0d60*/  LD.E.128 R52, desc[UR4][R98.64] ;  /* 0x0000000462347980 */ /* 0x000f26000c101d00 */
[C---:B------:R-:W-:Y:S01]  /*0d70*/  IMAD.WIDE R94, R9.reuse, 0x10, R30 ;  /* 0x00000010095e7825 */ /* 0x040fe200078e021e */
[----:B------:R-:W4:Y:S03]  /*0d80*/  LD.E.128 R56, desc[UR4][R96.64] ;  /* 0x0000000460387980 */ /* 0x000f26000c101d00 */
[----:B------:R-:W-:Y:S01]  /*0d90*/  IMAD.WIDE R92, R9, 0x10, R32 ;  /* 0x00000010095c7825 */ /* 0x000fe200078e0220 */
[----:B------:R-:W4:Y:S04]  /*0da0*/  LD.E.128 R60, desc[UR4][R94.64] ;  /* 0x000000045e3c7980 */ /* 0x000f28000c101d00 */
[----:B-1----:R-:W4:Y:S01]  /*0db0*/  LD.E.128 R64, desc[UR4][R92.64] ;  /* 0x000000045c407980 */ /* 0x002f22000c101d00 */
[----:B------:R-:W-:-:S05]  /*0dc0*/  IADD3 R103, PT, PT, -R5, RZ, RZ ;  /* 0x000000ff05677210 */ /* 0x000fca0007ffe1ff */
[----:B------:R-:W-:-:S04]  /*0dd0*/  IMAD R103, R22, R103, R9 ;  /* 0x0000006716677224 */ /* 0x000fc800078e0209 */
[----:B------:R-:W-:-:S04]  /*0de0*/  IMAD.WIDE R102, R103, 0x10, R88 ;  /* 0x0000001067667825 */ /* 0x000fc800078e0258 */
        /* <DEDUP_REMOVED lines=28> */
[----:B------:R-:W-:-:S04]  /*0fb0*/  IMAD.WIDE R36, R20, 0x10, R108 ;  /* 0x0000001014247825 */ /* 0x000fc800078e026c */
[C---:B------:R-:W-:Y:S01]  /*0fc0*/  IMAD.WIDE R40, R20.reuse, 0x10, R106 ;  /* 0x0000001014287825 */ /* 0x040fe200078e026a */
[----:B------:R0:W-:Y:S03]  /*0fd0*/  ST.E.128 desc[UR4][R102.64+0xa00], R64 ;  /* 0x000a004066007985 */ /* 0x0001e6000c101d04 */
[C---:B------:R-:W-:Y:S01]  /*0fe0*/  IMAD.WIDE R44, R20.reuse, 0x10, R104 ;  /* 0x00000010142c7825 */ /* 0x040fe200078e0268 */
[----:B------:R-:W2:Y:S04]  /*0ff0*/  LD.E.128 R36, desc[UR4][R36.64] ;  /* 0x0000000424247980 */ /* 0x000ea8000c101d00 */
[----:B------:R-:W2:Y:S01]  /*1000*/  LD.E.128 R40, desc[UR4][R40.64] ;  /* 0x0000000428287980 */ /* 0x000ea2000c101d00 */
[----:B------:R-:W-:-:S03]  /*1010*/  IMAD.WIDE R48, R20, 0x10, R100 ;  /* 0x0000001014307825 */ /* 0x000fc600078e0264 */
[----:B------:R-:W3:Y:S01]  /*1020*/  LD.E.128 R44, desc[UR4][R44.64] ;  /* 0x000000042c2c7980 */ /* 0x000ee2000c101d00 */
[----:B------:R-:W-:-:S03]  /*1030*/  IMAD.WIDE R52, R20, 0x10, R98 ;  /* 0x0000001014347825 */ /* 0x000fc600078e0262 */
[----:B------:R-:W4:Y:S01]  /*1040*/  LD.E.128 R48, desc[UR4][R48.64] ;  /* 0x0000000430307980 */ /* 0x000f22000c101d00 */
[----:B------:R-:W-:-:S03]  /*1050*/  IMAD.WIDE R56, R20, 0x10, R96 ;  /* 0x0000001014387825 */ /* 0x000fc600078e0260 */
[----:B------:R-:W4:Y:S01]  /*1060*/  LD.E.128 R52, desc[UR4][R52.64] ;  /* 0x0000000434347980 */ /* 0x000f22000c101d00 */
[----:B------:R-:W-:-:S03]  /*1070*/  IMAD.WIDE R60, R20, 0x10, R94 ;  /* 0x00000010143c7825 */ /* 0x000fc600078e025e */
[----:B------:R-:W4:Y:S01]  /*1080*/  LD.E.128 R56, desc[UR4][R56.64] ;  /* 0x0000000438387980 */ /* 0x000f22000c101d00 */
[----:B0-----:R-:W-:-:S03]  /*1090*/  IMAD.WIDE R64, R20, 0x10, R92 ;  /* 0x0000001014407825 */ /* 0x001fc600078e025c */
[----:B------:R-:W4:Y:S04]  /*10a0*/  LD.E.128 R60, desc[UR4][R60.64] ;  /* 0x000000043c3c7980 */ /* 0x000f28000c101d00 */
[----:B------:R-:W4:Y:S01]  /*10b0*/  LD.E.128 R64, desc[UR4][R64.64] ;  /* 0x0000000440407980 */ /* 0x000f22000c101d00 */
[C---:B------:R-:W-:Y:S01]  /*10c0*/  IMAD.WIDE R102, R20.reuse, 0x10, R102 ;  /* 0x0000001014667825 */ /* 0x040fe200078e0266 */
[----:B------:R-:W-:-:S04]  /*10d0*/  LEA R9, R20, R9, 0x1 ;  /* 0x0000000914097211 */ /* 0x000fc800078e08ff */
[----:B------:R-:W-:Y:S01]  /*10e0*/  ISETP.GE.AND P2, PT, R9, R7, PT ;  /* 0x000000070900720c */ /* 0x000fe20003f46270 */
        /* <DEDUP_REMOVED lines=27> */
[----:B------:R-:W-:-:S05]  /*12a0*/  FADD.FTZ R67, R38, R67 ;  /* 0x0000004326437221 */ /* 0x000fca0000010000 */
[----:B------:R1:W-:Y:S01]  /*12b0*/  ST.E.128 desc[UR4][R102.64+0xa00], R64 ;  /* 0x000a004066007985 */ /* 0x0003e2000c101d04 */
[----:B------:R-:W-:Y:S05]  /*12c0*/  @!P2 BRA `(.L_x_156) ;  /* 0xfffffff8007ca947 */ /* 0x000fea000383ffff */
.L_x_153:
[----:B------:R-:W-:Y:S05]  /*12d0*/  BSYNC.RECONVERGENT B0 ;  /* 0x0000000000007941 */ /* 0x000fea0003800200 */
.L_x_152:
[----:B------:R-:W-:Y:S06]  /*12e0*/  BAR.SYNC.DEFER_BLOCKING 0x0 ;  /* 0x0000000000007b1d */ /* 0x000fec0000010000 */
[----:B------:R-:W2:Y:S02]  /*12f0*/  LDG.E R7, desc[UR4][R24.64+0x900] ;  /* 0x0009000418077981 */ /* 0x000ea4000c1e1900 */
[----:B--2---:R-:W-:Y:S01]  /*1300*/  IADD3 R7, PT, PT, R7, 0x1, RZ ;  /* 0x0000000107077810 */ /* 0x004fe20007ffe0ff */
[----:B------:R-:W-:Y:S06]  /*1310*/  @P0 BRA `(.L_x_157) ;  /* 0x0000000000380947 */ /* 0x000fec0003800000 */
[----:B0-----:R-:W-:-:S05]  /*1320*/  LEA R9, R18, R1, 0x3 ;  /* 0x0000000112097211 */ /* 0x001fca00078e18ff */
[----:B-----5:R-:W2:Y:S01]  /*1330*/  LDL.64 R30, [R9] ;  /* 0x00000000091e7983 */ /* 0x020ea20000100a00 */
[----:B------:R-:W-:-:S04]  /*1340*/  IMAD.WIDE.U32 R18, R18, 0x4, R34 ;  /* 0x0000000412127825 */ /* 0x000fc800078e0022 */
[----:B--2---:R-:W-:-:S04]  /*1350*/  IMAD.WIDE.U32 R30, R0, 0x20, R30 ;  /* 0x00000020001e7825 */ /* 0x004fc800078e001e */
[----:B------:R-:W-:Y:S01]  /*1360*/  IMAD.WIDE R30, R22, 0x4, R30 ;  /* 0x00000004161e7825 */ /* 0x000fe200078e021e */
[----:B------:R-:W-:Y:S06]  /*1370*/  MEMBAR.ALL.SYS ;  /* 0x0000000000007992 */ /* 0x000fec000000b000 */
[----:B------:R-:W-:-:S00]  /*1380*/  ERRBAR ;  /* 0x00000000000079ab */ /* 0x000fc00000000000 */
[----:B------:R-:W-:Y:S06]  /*1390*/  CGAERRBAR ;  /* 0x00000000000075ab */ /* 0x000fec0000000000 */
[----:B------:R0:W-:Y:S02]  /*13a0*/  STG.E.STRONG.SYS desc[UR4][R30.64+0x480], R7 ;  /* 0x000480071e007986 */ /* 0x0001e4000c115904 */
.L_x_158:
[----:B------:R-:W2:Y:S04]  /*13b0*/  LDG.E.STRONG.SYS R0, desc[UR4][R18.64+0x480] ;  /* 0x0004800412007981 */ /* 0x000ea8000c1f5900 */
[----:B--2---:R-:W-:Y:S01]  /*13c0*/  CCTL.IVALL ;  /* 0x00000000ff00798f */ /* 0x004fe20002000000 */
[----:B------:R-:W-:Y:S05]  /*13d0*/  YIELD ;  /* 0x0000000000007946 */ /* 0x000fea0003800000 */
[----:B------:R-:W-:-:S13]  /*13e0*/  ISETP.NE.AND P0, PT, R0, R7, PT ;  /* 0x000000070000720c */ /* 0x000fda0003f05270 */
[----:B------:R-:W-:Y:S05]  /*13f0*/  @P0 BRA `(.L_x_158) ;  /* 0xfffffffc00ec0947 */ /* 0x000fea000383ffff */
.L_x_157:
[----:B------:R-:W-:Y:S05]  /*1400*/  WARPSYNC.ALL ;  /* 0x0000000000007948 */ /* 0x000fea0003800000 */
[----:B------:R-:W-:Y:S01]  /*1410*/  BAR.SYNC.DEFER_BLOCKING 0x0 ;  /* 0x0000000000007b1d */ /* 0x000fe20000010000 */
[----:B------:R-:W-:-:S05]  /*1420*/  IMAD R0, R5, -0x7, R23 ;  /* 0xfffffff905007824 */ /* 0x000fca00078e0217 */
[----:B------:R-:W-:Y:S01]  /*1430*/  ISETP.GE.AND P0, PT, R3, R0, PT ;  /* 0x000000000300720c */ /* 0x000fe20003f06270 */
[----:B------:R2:W-:-:S12]  /*1440*/  @!P1 STG.E desc[UR4][R24.64+0x900], R7 ;  /* 0x0009000718009986 */ /* 0x0005d8000c101904 */
[----:B--2---:R-:W-:Y:S05]  /*1450*/  @P0 EXIT ;  /* 0x000000000000094d */ /* 0x004fea0003800000 */
[----:B------:R-:W-:Y:S01]  /*1460*/  ISETP.NE.AND P2, PT, R8, 0x7, PT ;  /* 0x000000070800780c */ /* 0x000fe20003f45270 */
[C---:B0-----:R-:W-:Y:S02]  /*1470*/  IMAD R24, R5.reuse, R8, RZ ;  /* 0x0000000805187224 */ /* 0x041fe400078e02ff */
[C---:B-----5:R-:W-:Y:S02]  /*1480*/  IMAD R30, R5.reuse, R16, RZ ;  /* 0x00000010051e7224 */ /* 0x060fe400078e02ff */
[C---:B------:R-:W-:Y:S02]  /*1490*/  IMAD R44, R5.reuse, R14, RZ ;  /* 0x0000000e052c7224 */ /* 0x040fe400078e02ff */
[C---:B------:R-:W-:Y:S02]  /*14a0*/  IMAD R46, R5.reuse, R12, RZ ;  /* 0x0000000c052e7224 */ /* 0x040fe400078e02ff */
[C---:B------:R-:W-:Y:S02]  /*14b0*/  IMAD R48, R5.reuse, R10, RZ ;  /* 0x0000000a05307224 */ /* 0x040fe400078e02ff */
[----:B------:R-:W-:-:S02]  /*14c0*/  IMAD R50, R5, R6, RZ ;  /* 0x0000000605327224 */ /* 0x000fc400078e02ff */
[C---:B------:R-:W-:Y:S02]  /*14d0*/  IMAD R52, R5.reuse, R4, RZ ;  /* 0x0000000405347224 */ /* 0x040fe400078e02ff */
[----:B------:R-:W-:-:S07]  /*14e0*/  IMAD R54, R5, R2, RZ ;  /* 0x0000000205367224 */ /* 0x000fce00078e02ff */
.L_x_159:
[----:B------:R-:W-:-:S13]  /*14f0*/  ISETP.GE.AND P1, PT, R3, R5, P2 ;  /* 0x000000050300720c */ /* 0x000fda0001726270 */
[C---:B---3--:R-:W-:Y:S01]  /*1500*/  @!P1 IMAD.WIDE R32, R3.reuse, 0x10, R88 ;  /* 0x0000001003209825 */ /* 0x048fe200078e0258 */
[----:B------:R-:W0:Y:S05]  /*1510*/  @!P1 LDC.64 R8, c[0x0][0x3d8] ;  /* 0x0000f600ff089b82 */ /* 0x000e2a0000000a00 */
[----:B------:R-:W2:Y:S01]  /*1520*/  @!P1 LD.E.128 R32, desc[UR4][R32.64+0xa00] ;  /* 0x000a000420209980 */ /* 0x000ea2000c101d00 */
[----:B------:R-:W-:Y:S02]  /*1530*/  ISETP.NE.AND P0, PT, R16, 0x7, PT ;  /* 0x000000071000780c */ /* 0x000fe40003f05270 */
[----:B------:R-:W-:Y:S02]  /*1540*/  @!P1 IADD3 R7, PT, PT, R24, R3, RZ ;  /* 0x0000000318079210 */ /* 0x000fe40007ffe0ff */
[----:B------:R-:W-:-:S13]  /*1550*/  ISETP.GE.AND P0, PT, R3, R5, P0 ;  /* 0x000000050300720c */ /* 0x000fda0000706270 */
[----:B------:R-:W-:Y:S01]  /*1560*/  @!P0 IMAD.WIDE R36, R3, 0x10, R84 ;  /* 0x0000001003248825 */ /* 0x000fe200078e0254 */
[----:B------:R-:W3:Y:S03]  /*1570*/  @!P0 LDC.64 R18, c[0x0][0x3d8] ;  /* 0x0000f600ff128b82 */ /* 0x000ee60000000a00 */
[----:B0-----:R-:W-:-:S05]  /*1580*/  @!P1 IMAD.WIDE R8, R7, 0x10, R8 ;  /* 0x0000001007089825 */ /* 0x001fca00078e0208 */
[----:B--2---:R0:W-:Y:S04]  /*1590*/  @!P1 STG.E.128 desc[UR4][R8.64], R32 ;  /* 0x0000002008009986 */ /* 0x0041e8000c101d04 */
[----:B------:R-:W2:Y:S01]  /*15a0*/  @!P0 LD.E.128 R36, desc[UR4][R36.64+0xa00] ;  /* 0x000a000424248980 */ /* 0x000ea2000c101d00 */
[----:B------:R-:W-:Y:S02]  /*15b0*/  ISETP.NE.AND P1, PT, R14, 0x7, PT ;  /* 0x000000070e00780c */ /* 0x000fe40003f25270 */
[----:B------:R-:W-:Y:S02]  /*15c0*/  @!P0 IADD3 R7, PT, PT, R30, R3, RZ ;  /* 0x000000031e078210 */ /* 0x000fe40007ffe0ff */
[----:B------:R-:W-:-:S03]  /*15d0*/  ISETP.GE.AND P1, PT, R3, R5, P1 ;  /* 0x000000050300720c */ /* 0x000fc60000f26270 */
[----:B---3--:R-:W-:-:S10]  /*15e0*/  @!P0 IMAD.WIDE R18, R7, 0x10, R18 ;  /* 0x0000001007128825 */ /* 0x008fd400078e0212 */
[C---:B------:R-:W-:Y:S01]  /*15f0*/  @!P1 IMAD.WIDE R40, R3.reuse, 0x10, R80 ;  /* 0x0000001003289825 */ /* 0x040fe200078e0250 */
[----:B------:R-:W3:Y:S01]  /*1600*/  @!P1 LDC.64 R22, c[0x0][0x3d8] ;  /* 0x0000f600ff169b82 */ /* 0x000ee20000000a00 */
[----:B--2---:R2:W-:Y:S04]  /*1610*/  @!P0 STG.E.128 desc[UR4][R18.64], R36 ;  /* 0x0000002412008986 */ /* 0x0045e8000c101d04 */
[----:B------:R-:W4:Y:S01]  /*1620*/  @!P1 LD.E.128 R40, desc[UR4][R40.64+0xa00] ;  /* 0x000a000428289980 */ /* 0x000f22000c101d00 */
[----:B------:R-:W-:Y:S02]  /*1630*/  ISETP.NE.AND P0, PT, R12, 0x7, PT ;  /* 0x000000070c00780c */ /* 0x000fe40003f05270 */
[----:B0-----:R-:W-:Y:S02]  /*1640*/  @!P1 IADD3 R9, PT, PT, R44, R3, RZ ;  /* 0x000000032c099210 */ /* 0x001fe40007ffe0ff */
[----:B------:R-:W-:-:S03]  /*1650*/  ISETP.GE.AND P0, PT, R3, R5, P0 ;  /* 0x000000050300720c */ /* 0x000fc60000706270 */
[----:B---3--:R-:W-:-:S10]  /*1660*/  @!P1 IMAD.WIDE R8, R9, 0x10, R22 ;  /* 0x0000001009089825 */ /* 0x008fd400078e0216 */
[C---:B------:R-:W-:Y:S01]  /*1670*/  @!P0 IMAD.WIDE R32, R3.reuse, 0x10, R76 ;  /* 0x0000001003208825 */ /* 0x040fe200078e024c */
[----:B------:R-:W0:Y:S01]  /*1680*/  @!P0 LDC.64 R22, c[0x0][0x3d8] ;  /* 0x0000f600ff168b82 */ /* 0x000e220000000a00 */
[----:B----4-:R3:W-:Y:S04]  /*1690*/  @!P1 STG.E.128 desc[UR4][R8.64], R40 ;  /* 0x0000002808009986 */ /* 0x0107e8000c101d04 */
[----:B------:R-:W4:Y:S01]  /*16a0*/  @!P0 LD.E.128 R32, desc[UR4][R32.64+0xa00] ;  /* 0x000a000420208980 */ /* 0x000f22000c101d00 */
[----:B------:R-:W-:Y:S02]  /*16b0*/  ISETP.NE.AND P1, PT, R10, 0x7, PT ;  /* 0x000000070a00780c */ /* 0x000fe40003f25270 */
[----:B--2---:R-:W-:Y:S02]  /*16c0*/  @!P0 IADD3 R19, PT, PT, R46, R3, RZ ;  /* 0x000000032e138210 */ /* 0x004fe40007ffe0ff */
[----:B------:R-:W-:-:S03]  /*16d0*/  ISETP.GE.AND P1, PT, R3, R5, P1 ;  /* 0x000000050300720c */ /* 0x000fc60000f26270 */
[----:B0-----:R-:W-:-:S10]  /*16e0*/  @!P0 IMAD.WIDE R18, R19, 0x10, R22 ;  /* 0x0000001013128825 */ /* 0x001fd400078e0216 */
[C---:B------:R-:W-:Y:S01]  /*16f0*/  @!P1 IMAD.WIDE R36, R3.reuse, 0x10, R72 ;  /* 0x0000001003249825 */ /* 0x040fe200078e0248 */
[----:B------:R-:W0:Y:S01]  /*1700*/  @!P1 LDC.64 R22, c[0x0][0x3d8] ;  /* 0x0000f600ff169b82 */ /* 0x000e220000000a00 */
[----:B----4-:R2:W-:Y:S04]  /*1710*/  @!P0 STG.E.128 desc[UR4][R18.64], R32 ;  /* 0x0000002012008986 */ /* 0x0105e8000c101d04 */
[----:B------:R-:W4:Y:S01]  /*1720*/  @!P1 LD.E.128 R36, desc[UR4][R36.64+0xa00] ;  /* 0x000a000424249980 */ /* 0x000f22000c101d00 */
[----:B------:R-:W-:Y:S02]  /*1730*/  ISETP.NE.AND P0, PT, R6, 0x7, PT ;  /* 0x000000070600780c */ /* 0x000fe40003f05270 */
[----:B---3--:R-:W-:Y:S02]  /*1740*/  @!P1 IADD3 R9, PT, PT, R48, R3, RZ ;  /* 0x0000000330099210 */ /* 0x008fe40007ffe0ff */
[----:B------:R-:W-:-:S03]  /*1750*/  ISETP.GE.AND P0, PT, R3, R5, P0 ;  /* 0x000000050300720c */ /* 0x000fc60000706270 */
[----:B0-----:R-:W-:-:S10]  /*1760*/  @!P1 IMAD.WIDE R8, R9, 0x10, R22 ;  /* 0x0000001009089825 */ /* 0x001fd400078e0216 */
        /* <DEDUP_REMOVED lines=16> */
[----:B------:R-:W-:Y:S01]  /*1870*/  @!P0 IMAD.WIDE R36, R3, 0x10, R28 ;  /* 0x0000001003248825 */ /* 0x000fe200078e021c */
[----:B------:R-:W0:Y:S01]  /*1880*/  @!P0 LDC.64 R22, c[0x0][0x3d8] ;  /* 0x0000f600ff168b82 */ /* 0x000e220000000a00 */
[----:B----4-:R3:W-:Y:S04]  /*1890*/  @!P1 STG.E.128 desc[UR4][R8.64], R32 ;  /* 0x0000002008009986 */ /* 0x0107e8000c101d04 */
        /* <DEDUP_REMOVED lines=8> */
.L_x_160:
        /* <DEDUP_REMOVED lines=14> */
.L_x_249:


//--------------------- .text._ZN4vllm26cross_device_reduce_1stageIfLi8EEEvPNS_8RankDataENS_11RankSignalsEPNS_6SignalEPT_ii --------------------------
	.section	.text._ZN4vllm26cross_device_reduce_1stageIfLi8EEEvPNS_8RankDataENS_11RankSignalsEPNS_6SignalEPT_ii,"ax",@progbits
	.align	128
        .global         _ZN4vllm26cross_device_reduce_1stageIfLi8EEEvPNS_8RankDataENS_11RankSignalsEPNS_6SignalEPT_ii
        .type           _ZN4vllm26cross_device_reduce_1stageIfLi8EEEvPNS_8RankDataENS_11RankSignalsEPNS_6SignalEPT_ii,@function
        .size           _ZN4vllm26cross_device_reduce_1stageIfLi8EEEvPNS_8RankDataENS_11RankSignalsEPNS_6SignalEPT_ii,(.L_x_250 - _ZN4vllm26cross_device_reduce_1stageIfLi8EEEvPNS_8RankDataENS_11RankSignalsEPNS_6SignalEPT_ii)
        .other          _ZN4vllm26cross_device_reduce_1stageIfLi8EEEvPNS_8RankDataENS_11RankSignalsEPNS_6SignalEPT_ii,@"STO_CUDA_ENTRY STV_DEFAULT"
_ZN4vllm26cross_device_reduce_1stageIfLi8EEEvPNS_8RankDataENS_11RankSignalsEPNS_6SignalEPT_ii:
.text._ZN4vllm26cross_device_reduce_1stageIfLi8EEEvPNS_8RankDataENS_11RankSignalsEPNS_6SignalEPT_ii:
        /* <DEDUP_REMOVED lines=37> */
.L_x_162:
[----:B------:R-:W2:Y:S01]  /*0250*/  LDG.E.STRONG.SYS R5, desc[UR4][R8.64] ;  /* 0x0000000408057981 */ /* 0x000ea2000c1f5900 */
[----:B------:R-:W-:Y:S05]  /*0260*/  YIELD ;  /* 0x0000000000007946 */ /* 0x000fea0003800000 */
[----:B--2---:R-:W-:-:S13]  /*0270*/  ISETP.NE.AND P1, PT, R5, R4, PT ;  /* 0x000000040500720c */ /* 0x004fda0003f25270 */
[----:B------:R-:W-:Y:S05]  /*0280*/  @P1 BRA `(.L_x_162) ;  /* 0xfffffffc00f01947 */ /* 0x000fea000383ffff */
.L_x_161:
[----:B------:R-:W-:Y:S05]  /*0290*/  WARPSYNC.ALL ;  /* 0x0000000000007948 */ /* 0x000fea0003800000 */
[----:B------:R-:W-:Y:S01]  /*02a0*/  BAR.SYNC.DEFER_BLOCKING 0x0 ;  /* 0x0000000000007b1d */ /* 0x000fe20000010000 */
[----:B------:R-:W-:-:S05]  /*02b0*/  ISETP.NE.AND P1, PT, R55, RZ, PT ;  /* 0x000000ff3700720c */ /* 0x000fca0003f25270 */
[----:B------:R-:W1:Y:S01]  /*02c0*/  LDCU UR6, c[0x0][0x360] ;  /* 0x00006c00ff0677ac */ /* 0x000e620008000800 */
[----:B------:R-:W-:Y:S01]  /*02d0*/  BSSY.RECONVERGENT B0, `(.L_x_163) ;  /* 0x000003a000007945 */ /* 0x000fe20003800200 */
[----:B------:R-:W2:Y:S01]  /*02e0*/  LDCU UR7, c[0x0][0x3e4] ;  /* 0x00007c80ff0777ac */ /* 0x000ea20008000800 */
[----:B-1----:R-:W-:-:S05]  /*02f0*/  IMAD R59, R54, UR6, R55 ;  /* 0x00000006363b7c24 */ /* 0x002fca000f8e0237 */
[----:B------:R1:W-:Y:S01]  /*0300*/  @!P1 STG.E desc[UR4][R52.64+0x900], R4 ;  /* 0x0009000434009986 */ /* 0x0003e2000c101904 */
[----:B--2---:R-:W-:-:S13]  /*0310*/  ISETP.GE.AND P2, PT, R59, UR7, PT ;  /* 0x000000073b007c0c */ /* 0x004fda000bf46270 */
[----:B-1----:R-:W-:Y:S05]  /*0320*/  @P2 BRA `(.L_x_164) ;  /* 0x0000000000d02947 */ /* 0x002fea0003800000 */
[----:B------:R-:W1:Y:S08]  /*0330*/  LDC R58, c[0x0][0x370] ;  /* 0x0000dc00ff3a7b82 */ /* 0x000e700000000800 */
[----:B------:R-:W2:Y:S01]  /*0340*/  LDC.64 R56, c[0x0][0x3d8] ;  /* 0x0000f600ff387b82 */ /* 0x000ea20000000a00 */
[----:B-1----:R-:W-:-:S07]  /*0350*/  IMAD R58, R58, UR6, RZ ;  /* 0x000000063a3a7c24 */ /* 0x002fce000f8e02ff */
.L_x_165:
[----:B01---5:R-:W-:-:S04]  /*0360*/  IMAD.WIDE R4, R59, 0x10, R12 ;  /* 0x000000103b047825 */ /* 0x023fc800078e020c */
[C---:B------:R-:W-:Y:S02]  /*0370*/  IMAD.WIDE R8, R59.reuse, 0x10, R14 ;  /* 0x000000103b087825 */ /* 0x040fe400078e020e */
[----:B------:R-:W3:Y:S02]  /*0380*/  LD.E.128 R4, desc[UR4][R4.64] ;  /* 0x0000000404047980 */ /* 0x000ee4000c101d00 */
[C---:B------:R-:W-:Y:S02]  /*0390*/  IMAD.WIDE R28, R59.reuse, 0x10, R16 ;  /* 0x000000103b1c7825 */ /* 0x040fe400078e0210 */
[----:B------:R-:W3:Y:S02]  /*03a0*/  LD.E.128 R8, desc[UR4][R8.64] ;  /* 0x0000000408087980 */ /* 0x000ee4000c101d00 */
[C---:B------:R-:W-:Y:S02]  /*03b0*/  IMAD.WIDE R32, R59.reuse, 0x10, R18 ;  /* 0x000000103b207825 */ /* 0x040fe400078e0212 */
[----:B------:R-:W4:Y:S02]  /*03c0*/  LD.E.128 R28, desc[UR4][R28.64] ;  /* 0x000000041c1c7980 */ /* 0x000f24000c101d00 */
[----:B------:R-:W-:-:S02]  /*03d0*/  IMAD.WIDE R36, R59, 0x10, R20 ;  /* 0x000000103b247825 */ /* 0x000fc400078e0214 */
[----:B------:R-:W2:Y:S02]  /*03e0*/  LD.E.128 R32, desc[UR4][R32.64] ;  /* 0x0000000420207980 */ /* 0x000ea4000c101d00 */
[C---:B------:R-:W-:Y:S02]  /*03f0*/  IMAD.WIDE R40, R59.reuse, 0x10, R22 ;  /* 0x000000103b287825 */ /* 0x040fe400078e0216 */
[----:B------:R-:W2:Y:S02]  /*0400*/  LD.E.128 R36, desc[UR4][R36.64] ;  /* 0x0000000424247980 */ /* 0x000ea4000c101d00 */
[C---:B------:R-:W-:Y:S02]  /*0410*/  IMAD.WIDE R44, R59.reuse, 0x10, R24 ;  /* 0x000000103b2c7825 */ /* 0x040fe400078e0218 */
[----:B------:R-:W2:Y:S02]  /*0420*/  LD.E.128 R40, desc[UR4][R40.64] ;  /* 0x0000000428287980 */ /* 0x000ea4000c101d00 */
[----:B------:R-:W-:-:S02]  /*0430*/  IMAD.WIDE R48, R59, 0x10, R26 ;  /* 0x000000103b307825 */ /* 0x000fc400078e021a */
[----:B------:R-:W2:Y:S04]  /*0440*/  LD.E.128 R44, desc[UR4][R44.64] ;  /* 0x000000042c2c7980 */ /* 0x000ea8000c101d00 */
[----:B------:R-:W2:Y:S01]  /*0450*/  LD.E.128 R48, desc[UR4][R48.64] ;  /* 0x0000000430307980 */ /* 0x000ea2000c101d00 */
        /* <DEDUP_REMOVED lines=8> */
[----:B--2---:R-:W-:Y:S01]  /*04e0*/  FADD.FTZ R61, R61, R32 ;  /* 0x000000203d3d7221 */ /* 0x004fe20000010000 */
        /* <DEDUP_REMOVED lines=19> */
[----:B------:R-:W-:Y:S01]  /*0620*/  IMAD.WIDE R4, R59, 0x10, R56 ;  /* 0x000000103b047825 */ /* 0x000fe200078e0238 */
[----:B------:R-:W-:-:S04]  /*0630*/  IADD3 R59, PT, PT, R58, R59, RZ ;  /* 0x0000003b3a3b7210 */ /* 0x000fc80007ffe0ff */
[----:B------:R1:W-:Y:S01]  /*0640*/  STG.E.128 desc[UR4][R4.64], R48 ;  /* 0x0000003004007986 */ /* 0x0003e2000c101d04 */
[----:B------:R-:W-:-:S13]  /*0650*/  ISETP.GE.AND P2, PT, R59, UR7, PT ;  /* 0x000000073b007c0c */ /* 0x000fda000bf46270 */
[----:B------:R-:W-:Y:S05]  /*0660*/  @!P2 BRA `(.L_x_165) ;  /* 0xfffffffc003ca947 */ /* 0x000fea000383ffff */
.L_x_164:
[----:B------:R-:W-:Y:S05]  /*0670*/  BSYNC.RECONVERGENT B0 ;  /* 0x0000000000007941 */ /* 0x000fea0003800200 */
.L_x_163:
[----:B------:R-:W-:Y:S06]  /*0680*/  BAR.SYNC.DEFER_BLOCKING 0x0 ;  /* 0x0000000000007b1d */ /* 0x000fec0000010000 */
[----:B------:R-:W-:Y:S05]  /*0690*/  @P0 EXIT ;  /* 0x000000000000094d */ /* 0x000fea0003800000 */
[C---:B0-----:R-:W-:Y:S01]  /*06a0*/  LEA R6, R55.reuse, R0, 0x3 ;  /* 0x0000000037067211 */ /* 0x041fe200078e18ff */
[----:B------:R-:W0:Y:S01]  /*06b0*/  LDC R9, c[0x0][0x3e0] ;  /* 0x0000f800ff097b82 */ /* 0x000e220000000800 */
[----:B------:R-:W2:Y:S04]  /*06c0*/  LDG.E R0, desc[UR4][R52.64+0x900] ;  /* 0x0009000434007981 */ /* 0x000ea8000c1e1900 */
[----:B-1----:R-:W3:Y:S01]  /*06d0*/  LDL.64 R4, [R6] ;  /* 0x0000000006047983 */ /* 0x002ee20000100a00 */
[----:B------:R-:W-:Y:S01]  /*06e0*/  BSSY B0, `(.L_x_166) ;  /* 0x000000a000007945 */ /* 0x000fe20003800000 */
[----:B------:R-:W-:-:S04]  /*06f0*/  IMAD.WIDE.U32 R2, R55, 0x4, R2 ;  /* 0x0000000437027825 */ /* 0x000fc800078e0002 */
[----:B---3--:R-:W-:Y:S01]  /*0700*/  IMAD.WIDE.U32 R4, R54, 0x20, R4 ;  /* 0x0000002036047825 */ /* 0x008fe200078e0004 */
[----:B--2---:R-:W-:-:S03]  /*0710*/  IADD3 R7, PT, PT, R0, 0x1, RZ ;  /* 0x0000000100077810 */ /* 0x004fc60007ffe0ff */
[----:B0-----:R-:W-:-:S05]  /*0720*/  IMAD.WIDE R4, R9, 0x4, R4 ;  /* 0x0000000409047825 */ /* 0x001fca00078e0204 */
[----:B------:R0:W-:Y:S02]  /*0730*/  STG.E.STRONG.SYS desc[UR4][R4.64+0x480], R7 ;  /* 0x0004800704007986 */ /* 0x0001e4000c115904 */
.L_x_167:
[----:B------:R-:W2:Y:S01]  /*0740*/  LDG.E.STRONG.SYS R0, desc[UR4][R2.64+0x480] ;  /* 0x0004800402007981 */ /* 0x000ea2000c1f5900 */
[----:B------:R-:W-:Y:S05]  /*0750*/  YIELD ;  /* 0x0000000000007946 */ /* 0x000fea0003800000 */
[----:B--2---:R-:W-:-:S13]  /*0760*/  ISETP.NE.AND P0, PT, R0, R7, PT ;  /* 0x000000070000720c */ /* 0x004fda0003f05270 */
[----:B------:R-:W-:Y:S05]  /*0770*/  @P0 BRA `(.L_x_167) ;  /* 0xfffffffc00f00947 */ /* 0x000fea000383ffff */
[----:B------:R-:W-:Y:S05]  /*0780*/  BSYNC B0 ;  /* 0x0000000000007941 */ /* 0x000fea0003800000 */
.L_x_166:
[----:B------:R-:W-:Y:S05]  /*0790*/  @P1 EXIT ;  /* 0x000000000000194d */ /* 0x000fea0003800000 */
[----:B------:R-:W-:Y:S01]  /*07a0*/  STG.E desc[UR4][R52.64+0x900], R7 ;  /* 0x0009000734007986 */ /* 0x000fe2000c101904 */
[----:B------:R-:W-:Y:S05]  /*07b0*/  EXIT ;  /* 0x000000000000794d */ /* 0x000fea0003800000 */
.L_x_168:
        /* <DEDUP_REMOVED lines=12> */
.L_x_250:


//--------------------- .text._ZN4vllm26cross_device_reduce_2stageIfLi6EEEvPNS_8RankDataENS_11RankSignalsEPNS_6SignalEPT_ii --------------------------
	.section	.text._ZN4vllm26cross_device_reduce_2stageIfLi6EEEvPNS_8RankDataENS_11RankSignalsEPNS_6SignalEPT_ii,"ax",@progbits
	.align	128
        .global         _ZN4vllm26cross_device_reduce_2stageIfLi6EEEvPNS_8RankDataENS_11RankSignalsEPNS_6SignalEPT_ii
        .type           _ZN4vllm26cross_device_reduce_2stageIfLi6EEEvPNS_8RankDataENS_11RankSignalsEPNS_6SignalEPT_ii,@function
        .size           _ZN4vllm26cross_device_reduce_2stageIfLi6EEEvPNS_8RankDataENS_11RankSignalsEPNS_6SignalEPT_ii,(.L_x_251 - _ZN4vllm26cross_device_reduce_2stageIfLi6EEEvPNS_8RankDataENS_11RankSignalsEPNS_6SignalEPT_ii)
        .other          _ZN4vllm26cross_device_reduce_2stageIfLi6EEEvPNS_8RankDataENS_11RankSignalsEPNS_6SignalEPT_ii,@"STO_CUDA_ENTRY STV_DEFAULT"
_ZN4vllm26cross_device_reduce_2stageIfLi6EEEvPNS_8RankDataENS_11RankSignalsEPNS_6SignalEPT_ii:
.text._ZN4vllm26cross_device_reduce_2stageIfLi6EEEvPNS_8RankDataENS_11RankSignalsEPNS_6SignalEPT_ii:
        /* <DEDUP_REMOVED lines=10> */
[C---:B------:R-:W-:Y:S01]  /*00a0*/  IADD3 R6, PT, PT, R16.reuse, 0x4, RZ ;  /* 0x0000000410067810 */ /* 0x040fe20007ffe0ff */
[----:B------:R-:W-:Y:S01]  /*00b0*/  IMAD.HI R2, R5, 0x2aaaaaab, RZ ;  /* 0x2aaaaaab05027827 */ /* 0x000fe200078e02ff */
[----:B------:R-:W-:-:S03]  /*00c0*/  IADD3 R7, PT, PT, R16, 0x5, RZ ;  /* 0x0000000510077810 */ /* 0x000fc60007ffe0ff */
[----:B------:R-:W-:Y:S01]  /*00d0*/  IMAD.HI R4, R0, 0x2aaaaaab, RZ ;  /* 0x2aaaaaab00047827 */ /* 0x000fe200078e02ff */
[----:B------:R-:W-:Y:S01]  /*00e0*/  LEA.HI R2, R2, R2, RZ, 0x1 ;  /* 0x0000000202027211 */ /* 0x000fe200078f08ff */
[----:B------:R-:W1:Y:S04]  /*00f0*/  LDC.64 R12, c[0x0][0x380] ;  /* 0x0000e000ff0c7b82 */ /* 0x000e680000000a00 */
[----:B------:R-:W-:Y:S01]  /*0100*/  IMAD R2, R2, -0x6, R5 ;  /* 0xfffffffa02027824 */ /* 0x000fe200078e0205 */
[----:B------:R-:W-:Y:S01]  /*0110*/  LEA.HI R5, R4, R4, RZ, 0x1 ;  /* 0x0000000404057211 */ /* 0x000fe200078f08ff */
[----:B------:R-:W-:Y:S01]  /*0120*/  IMAD.HI R4, R16, 0x2aaaaaab, RZ ;  /* 0x2aaaaaab10047827 */ /* 0x000fe200078e02ff */
[----:B---3--:R3:W-:Y:S01]  /*0130*/  STL.128 [R1], R8 ;  /* 0x0000000801007387 */ /* 0x0087e20000100c00 */
[----:B------:R-:W4:Y:S02]  /*0140*/  LDC.64 R24, c[0x0][0x3a0] ;  /* 0x0000e800ff187b82 */ /* 0x000f240000000a00 */
[----:B------:R-:W-:-:S02]  /*0150*/  IMAD R0, R5, -0x6, R0 ;  /* 0xfffffffa05007824 */ /* 0x000fc400078e0200 */
[----:B--2---:R-:W-:-:S04]  /*0160*/  IMAD.WIDE.U32 R18, R3, 0x4, R22 ;  /* 0x0000000403127825 */ /* 0x004fc800078e0016 */
[----:B------:R-:W4:Y:S01]  /*0170*/  LDC.64 R26, c[0x0][0x3a8] ;  /* 0x0000ea00ff1a7b82 */ /* 0x000f220000000a00 */
[----:B---3--:R-:W-:-:S07]  /*0180*/  IADD3 R8, PT, PT, R16, 0x3, RZ ;  /* 0x0000000310087810 */ /* 0x008fce0007ffe0ff */
[----:B------:R-:W2:Y:S01]  /*0190*/  LDC.64 R28, c[0x0][0x3b0] ;  /* 0x0000ec00ff1c7b82 */ /* 0x000ea20000000a00 */
[----:B------:R-:W-:Y:S01]  /*01a0*/  LEA.HI R9, R4, R4, RZ, 0x1 ;  /* 0x0000000404097211 */ /* 0x000fe200078f08ff */
[----:B------:R-:W-:-:S04]  /*01b0*/  IMAD.HI R4, R6, 0x2aaaaaab, RZ ;  /* 0x2aaaaaab06047827 */ /* 0x000fc800078e02ff */
[----:B------:R-:W-:Y:S02]  /*01c0*/  IMAD.HI R5, R8, 0x2aaaaaab, RZ ;  /* 0x2aaaaaab08057827 */ /* 0x000fe400078e02ff */
[----:B------:R-:W2:Y:S02]  /*01d0*/  LDC.64 R30, c[0x0][0x3b8] ;  /* 0x0000ee00ff1e7b82 */ /* 0x000ea40000000a00 */
[----:B------:R-:W-:Y:S01]  /*01e0*/  IMAD.HI R11, R7, 0x2aaaaaab, RZ ;  /* 0x2aaaaaab070b7827 */ /* 0x000fe200078e02ff */
[----:B------:R-:W-:-:S03]  /*01f0*/  LEA.HI R5, R5, R5, RZ, 0x1 ;  /* 0x0000000505057211 */ /* 0x000fc600078f08ff */
[----:B------:R-:W-:Y:S01]  /*0200*/  IMAD R10, R9, -0x6, R16 ;  /* 0xfffffffa090a7824 */ /* 0x000fe200078e0210 */
[----:B------:R-:W-:Y:S01]  /*0210*/  LEA.HI R9, R4, R4, RZ, 0x1 ;  /* 0x0000000404097211 */ /* 0x000fe200078f08ff */
[----:B------:R-:W3:Y:S01]  /*0220*/  LDC.64 R32, c[0x0][0x3c0] ;  /* 0x0000f000ff207b82 */ /* 0x000ee20000000a00 */
[----:B------:R-:W-:Y:S01]  /*0230*/  LEA.HI R4, R11, R11, RZ, 0x1 ;  /* 0x0000000b0b047211 */ /* 0x000fe200078f08ff */
[----:B------:R-:W-:Y:S01]  /*0240*/  IMAD R8, R5, -0x6, R8 ;  /* 0xfffffffa05087824 */ /* 0x000fe200078e0208 */
[----:B------:R-:W-:Y:S01]  /*0250*/  LEA R70, R10, R1, 0x3 ;  /* 0x000000010a467211 */ /* 0x000fe200078e18ff */
[----:B------:R-:W-:-:S04]  /*0260*/  IMAD R6, R9, -0x6, R6 ;  /* 0xfffffffa09067824 */ /* 0x000fc800078e0206 */
[----:B------:R-:W3:Y:S01]  /*0270*/  LDC.64 R34, c[0x0][0x3c8] ;  /* 0x0000f200ff227b82 */ /* 0x000ee20000000a00 */
[----:B------:R-:W-:Y:S01]  /*0280*/  IMAD R4, R4, -0x6, R7 ;  /* 0xfffffffa04047824 */ /* 0x000fe200078e0207 */
[-C--:B------:R-:W-:Y:S01]  /*0290*/  LEA R66, R2, R1.reuse, 0x3 ;  /* 0x0000000102427211 */ /* 0x080fe200078e18ff */
[--C-:B-1----:R-:W-:Y:S01]  /*02a0*/  IMAD.WIDE R72, R10, 0x8, R12.reuse ;  /* 0x000000080a487825 */ /* 0x102fe200078e020c */
[-C--:B------:R-:W-:Y:S01]  /*02b0*/  LEA R62, R0, R1.reuse, 0x3 ;  /* 0x00000001003e7211 */ /* 0x080fe200078e18ff */
[----:B0-----:R-:W3:Y:S01]  /*02c0*/  LDG.E R9, desc[UR4][R18.64+0x900] ;  /* 0x0009000412097981 */ /* 0x001ee2000c1e1900 */
[-C--:B------:R-:W-:Y:S01]  /*02d0*/  LEA R54, R8, R1.reuse, 0x3 ;  /* 0x0000000108367211 */ /* 0x080fe200078e18ff */
[--C-:B------:R-:W-:Y:S01]  /*02e0*/  IMAD.WIDE R68, R2, 0x8, R12.reuse ;  /* 0x0000000802447825 */ /* 0x100fe200078e020c */
[-C--:B------:R-:W-:Y:S01]  /*02f0*/  LEA R50, R6, R1.reuse, 0x3 ;  /* 0x0000000106327211 */ /* 0x080fe200078e18ff */
[----:B----4-:R0:W-:Y:S01]  /*0300*/  STL.128 [R1+0x10], R24 ;  /* 0x0000101801007387 */ /* 0x0101e20000100c00 */
[----:B------:R-:W-:Y:S01]  /*0310*/  LEA R20, R4, R1, 0x3 ;  /* 0x0000000104147211 */ /* 0x000fe200078e18ff */
[----:B------:R-:W-:-:S02]  /*0320*/  IMAD.WIDE R64, R0, 0x8, R12 ;  /* 0x0000000800407825 */ /* 0x000fc400078e020c */
[----:B--2---:R0:W-:Y:S02]  /*0330*/  STL.128 [R1+0x20], R28 ;  /* 0x0000201c01007387 */ /* 0x0041e40000100c00 */
[--C-:B------:R-:W-:Y:S02]  /*0340*/  IMAD.WIDE R60, R8, 0x8, R12.reuse ;  /* 0x00000008083c7825 */ /* 0x100fe400078e020c */
[----:B------:R-:W5:Y:S02]  /*0350*/  LDG.E.64 R72, desc[UR4][R72.64] ;  /* 0x0000000448487981 */ /* 0x000f64000c1e1b00 */
[--C-:B------:R-:W-:Y:S02]  /*0360*/  IMAD.WIDE R52, R6, 0x8, R12.reuse ;  /* 0x0000000806347825 */ /* 0x100fe400078e020c */
[----:B------:R-:W5:Y:S02]  /*0370*/  LDG.E.64 R68, desc[UR4][R68.64] ;  /* 0x0000000444447981 */ /* 0x000f64000c1e1b00 */
[----:B------:R-:W-:-:S02]  /*0380*/  IMAD.WIDE R48, R4, 0x8, R12 ;  /* 0x0000000804307825 */ /* 0x000fc400078e020c */
[----:B---3--:R0:W-:Y:S04]  /*0390*/  STL.128 [R1+0x30], R32 ;  /* 0x0000302001007387 */ /* 0x0081e80000100c00 */
        /* <DEDUP_REMOVED lines=9> */
[----:B------:R-:W5:Y:S01]  /*0430*/  LDG.E.64 R48, desc[UR4][R48.64] ;  /* 0x0000000430307981 */ /* 0x000f62000c1e1b00 */
[----:B------:R-:W1:Y:S01]  /*0440*/  S2R R12, SR_TID.X ;  /* 0x00000000000c7919 */ /* 0x000e620000002100 */
[----:B------:R-:W2:Y:S01]  /*0450*/  LDCU UR6, c[0x0][0x360] ;  /* 0x00006c00ff0677ac */ /* 0x000ea20008000800 */
[----:B------:R-:W3:Y:S01]  /*0460*/  LDC R14, c[0x0][0x370] ;  /* 0x0000dc00ff0e7b82 */ /* 0x000ee20000000800 */
[----:B------:R-:W-:-:S04]  /*0470*/  IMAD.HI R7, R17, 0x2aaaaaab, RZ ;  /* 0x2aaaaaab11077827 */ /* 0x000fc800078e02ff */
[----:B------:R-:W-:Y:S01]  /*0480*/  IMAD.WIDE.U32 R22, R3, 0x20, R22 ;  /* 0x0000002003167825 */ /* 0x000fe200078e0016 */
[----:B------:R-:W-:Y:S02]  /*0490*/  LEA.HI R7, R7, R7, RZ, 0x1 ;  /* 0x0000000707077211 */ /* 0x000fe400078f08ff */
[----:B-1----:R-:W-:Y:S01]  /*04a0*/  ISETP.GT.U32.AND P0, PT, R12, 0x5, PT ;  /* 0x000000050c00780c */ /* 0x002fe20003f04070 */
[----:B--2---:R-:W-:Y:S02]  /*04b0*/  IMAD R5, R3, UR6, R12 ;  /* 0x0000000603057c24 */ /* 0x004fe4000f8e020c */
[----:B---3--:R-:W-:Y:S01]  /*04c0*/  IMAD R14, R14, UR6, RZ ;  /* 0x000000060e0e7c24 */ /* 0x008fe2000f8e02ff */
[----:B------:R-:W-:-:S09]  /*04d0*/  IADD3 R11, PT, PT, R9, 0x1, RZ ;  /* 0x00000001090b7810 */ /* 0x000fd20007ffe0ff */
[----:B0-----:R-:W-:Y:S05]  /*04e0*/  @P0 BRA `(.L_x_169) ;  /* 0x0000000000280947 */ /* 0x001fea0003800000 */
[----:B------:R-:W-:-:S05]  /*04f0*/  LEA R9, R12, R1, 0x3 ;  /* 0x000000010c097211 */ /* 0x000fca00078e18ff */
[----:B------:R-:W2:Y:S01]  /*0500*/  LDL.64 R24, [R9] ;  /* 0x0000000009187983 */ /* 0x000ea20000100a00 */
[----:B------:R-:W-:-:S04]  /*0510*/  IMAD.WIDE.U32 R26, R12, 0x4, R22 ;  /* 0x000000040c1a7825 */ /* 0x000fc800078e0016 */
[----:B--2---:R-:W-:-:S04]  /*0520*/  IMAD.WIDE.U32 R24, R3, 0x20, R24 ;  /* 0x0000002003187825 */ /* 0x004fc800078e0018 */
[----:B------:R-:W-:-:S05]  /*0530*/  IMAD.WIDE R24, R16, 0x4, R24 ;  /* 0x0000000410187825 */ /* 0x000fca00078e0218 */
[----:B------:R0:W-:Y:S02]  /*0540*/  STG.E.STRONG.SYS desc[UR4][R24.64], R11 ;  /* 0x0000000b18007986 */ /* 0x0001e4000c115904 */
.L_x_170:
[----:B0-----:R-:W2:Y:S01]  /*0550*/  LDG.E.STRONG.SYS R24, desc[UR4][R26.64] ;  /* 0x000000041a187981 */ /* 0x001ea2000c1f5900 */
[----:B------:R-:W-:Y:S05]  /*0560*/  YIELD ;  /* 0x0000000000007946 */ /* 0x000fea0003800000 */
[----:B--2---:R-:W-:-:S13]  /*0570*/  ISETP.NE.AND P1, PT, R24, R11, PT ;  /* 0x0000000b1800720c */ /* 0x004fda0003f25270 */
[----:B------:R-:W-:Y:S05]  /*0580*/  @P1 BRA `(.L_x_170) ;  /* 0xfffffffc00f01947 */ /* 0x000fea000383ffff */
.L_x_169:
        /* <DEDUP_REMOVED lines=50> */
[----:B------:R-:W-:Y:S02]  /*08b0*/  IMAD.WIDE R44, R11, 0x10, R48 ;  /* 0x000000100b2c7825 */ /* 0x000fe400078e0230 */
        /* <DEDUP_REMOVED lines=25> */
.L_x_174:
[----:B------:R-:W-:Y:S05]  /*0a50*/  BSYNC.RECONVERGENT B1 ;  /* 0x0000000000017941 */ /* 0x000fea0003800200 */
.L_x_173:
[----:B------:R-:W-:Y:S05]  /*0a60*/  @!P3 BRA `(.L_x_172) ;  /* 0x000000040024b947 */ /* 0x000fea0003800000 */
.L_x_175:
        /* <DEDUP_REMOVED lines=46> */
[----:B------:R-:W4:Y:S04]  /*0d50*/  LD.E.128 R40, desc[UR4][R40.64] ;  /* 0x0000000428287980 */ /* 0x000f28000c101d00 */
[----:B------:R-:W4:Y:S01]  /*0d60*/  LD.E.128 R44, desc[UR4][R44.64] ;  /* 0x000000042c2c7980 */ /* 0x000f22000c101d00 */
[C---:B0-----:R-:W-:Y:S01]  /*0d70*/  IMAD.WIDE R80, R14.reuse, 0x10, R80 ;  /* 0x000000100e507825 */ /* 0x041fe200078e0250 */
        /* <DEDUP_REMOVED lines=24> */
.L_x_172:
[----:B------:R-:W-:Y:S05]  /*0f00*/  BSYNC.RECONVERGENT B0 ;  /* 0x0000000000007941 */ /* 0x000fea0003800200 */
.L_x_171:
[----:B------:R-:W-:Y:S06]  /*0f10*/  BAR.SYNC.DEFER_BLOCKING 0x0 ;  /* 0x0000000000007b1d */ /* 0x000fec0000010000 */
[----:B------:R-:W2:Y:S02]  /*0f20*/  LDG.E R9, desc[UR4][R18.64+0x900] ;  /* 0x0009000412097981 */ /* 0x000ea4000c1e1900 */
[----:B--2---:R-:W-:Y:S01]  /*0f30*/  IADD3 R9, PT, PT, R9, 0x1, RZ ;  /* 0x0000000109097810 */ /* 0x004fe20007ffe0ff */
[----:B------:R-:W-:Y:S06]  /*0f40*/  @P0 BRA `(.L_x_176) ;  /* 0x0000000000380947 */ /* 0x000fec0003800000 */
[----:B0-----:R-:W-:-:S05]  /*0f50*/  LEA R11, R12, R1, 0x3 ;  /* 0x000000010c0b7211 */ /* 0x001fca00078e18ff */
        /* <DEDUP_REMOVED lines=8> */
.L_x_177:
[----:B------:R-:W2:Y:S04]  /*0fe0*/  LDG.E.STRONG.SYS R16, desc[UR4][R12.64+0x480] ;  /* 0x000480040c107981 */ /* 0x000ea8000c1f5900 */
[----:B--2---:R-:W-:Y:S01]  /*0ff0*/  CCTL.IVALL ;  /* 0x00000000ff00798f */ /* 0x004fe20002000000 */
[----:B------:R-:W-:Y:S05]  /*1000*/  YIELD ;  /* 0x0000000000007946 */ /* 0x000fea0003800000 */
[----:B------:R-:W-:-:S13]  /*1010*/  ISETP.NE.AND P0, PT, R16, R9, PT ;  /* 0x000000091000720c */ /* 0x000fda0003f05270 */
[----:B------:R-:W-:Y:S05]  /*1020*/  @P0 BRA `(.L_x_177) ;  /* 0xfffffffc00ec0947 */ /* 0x000fea000383ffff */
.L_x_176:
        /* <DEDUP_REMOVED lines=12> */
[----:B01----:R-:W-:-:S07]  /*10f0*/  IMAD R44, R7, R4, RZ ;  /* 0x00000004072c7224 */ /* 0x003fce00078e02ff */
.L_x_178:
[----:B------:R-:W-:-:S13]  /*1100*/  ISETP.GE.AND P1, PT, R5, R7, P2 ;  /* 0x000000070500720c */ /* 0x000fda0001726270 */
[C---:B-1---5:R-:W-:Y:S01]  /*1110*/  @!P1 IMAD.WIDE R16, R5.reuse, 0x10, R70 ;  /* 0x0000001005109825 */ /* 0x062fe200078e0246 */
[----:B------:R-:W0:Y:S05]  /*1120*/  @!P1 LDC.64 R10, c[0x0][0x3d8] ;  /* 0x0000f600ff0a9b82 */ /* 0x000e2a0000000a00 */
[----:B------:R-:W2:Y:S01]  /*1130*/  @!P1 LD.E.128 R16, desc[UR4][R16.64+0xa00] ;  /* 0x000a000410109980 */ /* 0x000ea2000c101d00 */
[----:B------:R-:W-:Y:S02]  /*1140*/  ISETP.NE.AND P0, PT, R2, 0x5, PT ;  /* 0x000000050200780c */ /* 0x000fe40003f05270 */
[----:B------:R-:W-:Y:S02]  /*1150*/  @!P1 IADD3 R3, PT, PT, R34, R5, RZ ;  /* 0x0000000522039210 */ /* 0x000fe40007ffe0ff */
[----:B------:R-:W-:-:S13]  /*1160*/  ISETP.GE.AND P0, PT, R5, R7, P0 ;  /* 0x000000070500720c */ /* 0x000fda0000706270 */
[----:B------:R-:W-:Y:S01]  /*1170*/  @!P0 IMAD.WIDE R24, R5, 0x10, R66 ;  /* 0x0000001005188825 */ /* 0x000fe200078e0242 */
        /* <DEDUP_REMOVED lines=36> */
[-C--:B--2---:R-:W-:Y:S02]  /*13c0*/  @!P0 IADD3 R17, PT, PT, R44, R5.reuse, RZ ;  /* 0x000000052c118210 */ /* 0x084fe40007ffe0ff */
[----:B------:R-:W-:-:S03]  /*13d0*/  IADD3 R5, PT, PT, R14, R5, RZ ;  /* 0x000000050e057210 */ /* 0x000fc60007ffe0ff */
[----:B0-----:R-:W-:-:S05]  /*13e0*/  @!P0 IMAD.WIDE R16, R17, 0x10, R32 ;  /* 0x0000001011108825 */ /* 0x001fca00078e0220 */
[----:B---3--:R1:W-:Y:S01]  /*13f0*/  @!P0 STG.E.128 desc[UR4][R16.64], R28 ;  /* 0x0000001c10008986 */ /* 0x0083e2000c101d04 */
[----:B------:R-:W-:-:S13]  /*1400*/  ISETP.GE.AND P0, PT, R5, R12, PT ;  /* 0x0000000c0500720c */ /* 0x000fda0003f06270 */
[----:B------:R-:W-:Y:S05]  /*1410*/  @!P0 BRA `(.L_x_178) ;  /* 0xfffffffc00388947 */ /* 0x000fea000383ffff */
[----:B------:R-:W-:Y:S05]  /*1420*/  EXIT ;  /* 0x000000000000794d */ /* 0x000fea0003800000 */
.L_x_179:
        /* <DEDUP_REMOVED lines=13> */
.L_x_251:


//--------------------- .text._ZN4vllm26cross_device_reduce_1stageIfLi6EEEvPNS_8RankDataENS_11RankSignalsEPNS_6SignalEPT_ii --------------------------
	.section	.text._ZN4vllm26cross_device_reduce_1stageIfLi6EEEvPNS_8RankDataENS_11RankSignalsEPNS_6SignalEPT_ii,"ax",@progbits
	.align	128
        .global         _ZN4vllm26cross_device_reduce_1stageIfLi6EEEvPNS_8RankDataENS_11RankSignalsEPNS_6SignalEPT_ii
        .type           _ZN4vllm26cross_device_reduce_1stageIfLi6EEEvPNS_8RankDataENS_11RankSignalsEPNS_6SignalEPT_ii,@function
        .size           _ZN4vllm26cross_device_reduce_1stageIfLi6EEEvPNS_8RankDataENS_11RankSignalsEPNS_6SignalEPT_ii,(.L_x_252 - _ZN4vllm26cross_device_reduce_1stageIfLi6EEEvPNS_8RankDataENS_11RankSignalsEPNS_6SignalEPT_ii)
        .other          _ZN4vllm26cross_device_reduce_1stageIfLi6EEEvPNS_8RankDataENS_11RankSignalsEPNS_6SignalEPT_ii,@"STO_CUDA_ENTRY STV_DEFAULT"
_ZN4vllm26cross_device_reduce_1stageIfLi6EEEvPNS_8RankDataENS_11RankSignalsEPNS_6SignalEPT_ii:
.text._ZN4vllm26cross_device_reduce_1stageIfLi6EEEvPNS_8RankDataENS_11RankSignalsEPNS_6SignalEPT_ii:
        /* <DEDUP_REMOVED lines=36> */
.L_x_181:
[----:B0-----:R-:W2:Y:S01]  /*0240*/  LDG.E.STRONG.SYS R9, desc[UR4][R10.64] ;  /* 0x000000040a097981 */ /* 0x001ea2000c1f5900 */
[----:B------:R-:W-:Y:S05]  /*0250*/  YIELD ;  /* 0x0000000000007946 */ /* 0x000fea0003800000 */
[----:B--2---:R-:W-:-:S13]  /*0260*/  ISETP.NE.AND P1, PT, R9, R4, PT ;  /* 0x000000040900720c */ /* 0x004fda0003f25270 */
[----:B------:R-:W-:Y:S05]  /*0270*/  @P1 BRA `(.L_x_181) ;  /* 0xfffffffc00f01947 */ /* 0x000fea000383ffff */
.L_x_180:
        /* <DEDUP_REMOVED lines=13> */
.L_x_184:
[----:B0----5:R-:W-:-:S04]  /*0350*/  IMAD.WIDE R8, R49, 0x10, R16 ;  /* 0x0000001031087825 */ /* 0x021fc800078e0210 */
        /* <DEDUP_REMOVED lines=31> */
[----:B-1----:R-:W-:Y:S01]  /*0550*/  IMAD.WIDE R8, R49, 0x10, R46 ;  /* 0x0000001031087825 */ /* 0x002fe200078e022e */
[----:B------:R-:W-:-:S04]  /*0560*/  IADD3 R49, PT, PT, R4, R49, RZ ;  /* 0x0000003104317210 */ /* 0x000fc80007ffe0ff */
[----:B------:R0:W-:Y:S01]  /*0570*/  STG.E.128 desc[UR4][R8.64], R40 ;  /* 0x0000002808007986 */ /* 0x0001e2000c101d04 */
[----:B------:R-:W-:-:S13]  /*0580*/  ISETP.GE.AND P2, PT, R49, UR7, PT ;  /* 0x0000000731007c0c */ /* 0x000fda000bf46270 */
[----:B------:R-:W-:Y:S05]  /*0590*/  @!P2 BRA `(.L_x_184) ;  /* 0xfffffffc006ca947 */ /* 0x000fea000383ffff */
.L_x_183:
[----:B------:R-:W-:Y:S05]  /*05a0*/  BSYNC.RECONVERGENT B0 ;  /* 0x0000000000007941 */ /* 0x000fea0003800200 */
.L_x_182:
[----:B------:R-:W-:Y:S06]  /*05b0*/  BAR.SYNC.DEFER_BLOCKING 0x0 ;  /* 0x0000000000007b1d */ /* 0x000fec0000010000 */
[----:B------:R-:W-:Y:S05]  /*05c0*/  @P0 EXIT ;  /* 0x000000000000094d */ /* 0x000fea0003800000 */
[C---:B------:R-:W-:Y:S01]  /*05d0*/  LEA R4, R45.reuse, R0, 0x3 ;  /* 0x000000002d047211 */ /* 0x040fe200078e18ff */
[----:B------:R-:W1:Y:S01]  /*05e0*/  LDC R11, c[0x0][0x3e0] ;  /* 0x0000f800ff0b7b82 */ /* 0x000e620000000800 */
[----:B------:R-:W2:Y:S04]  /*05f0*/  LDG.E R0, desc[UR4][R6.64+0x900] ;  /* 0x0009000406007981 */ /* 0x000ea8000c1e1900 */
[----:B0-----:R-:W3:Y:S01]  /*0600*/  LDL.64 R8, [R4] ;  /* 0x0000000004087983 */ /* 0x001ee20000100a00 */
[----:B------:R-:W-:Y:S01]  /*0610*/  BSSY B0, `(.L_x_185) ;  /* 0x000000a000007945 */ /* 0x000fe20003800000 */
[----:B------:R-:W-:-:S04]  /*0620*/  IMAD.WIDE.U32 R2, R45, 0x4, R2 ;  /* 0x000000042d027825 */ /* 0x000fc800078e0002 */
[----:B---3--:R-:W-:Y:S01]  /*0630*/  IMAD.WIDE.U32 R8, R5, 0x20, R8 ;  /* 0x0000002005087825 */ /* 0x008fe200078e0008 */
[----:B--2---:R-:W-:-:S03]  /*0640*/  IADD3 R5, PT, PT, R0, 0x1, RZ ;  /* 0x0000000100057810 */ /* 0x004fc60007ffe0ff */
[----:B-1----:R-:W-:-:S05]  /*0650*/  IMAD.WIDE R8, R11, 0x4, R8 ;  /* 0x000000040b087825 */ /* 0x002fca00078e0208 */
[----:B------:R0:W-:Y:S02]  /*0660*/  STG.E.STRONG.SYS desc[UR4][R8.64+0x480], R5 ;  /* 0x0004800508007986 */ /* 0x0001e4000c115904 */
.L_x_186:
[----:B------:R-:W2:Y:S01]  /*0670*/  LDG.E.STRONG.SYS R0, desc[UR4][R2.64+0x480] ;  /* 0x0004800402007981 */ /* 0x000ea2000c1f5900 */
[----:B------:R-:W-:Y:S05]  /*0680*/  YIELD ;  /* 0x0000000000007946 */ /* 0x000fea0003800000 */
[----:B--2---:R-:W-:-:S13]  /*0690*/  ISETP.NE.AND P0, PT, R0, R5, PT ;  /* 0x000000050000720c */ /* 0x004fda0003f05270 */
[----:B------:R-:W-:Y:S05]  /*06a0*/  @P0 BRA `(.L_x_186) ;  /* 0xfffffffc00f00947 */ /* 0x000fea000383ffff */
[----:B------:R-:W-:Y:S05]  /*06b0*/  BSYNC B0 ;  /* 0x0000000000007941 */ /* 0x000fea0003800000 */
.L_x_185:
[----:B------:R-:W-:Y:S05]  /*06c0*/  @P1 EXIT ;  /* 0x000000000000194d */ /* 0x000fea0003800000 */
[----:B------:R-:W-:Y:S01]  /*06d0*/  STG.E desc[UR4][R6.64+0x900], R5 ;  /* 0x0009000506007986 */ /* 0x000fe2000c101904 */
[----:B------:R-:W-:Y:S05]  /*06e0*/  EXIT ;  /* 0x000000000000794d */ /* 0x000fea0003800000 */
.L_x_187:
        /* <DEDUP_REMOVED lines=9> */
.L_x_252:


//--------------------- .text._ZN4vllm26cross_device_reduce_2stageIfLi4EEEvPNS_8RankDataENS_11RankSignalsEPNS_6SignalEPT_ii --------------------------
	.section	.text._ZN4vllm26cross_device_reduce_2stageIfLi4EEEvPNS_8RankDataENS_11RankSignalsEPNS_6SignalEPT_ii,"ax",@progbits
	.align	128
        .global         _ZN4vllm26cross_device_reduce_2stageIfLi4EEEvPNS_8RankDataENS_11RankSignalsEPNS_6SignalEPT_ii
        .type           _ZN4vllm26cross_device_reduce_2stageIfLi4EEEvPNS_8RankDataENS_11RankSignalsEPNS_6SignalEPT_ii,@function
        .size           _ZN4vllm26cross_device_reduce_2stageIfLi4EEEvPNS_8RankDataENS_11RankSignalsEPNS_6SignalEPT_ii,(.L_x_253 - _ZN4vllm26cross_device_reduce_2stageIfLi4EEEvPNS_8RankDataENS_11RankSignalsEPNS_6SignalEPT_ii)
        .other          _ZN4vllm26cross_device_reduce_2stageIfLi4EEEvPNS_8RankDataENS_11RankSignalsEPNS_6SignalEPT_ii,@"STO_CUDA_ENTRY STV_DEFAULT"
_ZN4vllm26cross_device_reduce_2stageIfLi4EEEvPNS_8RankDataENS_11RankSignalsEPNS_6SignalEPT_ii:
.text._ZN4vllm26cross_device_reduce_2stageIfLi4EEEvPNS_8RankDataENS_11RankSignalsEPNS_6SignalEPT_ii:
[----:B------:R-:W0:Y:S08]  /*0000*/  LDC R1, c[0x0][0x37c] ;  /* 0x0000df00ff017b82 */ /* 0x000e300000000800 */
[----:B------:R-:W1:Y:S01]  /*0010*/  LDC.64 R10, c[0x0][0x3e0] ;  /* 0x0000f800ff0a7b82 */ /* 0x000e620000000a00 */
[----:B------:R-:W2:Y:S01]  /*0020*/  S2R R2, SR_CTAID.X ;  /* 0x0000000000027919 */ /* 0x000ea20000002500 */
[----:B------:R-:W3:Y:S01]  /*0030*/  LDCU.64 UR4, c[0x0][0x358] ;  /* 0x00006b00ff0477ac */ /* 0x000ee20008000a00 */
[----:B0-----:R-:W-:-:S05]  /*0040*/  IADD3 R1, PT, PT, R1, -0x40, RZ ;  /* 0xffffffc001017810 */ /* 0x001fca0007ffe0ff */
[----:B------:R-:W2:Y:S08]  /*0050*/  LDC.64 R32, c[0x0][0x3d0] ;  /* 0x0000f400ff207b82 */ /* 0x000eb00000000a00 */
[----:B------:R-:W0:Y:S01]  /*0060*/  LDC.64 R38, c[0x0][0x380] ;  /* 0x0000e000ff267b82 */ /* 0x000e220000000a00 */
[----:B-1----:R-:W-:-:S07]  /*0070*/  IADD3 R3, PT, PT, R10, 0x1, RZ ;  /* 0x000000010a037810 */ /* 0x002fce0007ffe0ff */
[----:B------:R-:W1:Y:S01]  /*0080*/  LDC.64 R16, c[0x0][0x390] ;  /* 0x0000e400ff107b82 */ /* 0x000e620000000a00 */
[C---:B------:R-:W-:Y:S02]  /*0090*/  IADD3 R4, PT, PT, R10.reuse, 0x2, RZ ;  /* 0x000000020a047810 */ /* 0x040fe40007ffe0ff */
[----:B------:R-:W-:Y:S02]  /*00a0*/  SHF.R.S32.HI R0, RZ, 0x1f, R3 ;  /* 0x0000001fff007819 */ /* 0x000fe40000011403 */
[----:B------:R-:W-:Y:S02]  /*00b0*/  IADD3 R6, PT, PT, R10, 0x3, RZ ;  /* 0x000000030a067810 */ /* 0x000fe40007ffe0ff */
[----:B------:R-:W-:Y:S01]  /*00c0*/  LEA.HI R0, R0, R3, RZ, 0x2 ;  /* 0x0000000300007211 */ /* 0x000fe200078f10ff */
[----:B------:R-:W1:Y:S01]  /*00d0*/  LDC.64 R18, c[0x0][0x398] ;  /* 0x0000e600ff127b82 */ /* 0x000e620000000a00 */
[----:B------:R-:W-:Y:S01]  /*00e0*/  SHF.R.S32.HI R5, RZ, 0x1f, R4 ;  /* 0x0000001fff057819 */ /* 0x000fe20000011404 */
[----:B--2---:R-:W-:Y:S01]  /*00f0*/  IMAD.WIDE.U32 R34, R2, 0x4, R32 ;  /* 0x0000000402227825 */ /* 0x004fe200078e0020 */
[----:B------:R-:W-:-:S02]  /*0100*/  LOP3.LUT R0, R0, 0xfffffffc, RZ, 0xc0, !PT ;  /* 0xfffffffc00007812 */ /* 0x000fc400078ec0ff */
[----:B------:R-:W-:Y:S02]  /*0110*/  SHF.R.S32.HI R7, RZ, 0x1f, R6 ;  /* 0x0000001fff077819 */ /* 0x000fe40000011406 */
[----:B------:R-:W-:Y:S01]  /*0120*/  IADD3 R0, PT, PT, R3, -R0, RZ ;  /* 0x8000000003007210 */ /* 0x000fe20007ffe0ff */
[----:B------:R-:W2:Y:S01]  /*0130*/  LDC.64 R20, c[0x0][0x3a0] ;  /* 0x0000e800ff147b82 */ /* 0x000ea20000000a00 */
[----:B------:R-:W-:Y:S01]  /*0140*/  SHF.R.S32.HI R3, RZ, 0x1f, R10 ;  /* 0x0000001fff037819 */ /* 0x000fe2000001140a */
[----:B---3--:R-:W3:Y:S01]  /*0150*/  LDG.E R9, desc[UR4][R34.64+0x900] ;  /* 0x0009000422097981 */ /* 0x008ee2000c1e1900 */
[----:B------:R-:W-:Y:S02]  /*0160*/  LEA.HI R5, R5, R4, RZ, 0x2 ;  /* 0x0000000405057211 */ /* 0x000fe400078f10ff */
[----:B------:R-:W-:Y:S02]  /*0170*/  LEA.HI R3, R3, R10, RZ, 0x2 ;  /* 0x0000000a03037211 */ /* 0x000fe400078f10ff */
[----:B------:R-:W-:Y:S01]  /*0180*/  LEA.HI R7, R7, R6, RZ, 0x2 ;  /* 0x0000000607077211 */ /* 0x000fe200078f10ff */
[----:B------:R-:W2:Y:S01]  /*0190*/  LDC.64 R22, c[0x0][0x3a8] ;  /* 0x0000ea00ff167b82 */ /* 0x000ea20000000a00 */
[----:B------:R-:W-:-:S02]  /*01a0*/  LOP3.LUT R3, R3, 0xfffffffc, RZ, 0xc0, !PT ;  /* 0xfffffffc03037812 */ /* 0x000fc400078ec0ff */
[----:B------:R-:W-:Y:S02]  /*01b0*/  LOP3.LUT R5, R5, 0xfffffffc, RZ, 0xc0, !PT ;  /* 0xfffffffc05057812 */ /* 0x000fe400078ec0ff */
[----:B------:R-:W-:Y:S02]  /*01c0*/  LOP3.LUT R7, R7, 0xfffffffc, RZ, 0xc0, !PT ;  /* 0xfffffffc07077812 */ /* 0x000fe400078ec0ff */
[----:B------:R-:W-:Y:S01]  /*01d0*/  IADD3 R3, PT, PT, -R3, R10, RZ ;  /* 0x0000000a03037210 */ /* 0x000fe20007ffe1ff */
[----:B------:R-:W4:Y:S01]  /*01e0*/  LDC.64 R24, c[0x0][0x3b0] ;  /* 0x0000ec00ff187b82 */ /* 0x000f220000000a00 */
[----:B------:R-:W-:Y:S01]  /*01f0*/  IADD3 R4, PT, PT, R4, -R5, RZ ;  /* 0x8000000504047210 */ /* 0x000fe20007ffe0ff */
[----:B-1----:R-:W-:Y:S01]  /*0200*/  STL.128 [R1], R16 ;  /* 0x0000001001007387 */ /* 0x002fe20000100c00 */
[----:B------:R-:W-:-:S05]  /*0210*/  IADD3 R5, PT, PT, R6, -R7, RZ ;  /* 0x8000000706057210 */ /* 0x000fca0007ffe0ff */
[----:B------:R-:W4:Y:S08]  /*0220*/  LDC.64 R26, c[0x0][0x3b8] ;  /* 0x0000ee00ff1a7b82 */ /* 0x000f300000000a00 */
[----:B------:R-:W1:Y:S08]  /*0230*/  LDC.64 R12, c[0x0][0x3c0] ;  /* 0x0000f000ff0c7b82 */ /* 0x000e700000000a00 */
[----:B------:R-:W1:Y:S01]  /*0240*/  LDC.64 R14, c[0x0][0x3c8] ;  /* 0x0000f200ff0e7b82 */ /* 0x000e620000000a00 */
[C-C-:B0-----:R-:W-:Y:S01]  /*0250*/  IMAD.WIDE R50, R3.reuse, 0x8, R38.reuse ;  /* 0x0000000803327825 */ /* 0x141fe200078e0226 */
[-C--:B------:R-:W-:Y:S01]  /*0260*/  LEA R48, R3, R1.reuse, 0x3 ;  /* 0x0000000103307211 */ /* 0x080fe200078e18ff */
[----:B--2---:R-:W-:Y:S01]  /*0270*/  STL.128 [R1+0x10], R20 ;  /* 0x0000101401007387 */ /* 0x004fe20000100c00 */
[CC--:B------:R-:W-:Y:S01]  /*0280*/  LEA R44, R0.reuse, R1.reuse, 0x3 ;  /* 0x00000001002c7211 */ /* 0x0c0fe200078e18ff */
[--C-:B------:R-:W-:Y:S01]  /*0290*/  IMAD.WIDE R46, R0, 0x8, R38.reuse ;  /* 0x00000008002e7825 */ /* 0x100fe200078e0226 */
[CC--:B------:R-:W-:Y:S01]  /*02a0*/  LEA R40, R4.reuse, R1.reuse, 0x3 ;  /* 0x0000000104287211 */ /* 0x0c0fe200078e18ff */
[----:B------:R-:W5:Y:S01]  /*02b0*/  LDG.E.64 R50, desc[UR4][R50.64] ;  /* 0x0000000432327981 */ /* 0x000f62000c1e1b00 */
[----:B------:R-:W-:Y:S01]  /*02c0*/  LEA R36, R5, R1, 0x3 ;  /* 0x0000000105247211 */ /* 0x000fe200078e18ff */
[----:B------:R-:W-:-:S02]  /*02d0*/  IMAD.WIDE R42, R4, 0x8, R38 ;  /* 0x00000008042a7825 */ /* 0x000fc400078e0226 */
[----:B----4-:R-:W-:Y:S02]  /*02e0*/  STL.128 [R1+0x20], R24 ;  /* 0x0000201801007387 */ /* 0x010fe40000100c00 */
[----:B------:R-:W-:Y:S02]  /*02f0*/  IMAD.WIDE R38, R5, 0x8, R38 ;  /* 0x0000000805267825 */ /* 0x000fe400078e0226 */
[----:B------:R-:W5:Y:S04]  /*0300*/  LDG.E.64 R46, desc[UR4][R46.64] ;  /* 0x000000042e2e7981 */ /* 0x000f68000c1e1b00 */
[----:B------:R-:W5:Y:S04]  /*0310*/  LDG.E.64 R42, desc[UR4][R42.64] ;  /* 0x000000042a2a7981 */ /* 0x000f68000c1e1b00 */
[----:B------:R-:W5:Y:S04]  /*0320*/  LDG.E.64 R38, desc[UR4][R38.64] ;  /* 0x0000000426267981 */ /* 0x000f68000c1e1b00 */
[----:B-1----:R3:W-:Y:S04]  /*0330*/  STL.128 [R1+0x30], R12 ;  /* 0x0000300c01007387 */ /* 0x0027e80000100c00 */
[----:B------:R-:W5:Y:S04]  /*0340*/  LDL.64 R48, [R48] ;  /* 0x0000000030307983 */ /* 0x000f680000100a00 */
[----:B------:R-:W5:Y:S04]  /*0350*/  LDL.64 R44, [R44] ;  /* 0x000000002c2c7983 */ /* 0x000f680000100a00 */
[----:B------:R-:W5:Y:S04]  /*0360*/  LDL.64 R40, [R40] ;  /* 0x0000000028287983 */ /* 0x000f680000100a00 */
[----:B------:R-:W5:Y:S01]  /*0370*/  LDL.64 R36, [R36] ;  /* 0x0000000024247983 */ /* 0x000f620000100a00 */
[----:B------:R-:W0:Y:S01]  /*0380*/  S2R R6, SR_TID.X ;  /* 0x0000000000067919 */ /* 0x000e220000002100 */
[----:B------:R-:W1:Y:S01]  /*0390*/  LDCU UR6, c[0x0][0x360] ;  /* 0x00006c00ff0677ac */ /* 0x000e620008000800 */
[----:B------:R-:W2:Y:S01]  /*03a0*/  LDC R29, c[0x0][0x370] ;  /* 0x0000dc00ff1d7b82 */ /* 0x000ea20000000800 */
[----:B------:R-:W-:-:S04]  /*03b0*/  SHF.R.S32.HI R8, RZ, 0x1f, R11 ;  /* 0x0000001fff087819 */ /* 0x000fc8000001140b */
[----:B------:R-:W-:-:S04]  /*03c0*/  LEA.HI R8, R8, R11, RZ, 0x2 ;  /* 0x0000000b08087211 */ /* 0x000fc800078f10ff */
[----:B------:R-:W-:Y:S01]  /*03d0*/  SHF.R.S32.HI R28, RZ, 0x2, R8 ;  /* 0x00000002ff1c7819 */ /* 0x000fe20000011408 */
[----:B------:R-:W-:-:S04]  /*03e0*/  IMAD.WIDE.U32 R32, R2, 0x20, R32 ;  /* 0x0000002002207825 */ /* 0x000fc800078e0020 */
[----:B------:R-:W-:Y:S01]  /*03f0*/  IMAD R7, R28, R10, RZ ;  /* 0x0000000a1c077224 */ /* 0x000fe200078e02ff */
[----:B0-----:R-:W-:Y:S01]  /*0400*/  ISETP.GT.U32.AND P0, PT, R6, 0x3, PT ;  /* 0x000000030600780c */ /* 0x001fe20003f04070 */
[----:B-1----:R-:W-:Y:S02]  /*0410*/  IMAD R30, R2, UR6, R6 ;  /* 0x00000006021e7c24 */ /* 0x002fe4000f8e0206 */
[----:B--2---:R-:W-:Y:S01]  /*0420*/  IMAD R29, R29, UR6, RZ ;  /* 0x000000061d1d7c24 */ /* 0x004fe2000f8e02ff */
        /* <DEDUP_REMOVED lines=8> */
.L_x_189:
[----:B0-----:R-:W2:Y:S01]  /*04b0*/  LDG.E.STRONG.SYS R8, desc[UR4][R12.64] ;  /* 0x000000040c087981 */ /* 0x001ea2000c1f5900 */
[----:B------:R-:W-:Y:S05]  /*04c0*/  YIELD ;  /* 0x0000000000007946 */ /* 0x000fea0003800000 */
[----:B--2---:R-:W-:-:S13]  /*04d0*/  ISETP.NE.AND P1, PT, R8, R15, PT ;  /* 0x0000000f0800720c */ /* 0x004fda0003f25270 */
[----:B------:R-:W-:Y:S05]  /*04e0*/  @P1 BRA `(.L_x_189) ;  /* 0xfffffffc00f01947 */ /* 0x000fea000383ffff */
.L_x_188:
        /* <DEDUP_REMOVED lines=11> */
[----:B------:R-:W1:Y:S01]  /*05a0*/  I2F.U32.RP R17, R29 ;  /* 0x0000001d00117306 */ /* 0x000e620000209000 */
[----:B0-----:R-:W-:Y:S01]  /*05b0*/  IADD3 R15, PT, PT, R29, R9, RZ ;  /* 0x000000091d0f7210 */ /* 0x001fe20007ffe0ff */
[----:B------:R-:W-:Y:S01]  /*05c0*/  BSSY.RECONVERGENT B1, `(.L_x_192) ;  /* 0x000003b000017945 */ /* 0x000fe20003800200 */
[----:B------:R-:W-:Y:S02]  /*05d0*/  IADD3 R19, PT, PT, RZ, -R29, RZ ;  /* 0x8000001dff137210 */ /* 0x000fe40007ffe0ff */
[CC--:B------:R-:W-:Y:S02]  /*05e0*/  ISETP.GE.AND P2, PT, R15.reuse, R8.reuse, PT ;  /* 0x000000080f00720c */ /* 0x0c0fe40003f46270 */
[----:B------:R-:W-:Y:S02]  /*05f0*/  VIMNMX R14, PT, PT, R15, R8, !PT ;  /* 0x000000080f0e7248 */ /* 0x000fe40007fe0100 */
[----:B------:R-:W-:Y:S02]  /*0600*/  SEL R16, RZ, 0x1, P2 ;  /* 0x00000001ff107807 */ /* 0x000fe40001000000 */
[----:B------:R-:W-:-:S02]  /*0610*/  ISETP.NE.U32.AND P4, PT, R29, RZ, PT ;  /* 0x000000ff1d00720c */ /* 0x000fc40003f85070 */
[----:B------:R-:W-:Y:S01]  /*0620*/  IADD3 R14, PT, PT, R14, -R15, -R16 ;  /* 0x8000000f0e0e7210 */ /* 0x000fe20007ffe810 */
[----:B-1----:R-:W0:Y:S02]  /*0630*/  MUFU.RCP R17, R17 ;  /* 0x0000001100117308 */ /* 0x002e240000001000 */
        /* <DEDUP_REMOVED lines=25> */
.L_x_194:
[----:B0-----:R-:W-:-:S04]  /*07d0*/  IMAD.WIDE R12, R9, 0x10, R46 ;  /* 0x00000010090c7825 */ /* 0x001fc800078e022e */
[C---:B------:R-:W-:Y:S02]  /*07e0*/  IMAD.WIDE R16, R9.reuse, 0x10, R50 ;  /* 0x0000001009107825 */ /* 0x040fe400078e0232 */
[----:B------:R-:W2:Y:S02]  /*07f0*/  LD.E.128 R12, desc[UR4][R12.64] ;  /* 0x000000040c0c7980 */ /* 0x000ea4000c101d00 */
[C---:B------:R-:W-:Y:S02]  /*0800*/  IMAD.WIDE R20, R9.reuse, 0x10, R42 ;  /* 0x0000001009147825 */ /* 0x040fe400078e022a */
[----:B------:R-:W2:Y:S02]  /*0810*/  LD.E.128 R16, desc[UR4][R16.64] ;  /* 0x0000000410107980 */ /* 0x000ea4000c101d00 */
[----:B------:R-:W-:Y:S02]  /*0820*/  IMAD.WIDE R24, R9, 0x10, R38 ;  /* 0x0000001009187825 */ /* 0x000fe400078e0226 */
[----:B------:R-:W3:Y:S04]  /*0830*/  LD.E.128 R20, desc[UR4][R20.64] ;  /* 0x0000000414147980 */ /* 0x000ee8000c101d00 */
[----:B------:R-:W4:Y:S01]  /*0840*/  LD.E.128 R24, desc[UR4][R24.64] ;  /* 0x0000000418187980 */ /* 0x000f22000c101d00 */
[----:B------:R-:W-:-:S04]  /*0850*/  IADD3 R31, PT, PT, R31, 0x1, RZ ;  /* 0x000000011f1f7810 */ /* 0x000fc80007ffe0ff */
[----:B------:R-:W-:Y:S01]  /*0860*/  ISETP.NE.AND P2, PT, R31, RZ, PT ;  /* 0x000000ff1f00720c */ /* 0x000fe20003f45270 */
        /* <DEDUP_REMOVED lines=12> */
[----:B------:R-:W-:-:S05]  /*0930*/  IMAD.WIDE R12, R9, 0x10, R52 ;  /* 0x00000010090c7825 */ /* 0x000fca00078e0234 */
[----:B------:R0:W-:Y:S01]  /*0940*/  ST.E.128 desc[UR4][R12.64+0xa00], R24 ;  /* 0x000a00180c007985 */ /* 0x0001e2000c101d04 */
[----:B------:R-:W-:Y:S01]  /*0950*/  IADD3 R9, PT, PT, R29, R9, RZ ;  /* 0x000000091d097210 */ /* 0x000fe20007ffe0ff */
[----:B------:R-:W-:Y:S06]  /*0960*/  @P2 BRA `(.L_x_194) ;  /* 0xfffffffc00982947 */ /* 0x000fec000383ffff */
.L_x_193:
[----:B------:R-:W-:Y:S05]  /*0970*/  BSYNC.RECONVERGENT B1 ;  /* 0x0000000000017941 */ /* 0x000fea0003800200 */
.L_x_192:
[----:B------:R-:W-:Y:S05]  /*0980*/  @!P3 BRA `(.L_x_191) ;  /* 0x000000040070b947 */ /* 0x000fea0003800000 */
.L_x_195:
[----:B-----5:R-:W-:-:S04]  /*0990*/  IMAD.WIDE R56, R9, 0x10, R50 ;  /* 0x0000001009387825 */ /* 0x020fc800078e0232 */
[C---:B------:R-:W-:Y:S01]  /*09a0*/  IMAD.WIDE R54, R9.reuse, 0x10, R46 ;  /* 0x0000001009367825 */ /* 0x040fe200078e022e */
[----:B0-----:R0:W2:Y:S03]  /*09b0*/  LD.E.128 R12, desc[UR4][R56.64] ;  /* 0x00000004380c7980 */ /* 0x0010a6000c101d00 */
[C---:B------:R-:W-:Y:S01]  /*09c0*/  IMAD.WIDE R60, R9.reuse, 0x10, R42 ;  /* 0x00000010093c7825 */ /* 0x040fe200078e022a */
[----:B-1----:R1:W2:Y:S03]  /*09d0*/  LD.E.128 R16, desc[UR4][R54.64] ;  /* 0x0000000436107980 */ /* 0x0022a6000c101d00 */
[----:B------:R-:W-:Y:S01]  /*09e0*/  IMAD.WIDE R52, R9, 0x10, R38 ;  /* 0x0000001009347825 */ /* 0x000fe200078e0226 */
[----:B------:R3:W4:Y:S04]  /*09f0*/  LD.E.128 R20, desc[UR4][R60.64] ;  /* 0x000000043c147980 */ /* 0x000728000c101d00 */
[----:B------:R3:W4:Y:S01]  /*0a00*/  LD.E.128 R24, desc[UR4][R52.64] ;  /* 0x0000000434187980 */ /* 0x000722000c101d00 */
[----:B------:R-:W-:Y:S01]  /*0a10*/  IADD3 R59, PT, PT, -R7, R9, RZ ;  /* 0x00000009073b7210 */ /* 0x000fe20007ffe1ff */
[----:B0-----:R-:W-:-:S04]  /*0a20*/  IMAD.WIDE R56, R29, 0x10, R56 ;  /* 0x000000101d387825 */ /* 0x001fc800078e0238 */
[----:B------:R-:W-:-:S04]  /*0a30*/  IMAD.WIDE R58, R59, 0x10, R48 ;  /* 0x000000103b3a7825 */ /* 0x000fc800078e0230 */
[----:B-1----:R-:W-:-:S04]  /*0a40*/  IMAD.WIDE R54, R29, 0x10, R54 ;  /* 0x000000101d367825 */ /* 0x002fc800078e0236 */
[----:B---3--:R-:W-:-:S04]  /*0a50*/  IMAD.WIDE R60, R29, 0x10, R60 ;  /* 0x000000101d3c7825 */ /* 0x008fc800078e023c */
[----:B------:R-:W-:-:S04]  /*0a60*/  IMAD.WIDE R52, R29, 0x10, R52 ;  /* 0x000000101d347825 */ /* 0x000fc800078e0234 */
[----:B--2---:R-:W-:Y:S01]  /*0a70*/  FADD.FTZ R31, R12, R16 ;  /* 0x000000100c1f7221 */ /* 0x004fe20000010000 */
        /* <DEDUP_REMOVED lines=10> */
[----:B------:R-:W-:-:S05]  /*0b20*/  FADD.FTZ R27, R14, R27 ;  /* 0x0000001b0e1b7221 */ /* 0x000fca0000010000 */
[----:B------:R0:W-:Y:S04]  /*0b30*/  ST.E.128 desc[UR4][R58.64+0xa00], R24 ;  /* 0x000a00183a007985 */ /* 0x0001e8000c101d04 */
[----:B------:R1:W2:Y:S04]  /*0b40*/  LD.E.128 R12, desc[UR4][R56.64] ;  /* 0x00000004380c7980 */ /* 0x0002a8000c101d00 */
[----:B------:R3:W2:Y:S04]  /*0b50*/  LD.E.128 R16, desc[UR4][R54.64] ;  /* 0x0000000436107980 */ /* 0x0006a8000c101d00 */
[----:B------:R4:W2:Y:S04]  /*0b60*/  LD.E.128 R20, desc[UR4][R60.64] ;  /* 0x000000043c147980 */ /* 0x0008a8000c101d00 */
[----:B0-----:R0:W2:Y:S01]  /*0b70*/  LD.E.128 R24, desc[UR4][R52.64] ;  /* 0x0000000434187980 */ /* 0x0010a2000c101d00 */
[----:B------:R-:W-:-:S04]  /*0b80*/  IMAD.WIDE R58, R29, 0x10, R58 ;  /* 0x000000101d3a7825 */ /* 0x000fc800078e023a */
[----:B-1----:R-:W-:-:S04]  /*0b90*/  IMAD.WIDE R56, R29, 0x10, R56 ;  /* 0x000000101d387825 */ /* 0x002fc800078e0238 */
[----:B---3--:R-:W-:-:S04]  /*0ba0*/  IMAD.WIDE R54, R29, 0x10, R54 ;  /* 0x000000101d367825 */ /* 0x008fc800078e0236 */
[----:B----4-:R-:W-:-:S04]  /*0bb0*/  IMAD.WIDE R60, R29, 0x10, R60 ;  /* 0x000000101d3c7825 */ /* 0x010fc800078e023c */
[----:B0-----:R-:W-:-:S04]  /*0bc0*/  IMAD.WIDE R52, R29, 0x10, R52 ;  /* 0x000000101d347825 */ /* 0x001fc800078e0234 */
        /* <DEDUP_REMOVED lines=13> */
[----:B------:R-:W2:Y:S04]  /*0ca0*/  LD.E.128 R12, desc[UR4][R56.64] ;  /* 0x00000004380c7980 */ /* 0x000ea8000c101d00 */
[----:B------:R-:W2:Y:S04]  /*0cb0*/  LD.E.128 R16, desc[UR4][R54.64] ;  /* 0x0000000436107980 */ /* 0x000ea8000c101d00 */
[----:B------:R-:W3:Y:S04]  /*0cc0*/  LD.E.128 R20, desc[UR4][R60.64] ;  /* 0x000000043c147980 */ /* 0x000ee8000c101d00 */
[----:B0-----:R-:W4:Y:S01]  /*0cd0*/  LD.E.128 R24, desc[UR4][R52.64] ;  /* 0x0000000434187980 */ /* 0x001f22000c101d00 */
        /* <DEDUP_REMOVED lines=9> */
[----:B------:R-:W-:-:S04]  /*0d70*/  IMAD.WIDE R16, R29, 0x10, R54 ;  /* 0x000000101d107825 */ /* 0x000fc800078e0236 */
[----:B----4-:R-:W-:Y:S01]  /*0d80*/  FADD.FTZ R25, R12, R25 ;  /* 0x000000190c197221 */ /* 0x010fe20000010000 */
[----:B------:R-:W-:Y:S01]  /*0d90*/  FADD.FTZ R26, R13, R26 ;  /* 0x0000001a0d1a7221 */ /* 0x000fe20000010000 */
[----:B------:R-:W-:Y:S01]  /*0da0*/  FADD.FTZ R24, R31, R24 ;  /* 0x000000181f187221 */ /* 0x000fe20000010000 */
[----:B------:R-:W-:Y:S01]  /*0db0*/  FADD.FTZ R27, R14, R27 ;  /* 0x0000001b0e1b7221 */ /* 0x000fe20000010000 */
[----:B------:R-:W-:-:S04]  /*0dc0*/  IMAD.WIDE R12, R29, 0x10, R56 ;  /* 0x000000101d0c7825 */ /* 0x000fc800078e0238 */
[----:B------:R0:W-:Y:S01]  /*0dd0*/  ST.E.128 desc[UR4][R58.64+0xa00], R24 ;  /* 0x000a00183a007985 */ /* 0x0001e2000c101d04 */
[----:B------:R-:W-:-:S03]  /*0de0*/  IMAD.WIDE R20, R29, 0x10, R60 ;  /* 0x000000101d147825 */ /* 0x000fc600078e023c */
[----:B------:R-:W2:Y:S04]  /*0df0*/  LD.E.128 R12, desc[UR4][R12.64] ;  /* 0x000000040c0c7980 */ /* 0x000ea8000c101d00 */
[----:B------:R-:W2:Y:S04]  /*0e00*/  LD.E.128 R16, desc[UR4][R16.64] ;  /* 0x0000000410107980 */ /* 0x000ea8000c101d00 */
[----:B------:R-:W3:Y:S01]  /*0e10*/  LD.E.128 R20, desc[UR4][R20.64] ;  /* 0x0000000414147980 */ /* 0x000ee2000c101d00 */
[----:B0-----:R-:W-:-:S06]  /*0e20*/  IMAD.WIDE R24, R29, 0x10, R52 ;  /* 0x000000101d187825 */ /* 0x001fcc00078e0234 */
        /* <DEDUP_REMOVED lines=11> */
[----:B------:R-:W-:Y:S02]  /*0ee0*/  FADD.FTZ R14, R14, R23 ;  /* 0x000000170e0e7221 */ /* 0x000fe40000010000 */
[----:B----4-:R-:W-:Y:S01]  /*0ef0*/  FADD.FTZ R24, R31, R24 ;  /* 0x000000181f187221 */ /* 0x010fe20000010000 */
[----:B------:R-:W-:Y:S01]  /*0f00*/  FADD.FTZ R25, R52, R25 ;  /* 0x0000001934197221 */ /* 0x000fe20000010000 */
[----:B------:R-:W-:Y:S01]  /*0f10*/  FADD.FTZ R26, R53, R26 ;  /* 0x0000001a351a7221 */ /* 0x000fe20000010000 */
[----:B------:R-:W-:-:S05]  /*0f20*/  FADD.FTZ R27, R14, R27 ;  /* 0x0000001b0e1b7221 */ /* 0x000fca0000010000 */
[----:B------:R1:W-:Y:S01]  /*0f30*/  ST.E.128 desc[UR4][R58.64+0xa00], R24 ;  /* 0x000a00183a007985 */ /* 0x0003e2000c101d04 */
[----:B------:R-:W-:Y:S05]  /*0f40*/  @!P2 BRA `(.L_x_195) ;  /* 0xfffffff80090a947 */ /* 0x000fea000383ffff */
.L_x_191:
[----:B------:R-:W-:Y:S05]  /*0f50*/  BSYNC.RECONVERGENT B0 ;  /* 0x0000000000007941 */ /* 0x000fea0003800200 */
.L_x_190:
[----:B------:R-:W-:Y:S06]  /*0f60*/  BAR.SYNC.DEFER_BLOCKING 0x0 ;  /* 0x0000000000007b1d */ /* 0x000fec0000010000 */
[----:B------:R-:W0:Y:S02]  /*0f70*/  LDG.E R7, desc[UR4][R34.64+0x900] ;  /* 0x0009000422077981 */ /* 0x000e24000c1e1900 */
[----:B0-----:R-:W-:Y:S01]  /*0f80*/  IADD3 R13, PT, PT, R7, 0x1, RZ ;  /* 0x00000001070d7810 */ /* 0x001fe20007ffe0ff */
        /* <DEDUP_REMOVED lines=10> */
.L_x_197:
[----:B------:R-:W2:Y:S04]  /*1030*/  LDG.E.STRONG.SYS R2, desc[UR4][R6.64+0x480] ;  /* 0x0004800406027981 */ /* 0x000ea8000c1f5900 */
[----:B--2---:R-:W-:Y:S01]  /*1040*/  CCTL.IVALL ;  /* 0x00000000ff00798f */ /* 0x004fe20002000000 */
[----:B------:R-:W-:Y:S05]  /*1050*/  YIELD ;  /* 0x0000000000007946 */ /* 0x000fea0003800000 */
[----:B------:R-:W-:-:S13]  /*1060*/  ISETP.NE.AND P0, PT, R2, R13, PT ;  /* 0x0000000d0200720c */ /* 0x000fda0003f05270 */
[----:B------:R-:W-:Y:S05]  /*1070*/  @P0 BRA `(.L_x_197) ;  /* 0xfffffffc00ec0947 */ /* 0x000fea000383ffff */
.L_x_196:
[----:B------:R-:W-:Y:S05]  /*1080*/  WARPSYNC.ALL ;  /* 0x0000000000007948 */ /* 0x000fea0003800000 */
[----:B------:R-:W-:Y:S01]  /*1090*/  BAR.SYNC.DEFER_BLOCKING 0x0 ;  /* 0x0000000000007b1d */ /* 0x000fe20000010000 */
[----:B------:R-:W-:-:S05]  /*10a0*/  IMAD R11, R28, -0x3, R11 ;  /* 0xfffffffd1c0b7824 */ /* 0x000fca00078e020b */
        /* <DEDUP_REMOVED lines=12> */
[----:B--2---:R-:W0:Y:S01]  /*1170*/  MUFU.RCP R10, R10 ;  /* 0x0000000a000a7308 */ /* 0x004e220000001000 */
[----:B-1----:R-:W-:Y:S02]  /*1180*/  MOV R25, R30 ;  /* 0x0000001e00197202 */ /* 0x002fe40000000f00 */
        /* <DEDUP_REMOVED lines=27> */
[----:B------:R-:W-:-:S04]  /*1340*/  @!P1 IMAD.WIDE R16, R30, 0x10, R44 ;  /* 0x000000101e109825 */ /* 0x000fc800078e022c */
[----:B0-----:R-:W-:Y:S02]  /*1350*/  @!P0 IMAD.WIDE R6, R9, 0x10, R6 ;  /* 0x0000001009068825 */ /* 0x001fe400078e0206 */
[----:B------:R-:W0:Y:S03]  /*1360*/  @!P1 LDC.64 R8, c[0x0][0x3d8] ;  /* 0x0000f600ff089b82 */ /* 0x000e260000000a00 */
[----:B--2---:R1:W-:Y:S04]  /*1370*/  @!P0 STG.E.128 desc[UR4][R6.64], R12 ;  /* 0x0000000c06008986 */ /* 0x0043e8000c101d04 */
[----:B------:R-:W2:Y:S01]  /*1380*/  @!P1 LD.E.128 R16, desc[UR4][R16.64+0xa00] ;  /* 0x000a000410109980 */ /* 0x000ea2000c101d00 */
[----:B------:R-:W-:Y:S01]  /*1390*/  ISETP.NE.AND P0, PT, R4, 0x3, PT ;  /* 0x000000030400780c */ /* 0x000fe20003f05270 */
[----:B------:R-:W-:-:S03]  /*13a0*/  @!P1 IMAD R21, R28, R0, R30 ;  /* 0x000000001c159224 */ /* 0x000fc600078e021e */
[----:B------:R-:W-:Y:S01]  /*13b0*/  ISETP.GE.AND P0, PT, R30, R28, P0 ;  /* 0x0000001c1e00720c */ /* 0x000fe20000706270 */
[----:B0-----:R-:W-:-:S12]  /*13c0*/  @!P1 IMAD.WIDE R8, R21, 0x10, R8 ;  /* 0x0000001015089825 */ /* 0x001fd800078e0208 */
[----:B------:R-:W-:Y:S01]  /*13d0*/  @!P0 IMAD.WIDE R20, R30, 0x10, R40 ;  /* 0x000000101e148825 */ /* 0x000fe200078e0228 */
[----:B------:R-:W0:Y:S01]  /*13e0*/  @!P0 LDC.64 R24, c[0x0][0x3d8] ;  /* 0x0000f600ff188b82 */ /* 0x000e220000000a00 */
[----:B--2---:R2:W-:Y:S04]  /*13f0*/  @!P1 STG.E.128 desc[UR4][R8.64], R16 ;  /* 0x0000001008009986 */ /* 0x0045e8000c101d04 */
[----:B------:R-:W3:Y:S01]  /*1400*/  @!P0 LD.E.128 R20, desc[UR4][R20.64+0xa00] ;  /* 0x000a000414148980 */ /* 0x000ee2000c101d00 */
[----:B------:R-:W-:Y:S01]  /*1410*/  ISETP.NE.AND P1, PT, R5, 0x3, PT ;  /* 0x000000030500780c */ /* 0x000fe20003f25270 */
[----:B-1----:R-:W-:-:S03]  /*1420*/  @!P0 IMAD R7, R28, R4, R30 ;  /* 0x000000041c078224 */ /* 0x002fc600078e021e */
[----:B------:R-:W-:Y:S01]  /*1430*/  ISETP.GE.AND P1, PT, R30, R28, P1 ;  /* 0x0000001c1e00720c */ /* 0x000fe20000f26270 */
[----:B0-----:R-:W-:-:S12]  /*1440*/  @!P0 IMAD.WIDE R6, R7, 0x10, R24 ;  /* 0x0000001007068825 */ /* 0x001fd800078e0218 */
[----:B------:R-:W-:Y:S01]  /*1450*/  @!P1 IMAD.WIDE R12, R30, 0x10, R36 ;  /* 0x000000101e0c9825 */ /* 0x000fe200078e0224 */
[----:B------:R-:W0:Y:S01]  /*1460*/  @!P1 LDC.64 R24, c[0x0][0x3d8] ;  /* 0x0000f600ff189b82 */ /* 0x000e220000000a00 */
[----:B---3--:R1:W-:Y:S04]  /*1470*/  @!P0 STG.E.128 desc[UR4][R6.64], R20 ;  /* 0x0000001406008986 */ /* 0x0083e8000c101d04 */
[----:B------:R-:W3:Y:S01]  /*1480*/  @!P1 LD.E.128 R12, desc[UR4][R12.64+0xa00] ;  /* 0x000a00040c0c9980 */ /* 0x000ee2000c101d00 */
[----:B--2---:R-:W-:-:S04]  /*1490*/  @!P1 IMAD R9, R28, R5, R30 ;  /* 0x000000051c099224 */ /* 0x004fc800078e021e */
[----:B0-----:R-:W-:Y:S01]  /*14a0*/  @!P1 IMAD.WIDE R8, R9, 0x10, R24 ;  /* 0x0000001009089825 */ /* 0x001fe200078e0218 */
[----:B------:R-:W-:-:S04]  /*14b0*/  MOV R25, R2 ;  /* 0x0000000200197202 */ /* 0x000fc80000000f00 */
[----:B---3--:R1:W-:Y:S03]  /*14c0*/  @!P1 STG.E.128 desc[UR4][R8.64], R12 ;  /* 0x0000000c08009986 */ /* 0x0083e6000c101d04 */
.L_x_199:
[----:B------:R-:W-:Y:S05]  /*14d0*/  BSYNC.RECONVERGENT B0 ;  /* 0x0000000000007941 */ /* 0x000fea0003800200 */
.L_x_198:
[----:B------:R-:W-:Y:S05]  /*14e0*/  @!P2 EXIT ;  /* 0x000000000000a94d */ /* 0x000fea0003800000 */
[----:B------:R-:W-:Y:S01]  /*14f0*/  ISETP.NE.AND P0, PT, R3, 0x3, PT ;  /* 0x000000030300780c */ /* 0x000fe20003f05270 */
[C---:B-1----:R-:W-:Y:S02]  /*1500*/  IMAD R6, R28.reuse, R3, RZ ;  /* 0x000000031c067224 */ /* 0x042fe400078e02ff */
[C---:B------:R-:W-:Y:S02]  /*1510*/  IMAD R7, R28.reuse, R0, RZ ;  /* 0x000000001c077224 */ /* 0x040fe400078e02ff */
[C---:B------:R-:W-:Y:S02]  /*1520*/  IMAD R8, R28.reuse, R4, RZ ;  /* 0x000000041c087224 */ /* 0x040fe400078e02ff */
[----:B------:R-:W-:-:S07]  /*1530*/  IMAD R2, R28, R5, RZ ;  /* 0x000000051c027224 */ /* 0x000fce00078e02ff */
.L_x_200:
[----:B------:R-:W-:-:S13]  /*1540*/  ISETP.GE.AND P0, PT, R25, R28, P0 ;  /* 0x0000001c1900720c */ /* 0x000fda0000706270 */
[C---:B0----5:R-:W-:Y:S01]  /*1550*/  @!P0 IMAD.WIDE R12, R25.reuse, 0x10, R48 ;  /* 0x00000010190c8825 */ /* 0x061fe200078e0230 */
        /* <DEDUP_REMOVED lines=24> */
[-C--:B------:R-:W-:Y:S01]  /*16e0*/  IADD3 R9, PT, PT, R29, R25.reuse, RZ ;  /* 0x000000191d097210 */ /* 0x080fe20007ffe0ff */
[----:B---3--:R1:W-:Y:S04]  /*16f0*/  @!P0 STG.E.128 desc[UR4][R26.64], R20 ;  /* 0x000000141a008986 */ /* 0x0083e8000c101d04 */
[----:B------:R-:W3:Y:S01]  /*1700*/  @!P5 LD.E.128 R12, desc[UR4][R12.64+0xa00] ;  /* 0x000a00040c0cd980 */ /* 0x000ee2000c101d00 */
[----:B------:R-:W-:Y:S02]  /*1710*/  ISETP.NE.AND P0, PT, R3, 0x3, PT ;  /* 0x000000030300780c */ /* 0x000fe40003f05270 */
[----:B------:R-:W-:-:S02]  /*1720*/  @!P5 IADD3 R25, PT, PT, R2, R25, RZ ;  /* 0x000000190219d210 */ /* 0x000fc40007ffe0ff */
[----:B------:R-:W-:-:S03]  /*1730*/  ISETP.GE.AND P4, PT, R9, R28, P0 ;  /* 0x0000001c0900720c */ /* 0x000fc60000786270 */
[----:B0-----:R-:W-:-:S10]  /*1740*/  @!P5 IMAD.WIDE R24, R25, 0x10, R32 ;  /* 0x000000101918d825 */ /* 0x001fd400078e0220 */
[C---:B--2---:R-:W-:Y:S01]  /*1750*/  @!P4 IMAD.WIDE R16, R9.reuse, 0x10, R48 ;  /* 0x000000100910c825 */ /* 0x044fe200078e0230 */
[----:B-1----:R-:W0:Y:S01]  /*1760*/  @!P4 LDC.64 R26, c[0x0][0x3d8] ;  /* 0x0000f600ff1acb82 */ /* 0x002e220000000a00 */
[----:B---3--:R1:W-:Y:S04]  /*1770*/  @!P5 STG.E.128 desc[UR4][R24.64], R12 ;  /* 0x0000000c1800d986 */ /* 0x0083e8000c101d04 */
[----:B------:R-:W2:Y:S01]  /*1780*/  @!P4 LD.E.128 R16, desc[UR4][R16.64+0xa00] ;  /* 0x000a00041010c980 */ /* 0x000ea2000c101d00 */
[----:B------:R-:W-:Y:S02]  /*1790*/  ISETP.GE.AND P2, PT, R9, R28, P2 ;  /* 0x0000001c0900720c */ /* 0x000fe40001746270 */
[----:B------:R-:W-:-:S05]  /*17a0*/  @!P4 IADD3 R21, PT, PT, R6, R9, RZ ;  /* 0x000000090615c210 */ /* 0x000fca0007ffe0ff */
[----:B0-----:R-:W-:-:S06]  /*17b0*/  @!P4 IMAD.WIDE R26, R21, 0x10, R26 ;  /* 0x00000010151ac825 */ /* 0x001fcc00078e021a */
[C---:B------:R-:W-:Y:S01]  /*17c0*/  @!P2 IMAD.WIDE R20, R9.reuse, 0x10, R44 ;  /* 0x000000100914a825 */ /* 0x040fe200078e022c */
[----:B------:R-:W0:Y:S01]  /*17d0*/  @!P2 LDC.64 R30, c[0x0][0x3d8] ;  /* 0x0000f600ff1eab82 */ /* 0x000e220000000a00 */
[----:B------:R-:W-:Y:S01]  /*17e0*/  ISETP.GE.AND P3, PT, R9, R28, P3 ;  /* 0x0000001c0900720c */ /* 0x000fe20001f66270 */
[----:B--2---:R2:W-:Y:S04]  /*17f0*/  @!P4 STG.E.128 desc[UR4][R26.64], R16 ;  /* 0x000000101a00c986 */ /* 0x0045e8000c101d04 */
[----:B------:R-:W3:Y:S01]  /*1800*/  @!P2 LD.E.128 R20, desc[UR4][R20.64+0xa00] ;  /* 0x000a00041414a980 */ /* 0x000ee2000c101d00 */
[----:B-1----:R-:W-:-:S07]  /*1810*/  @!P2 IADD3 R25, PT, PT, R7, R9, RZ ;  /* 0x000000090719a210 */ /* 0x002fce0007ffe0ff */
[----:B------:R-:W-:-:S04]  /*1820*/  @!P3 IMAD.WIDE R12, R9, 0x10, R40 ;  /* 0x00000010090cb825 */ /* 0x000fc800078e0228 */
[----:B0-----:R-:W-:Y:S02]  /*1830*/  @!P2 IMAD.WIDE R24, R25, 0x10, R30 ;  /* 0x000000101918a825 */ /* 0x001fe400078e021e */
[----:B------:R-:W0:Y:S01]  /*1840*/  @!P3 LDC.64 R30, c[0x0][0x3d8] ;  /* 0x0000f600ff1ebb82 */ /* 0x000e220000000a00 */
[----:B------:R-:W-:Y:S02]  /*1850*/  ISETP.GE.AND P1, PT, R9, R28, P1 ;  /* 0x0000001c0900720c */ /* 0x000fe40000f26270 */
[----:B---3--:R1:W-:Y:S04]  /*1860*/  @!P2 STG.E.128 desc[UR4][R24.64], R20 ;  /* 0x000000141800a986 */ /* 0x0083e8000c101d04 */
[----:B------:R-:W3:Y:S01]  /*1870*/  @!P3 LD.E.128 R12, desc[UR4][R12.64+0xa00] ;  /* 0x000a00040c0cb980 */ /* 0x000ee2000c101d00 */
[----:B--2---:R-:W-:-:S06]  /*1880*/  @!P3 IADD3 R27, PT, PT, R8, R9, RZ ;  /* 0x00000009081bb210 */ /* 0x004fcc0007ffe0ff */
[----:B------:R-:W-:-:S04]  /*1890*/  @!P1 IMAD.WIDE R16, R9, 0x10, R36 ;  /* 0x0000001009109825 */ /* 0x000fc800078e0224 */
[----:B0-----:R-:W-:Y:S02]  /*18a0*/  @!P3 IMAD.WIDE R26, R27, 0x10, R30 ;  /* 0x000000101b1ab825 */ /* 0x001fe400078e021e */
[----:B------:R-:W1:Y:S01]  /*18b0*/  @!P1 LDC.64 R30, c[0x0][0x3d8] ;  /* 0x0000f600ff1e9b82 */ /* 0x000e620000000a00 */
[-C--:B------:R-:W-:Y:S02]  /*18c0*/  @!P1 IADD3 R33, PT, PT, R2, R9.reuse, RZ ;  /* 0x0000000902219210 */ /* 0x080fe40007ffe0ff */
[----:B---3--:R0:W-:Y:S04]  /*18d0*/  @!P3 STG.E.128 desc[UR4][R26.64], R12 ;  /* 0x0000000c1a00b986 */ /* 0x0081e8000c101d04 */
[----:B------:R-:W2:Y:S01]  /*18e0*/  @!P1 LD.E.128 R16, desc[UR4][R16.64+0xa00] ;  /* 0x000a000410109980 */ /* 0x000ea2000c101d00 */
[----:B-1----:R-:W-:Y:S01]  /*18f0*/  @!P1 IMAD.WIDE R20, R33, 0x10, R30 ;  /* 0x0000001021149825 */ /* 0x002fe200078e021e */
[----:B------:R-:W-:-:S04]  /*1900*/  IADD3 R25, PT, PT, R29, R9, RZ ;  /* 0x000000091d197210 */ /* 0x000fc80007ffe0ff */
[----:B--2---:R0:W-:Y:S01]  /*1910*/  @!P1 STG.E.128 desc[UR4][R20.64], R16 ;  /* 0x0000001014009986 */ /* 0x0041e2000c101d04 */
[----:B------:R-:W-:-:S13]  /*1920*/  ISETP.GE.AND P1, PT, R25, R11, PT ;  /* 0x0000000b1900720c */ /* 0x000fda0003f26270 */
[----:B------:R-:W-:Y:S05]  /*1930*/  @!P1 BRA `(.L_x_200) ;  /* 0xfffffffc00009947 */ /* 0x000fea000383ffff */
[----:B------:R-:W-:Y:S05]  /*1940*/  EXIT ;  /* 0x000000000000794d */ /* 0x000fea0003800000 */
.L_x_201:
        /* <DEDUP_REMOVED lines=11> */
.L_x_253:


//--------------------- .text._ZN4vllm26cross_device_reduce_1stageIfLi4EEEvPNS_8RankDataENS_11RankSignalsEPNS_6SignalEPT_ii --------------------------
	.section	.text._ZN4vllm26cross_device_reduce_1stageIfLi4EEEvPNS_8RankDataENS_11RankSignalsEPNS_6SignalEPT_ii,"ax",@progbits
	.align	128
        .global         _ZN4vllm26cross_device_reduce_1stageIfLi4EEEvPNS_8RankDataENS_11RankSignalsEPNS_6SignalEPT_ii
        .type           _ZN4vllm26cross_device_reduce_1stageIfLi4EEEvPNS_8RankDataENS_11RankSignalsEPNS_6SignalEPT_ii,@function
        .size           _ZN4vllm26cross_device_reduce_1stageIfLi4EEEvPNS_8RankDataENS_11RankSignalsEPNS_6SignalEPT_ii,(.L_x_254 - _ZN4vllm26cross_device_reduce_1stageIfLi4EEEvPNS_8RankDataENS_11RankSignalsEPNS_6SignalEPT_ii)
        .other          _ZN4vllm26cross_device_reduce_1stageIfLi4EEEvPNS_8RankDataENS_11RankSignalsEPNS_6SignalEPT_ii,@"STO_CUDA_ENTRY STV_DEFAULT"
_ZN4vllm26cross_device_reduce_1stageIfLi4EEEvPNS_8RankDataENS_11RankSignalsEPNS_6SignalEPT_ii:
.text._ZN4vllm26cross_device_reduce_1stageIfLi4EEEvPNS_8RankDataENS_11RankSignalsEPNS_6SignalEPT_ii:
        /* <DEDUP_REMOVED lines=22> */
[----:B------:R-:W-:Y:S01]  /*0160*/  MOV R2, R1 ;  /* 0x0000000100027202 */ /* 0x000fe20000000f00 */
[----:B------:R-:W-:Y:S02]  /*0170*/  IMAD.WIDE.U32 R34, R0, 0x20, R34 ;  /* 0x0000002000227825 */ /* 0x000fe400078e0022 */
[----:B---3--:R-:W5:Y:S04]  /*0180*/  LDG.E.128 R20, desc[UR4][R30.64] ;  /* 0x000000041e147981 */ /* 0x008f68000c1e1d00 */
[----:B------:R2:W5:Y:S02]  /*0190*/  LDG.E.128 R24, desc[UR4][R30.64+0x10] ;  /* 0x000010041e187981 */ /* 0x000564000c1e1d00 */
        /* <DEDUP_REMOVED lines=9> */
.L_x_203:
[----:B0-----:R-:W2:Y:S01]  /*0230*/  LDG.E.STRONG.SYS R4, desc[UR4][R6.64] ;  /* 0x0000000406047981 */ /* 0x001ea2000c1f5900 */
[----:B------:R-:W-:Y:S05]  /*0240*/  YIELD ;  /* 0x0000000000007946 */ /* 0x000fea0003800000 */
[----:B--2---:R-:W-:-:S13]  /*0250*/  ISETP.NE.AND P1, PT, R4, R31, PT ;  /* 0x0000001f0400720c */ /* 0x004fda0003f25270 */
[----:B------:R-:W-:Y:S05]  /*0260*/  @P1 BRA `(.L_x_203) ;  /* 0xfffffffc00f01947 */ /* 0x000fea000383ffff */
.L_x_202:
        /* <DEDUP_REMOVED lines=13> */
.L_x_206:
[----:B0----5:R-:W-:-:S04]  /*0340*/  IMAD.WIDE R4, R33, 0x10, R20 ;  /* 0x0000001021047825 */ /* 0x021fc800078e0214 */
[C---:B------:R-:W-:Y:S02]  /*0350*/  IMAD.WIDE R8, R33.reuse, 0x10, R22 ;  /* 0x0000001021087825 */ /* 0x040fe400078e0216 */
[----:B------:R-:W2:Y:S02]  /*0360*/  LD.E.128 R4, desc[UR4][R4.64] ;  /* 0x0000000404047980 */ /* 0x000ea4000c101d00 */
[C---:B------:R-:W-:Y:S02]  /*0370*/  IMAD.WIDE R12, R33.reuse, 0x10, R24 ;  /* 0x00000010210c7825 */ /* 0x040fe400078e0218 */
[----:B------:R-:W2:Y:S02]  /*0380*/  LD.E.128 R8, desc[UR4][R8.64] ;  /* 0x0000000408087980 */ /* 0x000ea4000c101d00 */
[----:B------:R-:W-:Y:S02]  /*0390*/  IMAD.WIDE R18, R33, 0x10, R26 ;  /* 0x0000001021127825 */ /* 0x000fe400078e021a */
[----:B------:R-:W3:Y:S04]  /*03a0*/  LD.E.128 R12, desc[UR4][R12.64] ;  /* 0x000000040c0c7980 */ /* 0x000ee8000c101d00 */
        /* <DEDUP_REMOVED lines=18> */
.L_x_205:
[----:B------:R-:W-:Y:S05]  /*04d0*/  BSYNC.RECONVERGENT B0 ;  /* 0x0000000000007941 */ /* 0x000fea0003800200 */
.L_x_204:
        /* <DEDUP_REMOVED lines=12> */
.L_x_208:
[----:B------:R-:W2:Y:S01]  /*05a0*/  LDG.E.STRONG.SYS R0, desc[UR4][R34.64+0x480] ;  /* 0x0004800422007981 */ /* 0x000ea2000c1f5900 */
[----:B------:R-:W-:Y:S05]  /*05b0*/  YIELD ;  /* 0x0000000000007946 */ /* 0x000fea0003800000 */
[----:B--2---:R-:W-:-:S13]  /*05c0*/  ISETP.NE.AND P0, PT, R0, R7, PT ;  /* 0x000000070000720c */ /* 0x004fda0003f05270 */
[----:B------:R-:W-:Y:S05]  /*05d0*/  @P0 BRA `(.L_x_208) ;  /* 0xfffffffc00f00947 */ /* 0x000fea000383ffff */
[----:B------:R-:W-:Y:S05]  /*05e0*/  BSYNC B0 ;  /* 0x0000000000007941 */ /* 0x000fea0003800000 */
.L_x_207:
[----:B------:R-:W-:Y:S05]  /*05f0*/  @P1 EXIT ;  /* 0x000000000000194d */ /* 0x000fea0003800000 */
[----:B------:R-:W-:Y:S01]  /*0600*/  STG.E desc[UR4][R28.64+0x900], R7 ;  /* 0x000900071c007986 */ /* 0x000fe2000c101904 */
[----:B------:R-:W-:Y:S05]  /*0610*/  EXIT ;  /* 0x000000000000794d */ /* 0x000fea0003800000 */
.L_x_209:
        /* <DEDUP_REMOVED lines=14> */
.L_x_254:


//--------------------- .text._ZN4vllm26cross_device_reduce_2stageIfLi2EEEvPNS_8RankDataENS_11RankSignalsEPNS_6SignalEPT_ii --------------------------
	.section	.text._ZN4vllm26cross_device_reduce_2stageIfLi2EEEvPNS_8RankDataENS_11RankSignalsEPNS_6SignalEPT_ii,"ax",@progbits
	.align	128
        .global         _ZN4vllm26cross_device_reduce_2stageIfLi2EEEvPNS_8RankDataENS_11RankSignalsEPNS_6SignalEPT_ii
        .type           _ZN4vllm26cross_device_reduce_2stageIfLi2EEEvPNS_8RankDataENS_11RankSignalsEPNS_6SignalEPT_ii,@function
        .size           _ZN4vllm26cross_device_reduce_2stageIfLi2EEEvPNS_8RankDataENS_11RankSignalsEPNS_6SignalEPT_ii,(.L_x_255 - _ZN4vllm26cross_device_reduce_2stageIfLi2EEEvPNS_8RankDataENS_11RankSignalsEPNS_6SignalEPT_ii)
        .other          _ZN4vllm26cross_device_reduce_2stageIfLi2EEEvPNS_8RankDataENS_11RankSignalsEPNS_6SignalEPT_ii,@"STO_CUDA_ENTRY STV_DEFAULT"
_ZN4vllm26cross_device_reduce_2stageIfLi2EEEvPNS_8RankDataENS_11RankSignalsEPNS_6SignalEPT_ii:
.text._ZN4vllm26cross_device_reduce_2stageIfLi2EEEvPNS_8RankDataENS_11RankSignalsEPNS_6SignalEPT_ii:
        /* <DEDUP_REMOVED lines=14> */
[----:B--2---:R-:W-:-:S03]  /*00e0*/  IMAD.WIDE.U32 R28, R2, 0x4, R6 ;  /* 0x00000004021c7825 */ /* 0x004fc600078e0006 */
[----:B------:R-:W-:Y:S01]  /*00f0*/  IADD3 R4, PT, PT, R4, -R5, RZ ;  /* 0x8000000504047210 */ /* 0x000fe20007ffe0ff */
[----:B------:R-:W-:Y:S01]  /*0100*/  IMAD.IADD R3, R8, 0x1, -R3 ;  /* 0x0000000108037824 */ /* 0x000fe200078e0a03 */
[----:B---3--:R-:W2:Y:S01]  /*0110*/  LDG.E R38, desc[UR4][R28.64+0x900] ;  /* 0x000900041c267981 */ /* 0x008ea2000c1e1900 */
[----:B------:R-:W1:Y:S08]  /*0120*/  LDC.64 R16, c[0x0][0x3a0] ;  /* 0x0000e800ff107b82 */ /* 0x000e700000000a00 */
[----:B------:R-:W1:Y:S08]  /*0130*/  LDC.64 R18, c[0x0][0x3a8] ;  /* 0x0000ea00ff127b82 */ /* 0x000e700000000a00 */
[----:B------:R-:W3:Y:S08]  /*0140*/  LDC.64 R20, c[0x0][0x3b0] ;  /* 0x0000ec00ff147b82 */ /* 0x000ef00000000a00 */
[----:B------:R-:W3:Y:S08]  /*0150*/  LDC.64 R22, c[0x0][0x3b8] ;  /* 0x0000ee00ff167b82 */ /* 0x000ef00000000a00 */
[----:B------:R-:W3:Y:S08]  /*0160*/  LDC.64 R24, c[0x0][0x3c0] ;  /* 0x0000f000ff187b82 */ /* 0x000ef00000000a00 */
[----:B------:R-:W3:Y:S01]  /*0170*/  LDC.64 R26, c[0x0][0x3c8] ;  /* 0x0000f200ff1a7b82 */ /* 0x000ee20000000a00 */
[C---:B0-----:R-:W-:Y:S01]  /*0180*/  IMAD.WIDE R36, R3.reuse, 0x8, R32 ;  /* 0x0000000803247825 */ /* 0x041fe200078e0220 */
[----:B------:R-:W-:Y:S01]  /*0190*/  LEA R34, R3, R1, 0x3 ;  /* 0x0000000103227211 */ /* 0x000fe200078e18ff */
[----:B----4-:R-:W-:Y:S02]  /*01a0*/  STL.128 [R1], R12 ;  /* 0x0000000c01007387 */ /* 0x010fe40000100c00 */
[----:B------:R-:W-:-:S02]  /*01b0*/  IMAD R30, R4, 0x8, R1 ;  /* 0x00000008041e7824 */ /* 0x000fc400078e0201 */
[----:B------:R-:W-:Y:S01]  /*01c0*/  IMAD.WIDE R32, R4, 0x8, R32 ;  /* 0x0000000804207825 */ /* 0x000fe200078e0220 */
[----:B-1----:R-:W-:Y:S04]  /*01d0*/  STL.128 [R1+0x10], R16 ;  /* 0x0000101001007387 */ /* 0x002fe80000100c00 */
[----:B---3--:R-:W-:Y:S04]  /*01e0*/  STL.128 [R1+0x20], R20 ;  /* 0x0000201401007387 */ /* 0x008fe80000100c00 */
[----:B------:R-:W5:Y:S04]  /*01f0*/  LDG.E.64 R36, desc[UR4][R36.64] ;  /* 0x0000000424247981 */ /* 0x000f68000c1e1b00 */
[----:B------:R-:W5:Y:S04]  /*0200*/  LDG.E.64 R32, desc[UR4][R32.64] ;  /* 0x0000000420207981 */ /* 0x000f68000c1e1b00 */
[----:B------:R0:W-:Y:S04]  /*0210*/  STL.128 [R1+0x30], R24 ;  /* 0x0000301801007387 */ /* 0x0001e80000100c00 */
[----:B------:R-:W5:Y:S04]  /*0220*/  LDL.64 R34, [R34] ;  /* 0x0000000022227983 */ /* 0x000f680000100a00 */
[----:B------:R-:W5:Y:S01]  /*0230*/  LDL.64 R30, [R30] ;  /* 0x000000001e1e7983 */ /* 0x000f620000100a00 */
[----:B------:R-:W1:Y:S01]  /*0240*/  S2R R0, SR_TID.X ;  /* 0x0000000000007919 */ /* 0x000e620000002100 */
[----:B------:R-:W3:Y:S01]  /*0250*/  LDCU UR6, c[0x0][0x360] ;  /* 0x00006c00ff0677ac */ /* 0x000ee20008000800 */
[----:B------:R-:W4:Y:S01]  /*0260*/  LDC R10, c[0x0][0x370] ;  /* 0x0000dc00ff0a7b82 */ /* 0x000f220000000800 */
[----:B------:R-:W-:-:S04]  /*0270*/  LEA.HI R11, R9, R9, RZ, 0x1 ;  /* 0x00000009090b7211 */ /* 0x000fc800078f08ff */
[----:B------:R-:W-:Y:S01]  /*0280*/  SHF.R.S32.HI R11, RZ, 0x1, R11 ;  /* 0x00000001ff0b7819 */ /* 0x000fe2000001140b */
[----:B0-----:R-:W-:Y:S01]  /*0290*/  IMAD.WIDE.U32 R26, R2, 0x20, R6 ;  /* 0x00000020021a7825 */ /* 0x001fe200078e0006 */
[----:B-1----:R-:W-:-:S03]  /*02a0*/  ISETP.GT.U32.AND P0, PT, R0, 0x1, PT ;  /* 0x000000010000780c */ /* 0x002fc60003f04070 */
[----:B---3--:R-:W-:Y:S02]  /*02b0*/  IMAD R5, R2, UR6, R0 ;  /* 0x0000000602057c24 */ /* 0x008fe4000f8e0200 */
[----:B----4-:R-:W-:Y:S02]  /*02c0*/  IMAD R24, R10, UR6, RZ ;  /* 0x000000060a187c24 */ /* 0x010fe4000f8e02ff */
[----:B------:R-:W-:Y:S01]  /*02d0*/  IMAD R10, R11, R8, RZ ;  /* 0x000000080b0a7224 */ /* 0x000fe200078e02ff */
[----:B--2---:R-:W-:-:S05]  /*02e0*/  IADD3 R15, PT, PT, R38, 0x1, RZ ;  /* 0x00000001260f7810 */ /* 0x004fca0007ffe0ff */
[----:B------:R-:W-:Y:S05]  /*02f0*/  @P0 BRA `(.L_x_210) ;  /* 0x0000000000280947 */ /* 0x000fea0003800000 */
[----:B------:R-:W-:-:S05]  /*0300*/  LEA R14, R0, R1, 0x3 ;  /* 0x00000001000e7211 */ /* 0x000fca00078e18ff */
[----:B------:R-:W2:Y:S01]  /*0310*/  LDL.64 R6, [R14] ;  /* 0x000000000e067983 */ /* 0x000ea20000100a00 */
[----:B------:R-:W-:-:S04]  /*0320*/  IMAD.WIDE.U32 R12, R0, 0x4, R26 ;  /* 0x00000004000c7825 */ /* 0x000fc800078e001a */
[----:B--2---:R-:W-:-:S04]  /*0330*/  IMAD.WIDE.U32 R6, R2, 0x20, R6 ;  /* 0x0000002002067825 */ /* 0x004fc800078e0006 */
[----:B------:R-:W-:-:S05]  /*0340*/  IMAD.WIDE R6, R8, 0x4, R6 ;  /* 0x0000000408067825 */ /* 0x000fca00078e0206 */
[----:B------:R0:W-:Y:S02]  /*0350*/  STG.E.STRONG.SYS desc[UR4][R6.64], R15 ;  /* 0x0000000f06007986 */ /* 0x0001e4000c115904 */
.L_x_211:
[----:B0-----:R-:W2:Y:S01]  /*0360*/  LDG.E.STRONG.SYS R6, desc[UR4][R12.64] ;  /* 0x000000040c067981 */ /* 0x001ea2000c1f5900 */
[----:B------:R-:W-:Y:S05]  /*0370*/  YIELD ;  /* 0x0000000000007946 */ /* 0x000fea0003800000 */
[----:B--2---:R-:W-:-:S13]  /*0380*/  ISETP.NE.AND P1, PT, R6, R15, PT ;  /* 0x0000000f0600720c */ /* 0x004fda0003f25270 */
[----:B------:R-:W-:Y:S05]  /*0390*/  @P1 BRA `(.L_x_211) ;  /* 0xfffffffc00f01947 */ /* 0x000fea000383ffff */
.L_x_210:
[----:B------:R-:W-:Y:S05]  /*03a0*/  WARPSYNC.ALL ;  /* 0x0000000000007948 */ /* 0x000fea0003800000 */
[----:B------:R-:W-:Y:S01]  /*03b0*/  BAR.SYNC.DEFER_BLOCKING 0x0 ;  /* 0x0000000000007b1d */ /* 0x000fe20000010000 */
[----:B------:R-:W-:Y:S01]  /*03c0*/  ISETP.NE.AND P1, PT, R0, RZ, PT ;  /* 0x000000ff0000720c */ /* 0x000fe20003f25270 */
[----:B------:R-:W-:Y:S01]  /*03d0*/  IMAD R6, R11, R8, R11 ;  /* 0x000000080b067224 */ /* 0x000fe200078e020b */
[----:B------:R-:W-:Y:S01]  /*03e0*/  ISETP.NE.AND P2, PT, R8, 0x1, PT ;  /* 0x000000010800780c */ /* 0x000fe20003f45270 */
[----:B------:R-:W-:Y:S02]  /*03f0*/  IMAD.IADD R7, R10, 0x1, R5 ;  /* 0x000000010a077824 */ /* 0x000fe400078e0205 */
[----:B------:R-:W-:Y:S01]  /*0400*/  BSSY.RECONVERGENT B0, `(.L_x_212) ;  /* 0x0000064000007945 */ /* 0x000fe20003800200 */
[----:B------:R-:W-:-:S04]  /*0410*/  SEL R6, R6, R9, P2 ;  /* 0x0000000906067207 */ /* 0x000fc80001000000 */
[----:B------:R-:W-:-:S03]  /*0420*/  ISETP.GE.AND P2, PT, R7, R6, PT ;  /* 0x000000060700720c */ /* 0x000fc60003f46270 */
[----:B------:R0:W-:Y:S10]  /*0430*/  @!P1 STG.E desc[UR4][R28.64+0x900], R15 ;  /* 0x0009000f1c009986 */ /* 0x0001f4000c101904 */
[----:B------:R-:W-:Y:S05]  /*0440*/  @P2 BRA `(.L_x_213) ;  /* 0x00000004007c2947 */ /* 0x000fea0003800000 */
[----:B------:R-:W1:Y:S01]  /*0450*/  I2F.U32.RP R17, R24 ;  /* 0x0000001800117306 */ /* 0x000e620000209000 */
[C---:B0-----:R-:W-:Y:S01]  /*0460*/  IMAD.IADD R15, R24.reuse, 0x1, R7 ;  /* 0x00000001180f7824 */ /* 0x041fe200078e0207 */
[----:B------:R-:W-:Y:S01]  /*0470*/  IADD3 R19, PT, PT, RZ, -R24, RZ ;  /* 0x80000018ff137210 */ /* 0x000fe20007ffe0ff */
[----:B------:R-:W-:Y:S01]  /*0480*/  BSSY.RECONVERGENT B1, `(.L_x_214) ;  /* 0x000002e000017945 */ /* 0x000fe20003800200 */
[----:B------:R-:W-:Y:S02]  /*0490*/  ISETP.NE.U32.AND P4, PT, R24, RZ, PT ;  /* 0x000000ff1800720c */ /* 0x000fe40003f85070 */
[CC--:B------:R-:W-:Y:S02]  /*04a0*/  ISETP.GE.AND P2, PT, R15.reuse, R6.reuse, PT ;  /* 0x000000060f00720c */ /* 0x0c0fe40003f46270 */
[----:B------:R-:W-:Y:S02]  /*04b0*/  VIMNMX R14, PT, PT, R15, R6, !PT ;  /* 0x000000060f0e7248 */ /* 0x000fe40007fe0100 */
[----:B------:R-:W-:-:S04]  /*04c0*/  SEL R16, RZ, 0x1, P2 ;  /* 0x00000001ff107807 */ /* 0x000fc80001000000 */
        /* <DEDUP_REMOVED lines=11> */
[----:B------:R-:W-:Y:S01]  /*0580*/  @P2 IMAD.IADD R15, R15, 0x1, -R24 ;  /* 0x000000010f0f2824 */ /* 0x000fe200078e0a18 */
[----:B------:R-:W-:-:S04]  /*0590*/  @P2 IADD3 R13, PT, PT, R13, 0x1, RZ ;  /* 0x000000010d0d2810 */ /* 0x000fc80007ffe0ff */
[----:B------:R-:W-:-:S13]  /*05a0*/  ISETP.GE.U32.AND P3, PT, R15, R24, PT ;  /* 0x000000180f00720c */ /* 0x000fda0003f66070 */
[----:B------:R-:W-:Y:S02]  /*05b0*/  @P3 IADD3 R13, PT, PT, R13, 0x1, RZ ;  /* 0x000000010d0d3810 */ /* 0x000fe40007ffe0ff */
[----:B------:R-:W-:-:S05]  /*05c0*/  @!P4 LOP3.LUT R13, RZ, R24, RZ, 0x33, !PT ;  /* 0x00000018ff0dc212 */ /* 0x000fca00078e33ff */
[----:B------:R-:W-:-:S05]  /*05d0*/  IMAD.IADD R14, R16, 0x1, R13 ;  /* 0x00000001100e7824 */ /* 0x000fca00078e020d */
[C---:B------:R-:W-:Y:S02]  /*05e0*/  LOP3.LUT R12, R14.reuse, 0x3, RZ, 0xc0, !PT ;  /* 0x000000030e0c7812 */ /* 0x040fe400078ec0ff */
[----:B------:R-:W-:Y:S02]  /*05f0*/  ISETP.GE.U32.AND P2, PT, R14, 0x3, PT ;  /* 0x000000030e00780c */ /* 0x000fe40003f46070 */
[----:B------:R-:W-:-:S13]  /*0600*/  ISETP.NE.AND P3, PT, R12, 0x3, PT ;  /* 0x000000030c00780c */ /* 0x000fda0003f65270 */
[----:B------:R-:W-:Y:S05]  /*0610*/  @!P3 BRA `(.L_x_215) ;  /* 0x000000000050b947 */ /* 0x000fea0003800000 */
[----:B------:R-:W-:Y:S01]  /*0620*/  IMAD.WIDE R12, R10, 0x10, RZ ;  /* 0x000000100a0c7825 */ /* 0x000fe200078e02ff */
[----:B------:R-:W-:-:S04]  /*0630*/  IADD3 R14, PT, PT, R14, 0x1, RZ ;  /* 0x000000010e0e7810 */ /* 0x000fc80007ffe0ff */
[----:B------:R-:W-:Y:S02]  /*0640*/  LOP3.LUT R14, R14, 0x3, RZ, 0xc0, !PT ;  /* 0x000000030e0e7812 */ /* 0x000fe400078ec0ff */
[----:B-----5:R-:W-:-:S03]  /*0650*/  IADD3 R20, P3, PT, R34, -R12, RZ ;  /* 0x8000000c22147210 */ /* 0x020fc60007f7e0ff */
[----:B------:R-:W-:Y:S01]  /*0660*/  IMAD.MOV R22, RZ, RZ, -R14 ;  /* 0x000000ffff167224 */ /* 0x000fe200078e0a0e */
[----:B------:R-:W-:-:S09]  /*0670*/  IADD3.X R21, PT, PT, R35, ~R13, RZ, P3, !PT ;  /* 0x8000000d23157210 */ /* 0x000fd20001ffe4ff */
.L_x_216:
[----:B------:R-:W-:-:S04]  /*0680*/  IMAD.WIDE R16, R7, 0x10, R36 ;  /* 0x0000001007107825 */ /* 0x000fc800078e0224 */
[----:B------:R-:W-:Y:S02]  /*0690*/  IMAD.WIDE R38, R7, 0x10, R32 ;  /* 0x0000001007267825 */ /* 0x000fe400078e0220 */
[----:B0-----:R-:W2:Y:S04]  /*06a0*/  LD.E.128 R16, desc[UR4][R16.64] ;  /* 0x0000000410107980 */ /* 0x001ea8000c101d00 */
[----:B------:R-:W2:Y:S01]  /*06b0*/  LD.E.128 R12, desc[UR4][R38.64] ;  /* 0x00000004260c7980 */ /* 0x000ea2000c101d00 */
[----:B------:R-:W-:-:S04]  /*06c0*/  IADD3 R22, PT, PT, R22, 0x1, RZ ;  /* 0x0000000116167810 */ /* 0x000fc80007ffe0ff */
[----:B------:R-:W-:Y:S01]  /*06d0*/  ISETP.NE.AND P3, PT, R22, RZ, PT ;  /* 0x000000ff1600720c */ /* 0x000fe20003f65270 */
[----:B--2---:R-:W-:Y:S01]  /*06e0*/  FADD.FTZ R14, R18, R14 ;  /* 0x0000000e120e7221 */ /* 0x004fe20000010000 */
[----:B------:R-:W-:Y:S01]  /*06f0*/  FADD.FTZ R15, R19, R15 ;  /* 0x0000000f130f7221 */ /* 0x000fe20000010000 */
[----:B------:R-:W-:Y:S01]  /*0700*/  FADD.FTZ R12, R16, R12 ;  /* 0x0000000c100c7221 */ /* 0x000fe20000010000 */
[----:B------:R-:W-:Y:S01]  /*0710*/  FADD.FTZ R13, R17, R13 ;  /* 0x0000000d110d7221 */ /* 0x000fe20000010000 */
[----:B------:R-:W-:-:S05]  /*0720*/  IMAD.WIDE R18, R7, 0x10, R20 ;  /* 0x0000001007127825 */ /* 0x000fca00078e0214 */
[----:B------:R0:W-:Y:S01]  /*0730*/  ST.E.128 desc[UR4][R18.64+0xa00], R12 ;  /* 0x000a000c12007985 */ /* 0x0001e2000c101d04 */
[----:B------:R-:W-:Y:S02]  /*0740*/  IADD3 R7, PT, PT, R24, R7, RZ ;  /* 0x0000000718077210 */ /* 0x000fe40007ffe0ff */
[----:B------:R-:W-:Y:S05]  /*0750*/  @P3 BRA `(.L_x_216) ;  /* 0xfffffffc00c83947 */ /* 0x000fea000383ffff */
.L_x_215:
[----:B------:R-:W-:Y:S05]  /*0760*/  BSYNC.RECONVERGENT B1 ;  /* 0x0000000000017941 */ /* 0x000fea0003800200 */
.L_x_214:
[----:B------:R-:W-:Y:S05]  /*0770*/  @!P2 BRA `(.L_x_213) ;  /* 0x0000000000b0a947 */ /* 0x000fea0003800000 */
.L_x_217:
[----:B-----5:R-:W-:-:S04]  /*0780*/  IMAD.WIDE R40, R7, 0x10, R36 ;  /* 0x0000001007287825 */ /* 0x020fc800078e0224 */
[C---:B------:R-:W-:Y:S01]  /*0790*/  IMAD.WIDE R38, R7.reuse, 0x10, R32 ;  /* 0x0000001007267825 */ /* 0x040fe200078e0220 */
[----:B01----:R0:W2:Y:S04]  /*07a0*/  LD.E.128 R12, desc[UR4][R40.64] ;  /* 0x00000004280c7980 */ /* 0x0030a8000c101d00 */
[----:B------:R1:W2:Y:S01]  /*07b0*/  LD.E.128 R16, desc[UR4][R38.64] ;  /* 0x0000000426107980 */ /* 0x0002a2000c101d00 */
[----:B------:R-:W-:-:S04]  /*07c0*/  IMAD.IADD R43, R7, 0x1, -R10 ;  /* 0x00000001072b7824 */ /* 0x000fc800078e0a0a */
[----:B------:R-:W-:-:S04]  /*07d0*/  IMAD.WIDE R42, R43, 0x10, R34 ;  /* 0x000000102b2a7825 */ /* 0x000fc800078e0222 */
[----:B0-----:R-:W-:-:S04]  /*07e0*/  IMAD.WIDE R40, R24, 0x10, R40 ;  /* 0x0000001018287825 */ /* 0x001fc800078e0228 */
[----:B-1----:R-:W-:-:S04]  /*07f0*/  IMAD.WIDE R38, R24, 0x10, R38 ;  /* 0x0000001018267825 */ /* 0x002fc800078e0226 */
[----:B--2---:R-:W-:Y:S01]  /*0800*/  FADD.FTZ R12, R12, R16 ;  /* 0x000000100c0c7221 */ /* 0x004fe20000010000 */
[----:B------:R-:W-:Y:S01]  /*0810*/  FADD.FTZ R13, R13, R17 ;  /* 0x000000110d0d7221 */ /* 0x000fe20000010000 */
[----:B------:R-:W-:Y:S01]  /*0820*/  FADD.FTZ R14, R14, R18 ;  /* 0x000000120e0e7221 */ /* 0x000fe20000010000 */
[----:B------:R-:W-:-:S05]  /*0830*/  FADD.FTZ R15, R15, R19 ;  /* 0x000000130f0f7221 */ /* 0x000fca0000010000 */
[----:B------:R0:W-:Y:S04]  /*0840*/  ST.E.128 desc[UR4][R42.64+0xa00], R12 ;  /* 0x000a000c2a007985 */ /* 0x0001e8000c101d04 */
[----:B------:R1:W2:Y:S04]  /*0850*/  LD.E.128 R16, desc[UR4][R38.64] ;  /* 0x0000000426107980 */ /* 0x0002a8000c101d00 */
[----:B0-----:R0:W2:Y:S01]  /*0860*/  LD.E.128 R12, desc[UR4][R40.64] ;  /* 0x00000004280c7980 */ /* 0x0010a2000c101d00 */
[----:B------:R-:W-:-:S04]  /*0870*/  IMAD.WIDE R42, R24, 0x10, R42 ;  /* 0x00000010182a7825 */ /* 0x000fc800078e022a */
[----:B-1----:R-:W-:-:S04]  /*0880*/  IMAD.WIDE R38, R24, 0x10, R38 ;  /* 0x0000001018267825 */ /* 0x002fc800078e0226 */
[----:B0-----:R-:W-:-:S04]  /*0890*/  IMAD.WIDE R40, R24, 0x10, R40 ;  /* 0x0000001018287825 */ /* 0x001fc800078e0228 */
[----:B--2---:R-:W-:Y:S01]  /*08a0*/  FADD.FTZ R20, R12, R16 ;  /* 0x000000100c147221 */ /* 0x004fe20000010000 */
[----:B------:R-:W-:Y:S01]  /*08b0*/  FADD.FTZ R21, R13, R17 ;  /* 0x000000110d157221 */ /* 0x000fe20000010000 */
[----:B------:R-:W-:Y:S01]  /*08c0*/  FADD.FTZ R22, R14, R18 ;  /* 0x000000120e167221 */ /* 0x000fe20000010000 */
[----:B------:R-:W-:-:S05]  /*08d0*/  FADD.FTZ R23, R15, R19 ;  /* 0x000000130f177221 */ /* 0x000fca0000010000 */
[----:B------:R0:W-:Y:S04]  /*08e0*/  ST.E.128 desc[UR4][R42.64+0xa00], R20 ;  /* 0x000a00142a007985 */ /* 0x0001e8000c101d04 */
[----:B------:R-:W2:Y:S04]  /*08f0*/  LD.E.128 R12, desc[UR4][R40.64] ;  /* 0x00000004280c7980 */ /* 0x000ea8000c101d00 */
[----:B------:R-:W2:Y:S01]  /*0900*/  LD.E.128 R16, desc[UR4][R38.64] ;  /* 0x0000000426107980 */ /* 0x000ea2000c101d00 */
[----:B------:R-:W-:-:S04]  /*0910*/  IMAD.WIDE R44, R24, 0x10, R40 ;  /* 0x00000010182c7825 */ /* 0x000fc800078e0228 */
[----:B0-----:R-:W-:-:S04]  /*0920*/  IMAD.WIDE R20, R24, 0x10, R42 ;  /* 0x0000001018147825 */ /* 0x001fc800078e022a */
[----:B--2---:R-:W-:Y:S01]  /*0930*/  FADD.FTZ R12, R12, R16 ;  /* 0x000000100c0c7221 */ /* 0x004fe20000010000 */
[----:B------:R-:W-:Y:S01]  /*0940*/  FADD.FTZ R13, R13, R17 ;  /* 0x000000110d0d7221 */ /* 0x000fe20000010000 */
[----:B------:R-:W-:Y:S01]  /*0950*/  FADD.FTZ R14, R14, R18 ;  /* 0x000000120e0e7221 */ /* 0x000fe20000010000 */
[----:B------:R-:W-:Y:S01]  /*0960*/  FADD.FTZ R15, R15, R19 ;  /* 0x000000130f0f7221 */ /* 0x000fe20000010000 */
[----:B------:R-:W-:-:S04]  /*0970*/  IMAD.WIDE R16, R24, 0x10, R38 ;  /* 0x0000001018107825 */ /* 0x000fc800078e0226 */
[----:B------:R0:W-:Y:S04]  /*0980*/  ST.E.128 desc[UR4][R20.64+0xa00], R12 ;  /* 0x000a000c14007985 */ /* 0x0001e8000c101d04 */
[----:B------:R-:W2:Y:S04]  /*0990*/  LD.E.128 R16, desc[UR4][R16.64] ;  /* 0x0000000410107980 */ /* 0x000ea8000c101d00 */
[----:B0-----:R-:W2:Y:S01]  /*09a0*/  LD.E.128 R12, desc[UR4][R44.64] ;  /* 0x000000042c0c7980 */ /* 0x001ea2000c101d00 */
[----:B------:R-:W-:-:S04]  /*09b0*/  LEA R7, R24, R7, 0x2 ;  /* 0x0000000718077211 */ /* 0x000fc800078e10ff */
[----:B------:R-:W-:Y:S01]  /*09c0*/  ISETP.GE.AND P2, PT, R7, R6, PT ;  /* 0x000000060700720c */ /* 0x000fe20003f46270 */
[----:B--2---:R-:W-:Y:S01]  /*09d0*/  FADD.FTZ R14, R14, R18 ;  /* 0x000000120e0e7221 */ /* 0x004fe20000010000 */
[----:B------:R-:W-:Y:S01]  /*09e0*/  FADD.FTZ R15, R15, R19 ;  /* 0x000000130f0f7221 */ /* 0x000fe20000010000 */
[----:B------:R-:W-:Y:S01]  /*09f0*/  FADD.FTZ R12, R12, R16 ;  /* 0x000000100c0c7221 */ /* 0x000fe20000010000 */
[----:B------:R-:W-:Y:S01]  /*0a00*/  FADD.FTZ R13, R13, R17 ;  /* 0x000000110d0d7221 */ /* 0x000fe20000010000 */
[----:B------:R-:W-:-:S05]  /*0a10*/  IMAD.WIDE R18, R24, 0x10, R20 ;  /* 0x0000001018127825 */ /* 0x000fca00078e0214 */
[----:B------:R1:W-:Y:S03]  /*0a20*/  ST.E.128 desc[UR4][R18.64+0xa00], R12 ;  /* 0x000a000c12007985 */ /* 0x0003e6000c101d04 */
[----:B------:R-:W-:Y:S05]  /*0a30*/  @!P2 BRA `(.L_x_217) ;  /* 0xfffffffc0050a947 */ /* 0x000fea000383ffff */
.L_x_213:
[----:B------:R-:W-:Y:S05]  /*0a40*/  BSYNC.RECONVERGENT B0 ;  /* 0x0000000000007941 */ /* 0x000fea0003800200 */
.L_x_212:
[----:B------:R-:W-:Y:S06]  /*0a50*/  BAR.SYNC.DEFER_BLOCKING 0x0 ;  /* 0x0000000000007b1d */ /* 0x000fec0000010000 */
[----:B------:R-:W0:Y:S02]  /*0a60*/  LDG.E R6, desc[UR4][R28.64+0x900] ;  /* 0x000900041c067981 */ /* 0x000e24000c1e1900 */
[----:B01----:R-:W-:Y:S01]  /*0a70*/  IADD3 R13, PT, PT, R6, 0x1, RZ ;  /* 0x00000001060d7810 */ /* 0x003fe20007ffe0ff */
        /* <DEDUP_REMOVED lines=10> */
.L_x_219:
[----:B------:R-:W2:Y:S04]  /*0b20*/  LDG.E.STRONG.SYS R0, desc[UR4][R26.64+0x480] ;  /* 0x000480041a007981 */ /* 0x000ea8000c1f5900 */
[----:B--2---:R-:W-:Y:S01]  /*0b30*/  CCTL.IVALL ;  /* 0x00000000ff00798f */ /* 0x004fe20002000000 */
[----:B------:R-:W-:Y:S05]  /*0b40*/  YIELD ;  /* 0x0000000000007946 */ /* 0x000fea0003800000 */
[----:B------:R-:W-:-:S13]  /*0b50*/  ISETP.NE.AND P0, PT, R0, R13, PT ;  /* 0x0000000d0000720c */ /* 0x000fda0003f05270 */
[----:B------:R-:W-:Y:S05]  /*0b60*/  @P0 BRA `(.L_x_219) ;  /* 0xfffffffc00ec0947 */ /* 0x000fea000383ffff */
.L_x_218:
[----:B------:R-:W-:Y:S05]  /*0b70*/  WARPSYNC.ALL ;  /* 0x0000000000007948 */ /* 0x000fea0003800000 */
[----:B------:R-:W-:Y:S01]  /*0b80*/  BAR.SYNC.DEFER_BLOCKING 0x0 ;  /* 0x0000000000007b1d */ /* 0x000fe20000010000 */
[----:B------:R-:W-:-:S05]  /*0b90*/  IMAD.IADD R0, R9, 0x1, -R11 ;  /* 0x0000000109007824 */ /* 0x000fca00078e0a0b */
[----:B------:R-:W-:Y:S01]  /*0ba0*/  ISETP.GE.AND P0, PT, R5, R0, PT ;  /* 0x000000000500720c */ /* 0x000fe20003f06270 */
[----:B------:R1:W-:-:S12]  /*0bb0*/  @!P1 STG.E desc[UR4][R28.64+0x900], R13 ;  /* 0x0009000d1c009986 */ /* 0x0003d8000c101904 */
[----:B-1----:R-:W-:Y:S05]  /*0bc0*/  @P0 EXIT ;  /* 0x000000000000094d */ /* 0x002fea0003800000 */
[----:B------:R-:W1:Y:S01]  /*0bd0*/  I2F.U32.RP R10, R24 ;  /* 0x00000018000a7306 */ /* 0x000e620000209000 */
[C---:B------:R-:W-:Y:S01]  /*0be0*/  IADD3 R9, PT, PT, R24.reuse, R5, RZ ;  /* 0x0000000518097210 */ /* 0x040fe20007ffe0ff */
[----:B------:R-:W-:Y:S01]  /*0bf0*/  BSSY.RECONVERGENT B0, `(.L_x_220) ;  /* 0x0000033000007945 */ /* 0x000fe20003800200 */
[----:B0-----:R-:W-:Y:S02]  /*0c00*/  IADD3 R13, PT, PT, RZ, -R24, RZ ;  /* 0x80000018ff0d7210 */ /* 0x001fe40007ffe0ff */
        /* <DEDUP_REMOVED lines=8> */
[----:B0-----:R-:W-:Y:S02]  /*0c90*/  IMAD.MOV.U32 R6, RZ, RZ, RZ ;  /* 0x000000ffff067224 */ /* 0x001fe400078e00ff */
        /* <DEDUP_REMOVED lines=16> */
[----:B------:R-:W0:Y:S01]  /*0da0*/  LDC.64 R6, c[0x0][0x3d8] ;  /* 0x0000f600ff067b82 */ /* 0x000e220000000a00 */
[----:B------:R-:W-:Y:S01]  /*0db0*/  IADD3 R2, PT, PT, R2, 0x1, RZ ;  /* 0x0000000102027810 */ /* 0x000fe20007ffe0ff */
[--C-:B------:R-:W-:Y:S01]  /*0dc0*/  IMAD R23, R11, R4, R5.reuse ;  /* 0x000000040b177224 */ /* 0x100fe200078e0205 */
[----:B------:R-:W-:Y:S01]  /*0dd0*/  ISETP.NE.AND P2, PT, R3, 0x1, PT ;  /* 0x000000010300780c */ /* 0x000fe20003f45270 */
[----:B------:R-:W-:Y:S01]  /*0de0*/  IMAD R25, R11, R3, R5 ;  /* 0x000000030b197224 */ /* 0x000fe200078e0205 */
[----:B------:R-:W-:-:S04]  /*0df0*/  LOP3.LUT R2, R2, 0x3, RZ, 0xc0, !PT ;  /* 0x0000000302027812 */ /* 0x000fc800078ec0ff */
[----:B------:R-:W-:-:S07]  /*0e00*/  IADD3 R2, PT, PT, -R2, RZ, RZ ;  /* 0x000000ff02027210 */ /* 0x000fce0007ffe1ff */
.L_x_222:
[C---:B------:R-:W-:Y:S01]  /*0e10*/  ISETP.GE.AND P3, PT, R5.reuse, R11, P2 ;  /* 0x0000000b0500720c */ /* 0x040fe20001766270 */
[----:B-1---5:R-:W-:-:S12]  /*0e20*/  IMAD.WIDE R16, R5, 0x10, R34 ;  /* 0x0000001005107825 */ /* 0x022fd800078e0222 */
[----:B------:R-:W2:Y:S01]  /*0e30*/  @!P3 LD.E.128 R16, desc[UR4][R16.64+0xa00] ;  /* 0x000a00041010b980 */ /* 0x000ea2000c101d00 */
[----:B------:R-:W-:Y:S01]  /*0e40*/  ISETP.NE.AND P0, PT, R4, 0x1, PT ;  /* 0x000000010400780c */ /* 0x000fe20003f05270 */
[----:B0-----:R-:W-:-:S03]  /*0e50*/  IMAD.WIDE R20, R25, 0x10, R6 ;  /* 0x0000001019147825 */ /* 0x001fc600078e0206 */
[C---:B------:R-:W-:Y:S01]  /*0e60*/  ISETP.GE.AND P0, PT, R5.reuse, R11, P0 ;  /* 0x0000000b0500720c */ /* 0x040fe20000706270 */
[----:B------:R-:W-:Y:S01]  /*0e70*/  IMAD.WIDE R12, R5, 0x10, R30 ;  /* 0x00000010050c7825 */ /* 0x000fe200078e021e */
[----:B--2---:R1:W-:Y:S11]  /*0e80*/  @!P3 STG.E.128 desc[UR4][R20.64], R16 ;  /* 0x000000101400b986 */ /* 0x0043f6000c101d04 */
[----:B------:R-:W2:Y:S01]  /*0e90*/  @!P0 LD.E.128 R12, desc[UR4][R12.64+0xa00] ;  /* 0x000a00040c0c8980 */ /* 0x000ea2000c101d00 */
[----:B------:R-:W-:Y:S01]  /*0ea0*/  IMAD.WIDE R8, R23, 0x10, R6 ;  /* 0x0000001017087825 */ /* 0x000fe200078e0206 */
[----:B------:R-:W-:-:S02]  /*0eb0*/  IADD3 R23, PT, PT, R24, R23, RZ ;  /* 0x0000001718177210 */ /* 0x000fc40007ffe0ff */
[----:B------:R-:W-:Y:S01]  /*0ec0*/  IADD3 R25, PT, PT, R24, R25, RZ ;  /* 0x0000001918197210 */ /* 0x000fe20007ffe0ff */
[----:B------:R-:W-:Y:S01]  /*0ed0*/  VIADD R2, R2, 0x1 ;  /* 0x0000000102027836 */ /* 0x000fe20000000000 */
[----:B------:R-:W-:Y:S01]  /*0ee0*/  IADD3 R5, PT, PT, R24, R5, RZ ;  /* 0x0000000518057210 */ /* 0x000fe20007ffe0ff */
[----:B--2---:R1:W-:Y:S03]  /*0ef0*/  @!P0 STG.E.128 desc[UR4][R8.64], R12 ;  /* 0x0000000c08008986 */ /* 0x0043e6000c101d04 */
[----:B------:R-:W-:-:S13]  /*0f00*/  ISETP.NE.AND P0, PT, R2, RZ, PT ;  /* 0x000000ff0200720c */ /* 0x000fda0003f05270 */
[----:B------:R-:W-:Y:S05]  /*0f10*/  @P0 BRA `(.L_x_222) ;  /* 0xfffffffc00bc0947 */ /* 0x000fea000383ffff */
.L_x_221:
[----:B------:R-:W-:Y:S05]  /*0f20*/  BSYNC.RECONVERGENT B0 ;  /* 0x0000000000007941 */ /* 0x000fea0003800200 */
.L_x_220:
[----:B------:R-:W-:Y:S05]  /*0f30*/  @!P1 EXIT ;  /* 0x000000000000994d */ /* 0x000fea0003800000 */
[----:B------:R-:W-:Y:S01]  /*0f40*/  ISETP.NE.AND P0, PT, R3, 0x1, PT ;  /* 0x000000010300780c */ /* 0x000fe20003f05270 */
[C---:B------:R-:W-:Y:S02]  /*0f50*/  IMAD R6, R11.reuse, R3, RZ ;  /* 0x000000030b067224 */ /* 0x040fe400078e02ff */
[----:B------:R-:W-:-:S10]  /*0f60*/  IMAD R2, R11, R4, RZ ;  /* 0x000000040b027224 */ /* 0x000fd400078e02ff */
.L_x_223:
[----:B------:R-:W-:-:S13]  /*0f70*/  ISETP.GE.AND P0, PT, R5, R11, P0 ;  /* 0x0000000b0500720c */ /* 0x000fda0000706270 */
[----:B01---5:R-:W-:Y:S01]  /*0f80*/  @!P0 IMAD.WIDE R12, R5, 0x10, R34 ;  /* 0x00000010050c8825 */ /* 0x023fe200078e0222 */
[----:B------:R-:W0:Y:S05]  /*0f90*/  @!P0 LDC.64 R8, c[0x0][0x3d8] ;  /* 0x0000f600ff088b82 */ /* 0x000e2a0000000a00 */
[----:B------:R-:W2:Y:S01]  /*0fa0*/  @!P0 LD.E.128 R12, desc[UR4][R12.64+0xa00] ;  /* 0x000a00040c0c8980 */ /* 0x000ea2000c101d00 */
[----:B------:R-:W-:Y:S01]  /*0fb0*/  ISETP.NE.AND P1, PT, R4, 0x1, PT ;  /* 0x000000010400780c */ /* 0x000fe20003f25270 */
[----:B------:R-:W-:-:S03]  /*0fc0*/  @!P0 IMAD.IADD R7, R6, 0x1, R5 ;  /* 0x0000000106078824 */ /* 0x000fc600078e0205 */
[----:B------:R-:W-:-:S13]  /*0fd0*/  ISETP.GE.AND P2, PT, R5, R11, P1 ;  /* 0x0000000b0500720c */ /* 0x000fda0000f46270 */
[----:B------:R-:W-:Y:S01]  /*0fe0*/  @!P2 IMAD.WIDE R16, R5, 0x10, R30 ;  /* 0x000000100510a825 */ /* 0x000fe200078e021e */
[----:B------:R-:W1:Y:S03]  /*0ff0*/  @!P2 LDC.64 R26, c[0x0][0x3d8] ;  /* 0x0000f600ff1aab82 */ /* 0x000e660000000a00 */
[----:B0-----:R-:W-:-:S05]  /*1000*/  @!P0 IMAD.WIDE R8, R7, 0x10, R8 ;  /* 0x0000001007088825 */ /* 0x001fca00078e0208 */
[----:B--2---:R0:W-:Y:S04]  /*1010*/  @!P0 STG.E.128 desc[UR4][R8.64], R12 ;  /* 0x0000000c08008986 */ /* 0x0041e8000c101d04 */
[----:B------:R-:W2:Y:S01]  /*1020*/  @!P2 LD.E.128 R16, desc[UR4][R16.64+0xa00] ;  /* 0x000a00041010a980 */ /* 0x000ea2000c101d00 */
[-C--:B------:R-:W-:Y:S02]  /*1030*/  IADD3 R7, PT, PT, R24, R5.reuse, RZ ;  /* 0x0000000518077210 */ /* 0x080fe40007ffe0ff */
        /* <DEDUP_REMOVED lines=12> */
[----:B------:R-:W0:Y:S03]  /*1100*/  @!P2 LDC.64 R28, c[0x0][0x3d8] ;  /* 0x0000f600ff1cab82 */ /* 0x000e260000000a00 */
[----:B------:R-:W-:Y:S01]  /*1110*/  IMAD.IADD R5, R24, 0x1, R7 ;  /* 0x0000000118057824 */ /* 0x000fe200078e0207 */
[----:B--2---:R2:W-:Y:S04]  /*1120*/  @!P3 STG.E.128 desc[UR4][R8.64], R20 ;  /* 0x000000140800b986 */ /* 0x0045e8000c101d04 */
[----:B------:R-:W3:Y:S01]  /*1130*/  @!P2 LD.E.128 R12, desc[UR4][R12.64+0xa00] ;  /* 0x000a00040c0ca980 */ /* 0x000ee2000c101d00 */
[----:B------:R-:W-:-:S02]  /*1140*/  ISETP.GE.AND P3, PT, R5, R11, P0 ;  /* 0x0000000b0500720c */ /* 0x000fc40000766270 */
[----:B-1----:R-:W-:-:S05]  /*1150*/  @!P2 IADD3 R27, PT, PT, R2, R7, RZ ;  /* 0x00000007021ba210 */ /* 0x002fca0007ffe0ff */
[----:B0-----:R-:W-:-:S06]  /*1160*/  @!P2 IMAD.WIDE R26, R27, 0x10, R28 ;  /* 0x000000101b1aa825 */ /* 0x001fcc00078e021c */
[C---:B------:R-:W-:Y:S01]  /*1170*/  @!P3 IMAD.WIDE R16, R5.reuse, 0x10, R34 ;  /* 0x000000100510b825 */ /* 0x040fe200078e0222 */
[----:B------:R-:W0:Y:S01]  /*1180*/  @!P3 LDC.64 R28, c[0x0][0x3d8] ;  /* 0x0000f600ff1cbb82 */ /* 0x000e220000000a00 */
[----:B---3--:R1:W-:Y:S04]  /*1190*/  @!P2 STG.E.128 desc[UR4][R26.64], R12 ;  /* 0x0000000c1a00a986 */ /* 0x0083e8000c101d04 */
[----:B------:R-:W3:Y:S01]  /*11a0*/  @!P3 LD.E.128 R16, desc[UR4][R16.64+0xa00] ;  /* 0x000a00041010b980 */ /* 0x000ee2000c101d00 */
[----:B------:R-:W-:Y:S02]  /*11b0*/  ISETP.GE.AND P2, PT, R5, R11, P1 ;  /* 0x0000000b0500720c */ /* 0x000fe40000f46270 */
[----:B--2---:R-:W-:-:S05]  /*11c0*/  @!P3 IADD3 R9, PT, PT, R6, R5, RZ ;  /* 0x000000050609b210 */ /* 0x004fca0007ffe0ff */
[----:B0-----:R-:W-:-:S06]  /*11d0*/  @!P3 IMAD.WIDE R8, R9, 0x10, R28 ;  /* 0x000000100908b825 */ /* 0x001fcc00078e021c */
[----:B------:R-:W-:Y:S01]  /*11e0*/  @!P2 IMAD.WIDE R20, R5, 0x10, R30 ;  /* 0x000000100514a825 */ /* 0x000fe200078e021e */
[----:B------:R-:W0:Y:S01]  /*11f0*/  @!P2 LDC.64 R28, c[0x0][0x3d8] ;  /* 0x0000f600ff1cab82 */ /* 0x000e220000000a00 */
[----:B------:R-:W-:Y:S01]  /*1200*/  IADD3 R7, PT, PT, R24, R5, RZ ;  /* 0x0000000518077210 */ /* 0x000fe20007ffe0ff */
[----:B---3--:R2:W-:Y:S04]  /*1210*/  @!P3 STG.E.128 desc[UR4][R8.64], R16 ;  /* 0x000000100800b986 */ /* 0x0085e8000c101d04 */
[----:B------:R-:W3:Y:S01]  /*1220*/  @!P2 LD.E.128 R20, desc[UR4][R20.64+0xa00] ;  /* 0x000a00041414a980 */ /* 0x000ee2000c101d00 */
[----:B------:R-:W-:Y:S01]  /*1230*/  ISETP.GE.AND P3, PT, R7, R11, P0 ;  /* 0x0000000b0700720c */ /* 0x000fe20000766270 */
[----:B-1----:R-:W-:-:S04]  /*1240*/  @!P2 IMAD.IADD R27, R2, 0x1, R5 ;  /* 0x00000001021ba824 */ /* 0x002fc800078e0205 */
[----:B0-----:R-:W-:-:S08]  /*1250*/  @!P2 IMAD.WIDE R26, R27, 0x10, R28 ;  /* 0x000000101b1aa825 */ /* 0x001fd000078e021c */
[C---:B------:R-:W-:Y:S01]  /*1260*/  @!P3 IMAD.WIDE R12, R7.reuse, 0x10, R34 ;  /* 0x00000010070cb825 */ /* 0x040fe200078e0222 */
[----:B------:R-:W0:Y:S01]  /*1270*/  @!P3 LDC.64 R28, c[0x0][0x3d8] ;  /* 0x0000f600ff1cbb82 */ /* 0x000e220000000a00 */
[----:B------:R-:W-:Y:S01]  /*1280*/  ISETP.GE.AND P1, PT, R7, R11, P1 ;  /* 0x0000000b0700720c */ /* 0x000fe20000f26270 */
[----:B---3--:R1:W-:Y:S04]  /*1290*/  @!P2 STG.E.128 desc[UR4][R26.64], R20 ;  /* 0x000000141a00a986 */ /* 0x0083e8000c101d04 */
[----:B------:R-:W3:Y:S01]  /*12a0*/  @!P3 LD.E.128 R12, desc[UR4][R12.64+0xa00] ;  /* 0x000a00040c0cb980 */ /* 0x000ee2000c101d00 */
[----:B--2---:R-:W-:-:S07]  /*12b0*/  @!P3 IADD3 R9, PT, PT, R6, R7, RZ ;  /* 0x000000070609b210 */ /* 0x004fce0007ffe0ff */
        /* <DEDUP_REMOVED lines=12> */
.L_x_224:
        /* <DEDUP_REMOVED lines=16> */
.L_x_255:


//--------------------- .text._ZN4vllm26cross_device_reduce_1stageIfLi2EEEvPNS_8RankDataENS_11RankSignalsEPNS_6SignalEPT_ii --------------------------
	.section	.text._ZN4vllm26cross_device_reduce_1stageIfLi2EEEvPNS_8RankDataENS_11RankSignalsEPNS_6SignalEPT_ii,"ax",@progbits
	.align	128
        .global         _ZN4vllm26cross_device_reduce_1stageIfLi2EEEvPNS_8RankDataENS_11RankSignalsEPNS_6SignalEPT_ii
        .type           _ZN4vllm26cross_device_reduce_1stageIfLi2EEEvPNS_8RankDataENS_11RankSignalsEPNS_6SignalEPT_ii,@function
        .size           _ZN4vllm26cross_device_reduce_1stageIfLi2EEEvPNS_8RankDataENS_11RankSignalsEPNS_6SignalEPT_ii,(.L_x_256 - _ZN4vllm26cross_device_reduce_1stageIfLi2EEEvPNS_8RankDataENS_11RankSignalsEPNS_6SignalEPT_ii)
        .other          _ZN4vllm26cross_device_reduce_1stageIfLi2EEEvPNS_8RankDataENS_11RankSignalsEPNS_6SignalEPT_ii,@"STO_CUDA_ENTRY STV_DEFAULT"
_ZN4vllm26cross_device_reduce_1stageIfLi2EEEvPNS_8RankDataENS_11RankSignalsEPNS_6SignalEPT_ii:
.text._ZN4vllm26cross_device_reduce_1stageIfLi2EEEvPNS_8RankDataENS_11RankSignalsEPNS_6SignalEPT_ii:
        /* <DEDUP_REMOVED lines=34> */
.L_x_226:
[----:B0-----:R-:W2:Y:S01]  /*0220*/  LDG.E.STRONG.SYS R4, desc[UR4][R6.64] ;  /* 0x0000000406047981 */ /* 0x001ea2000c1f5900 */
[----:B------:R-:W-:Y:S05]  /*0230*/  YIELD ;  /* 0x0000000000007946 */ /* 0x000fea0003800000 */
[----:B--2---:R-:W-:-:S13]  /*0240*/  ISETP.NE.AND P1, PT, R4, R29, PT ;  /* 0x0000001d0400720c */ /* 0x004fda0003f25270 */
[----:B------:R-:W-:Y:S05]  /*0250*/  @P1 BRA `(.L_x_226) ;  /* 0xfffffffc00f01947 */ /* 0x000fea000383ffff */
.L_x_225:
        /* <DEDUP_REMOVED lines=13> */
.L_x_229:
[----:B-----5:R-:W-:-:S04]  /*0330*/  IMAD.WIDE R8, R15, 0x10, R22 ;  /* 0x000000100f087825 */ /* 0x020fc800078e0216 */
[----:B------:R-:W-:Y:S02]  /*0340*/  IMAD.WIDE R16, R15, 0x10, R20 ;  /* 0x000000100f107825 */ /* 0x000fe400078e0214 */
[----:B0-----:R-:W2:Y:S04]  /*0350*/  LD.E.128 R8, desc[UR4][R8.64] ;  /* 0x0000000408087980 */ /* 0x001ea8000c101d00 */
[----:B------:R-:W2:Y:S02]  /*0360*/  LD.E.128 R4, desc[UR4][R16.64] ;  /* 0x0000000410047980 */ /* 0x000ea4000c101d00 */
[----:B--2---:R-:W-:Y:S01]  /*0370*/  FADD.FTZ R6, R6, R10 ;  /* 0x0000000a06067221 */ /* 0x004fe20000010000 */
        /* <DEDUP_REMOVED lines=8> */
.L_x_228:
[----:B------:R-:W-:Y:S05]  /*0400*/  BSYNC.RECONVERGENT B0 ;  /* 0x0000000000007941 */ /* 0x000fea0003800200 */
.L_x_227:
[----:B------:R-:W-:Y:S06]  /*0410*/  BAR.SYNC.DEFER_BLOCKING 0x0 ;  /* 0x0000000000007b1d */ /* 0x000fec0000010000 */
[----:B------:R-:W-:Y:S05]  /*0420*/  @P0 EXIT ;  /* 0x000000000000094d */ /* 0x000fea0003800000 */
[C---:B------:R-:W-:Y:S01]  /*0430*/  LEA R8, R25.reuse, R28, 0x3 ;  /* 0x0000001c19087211 */ /* 0x040fe200078e18ff */
[----:B0-----:R-:W2:Y:S01]  /*0440*/  LDG.E R6, desc[UR4][R2.64+0x900] ;  /* 0x0009000402067981 */ /* 0x001ea2000c1e1900 */
[----:B------:R-:W0:Y:S03]  /*0450*/  LDC R9, c[0x0][0x3e0] ;  /* 0x0000f800ff097b82 */ /* 0x000e260000000800 */
[----:B------:R-:W3:Y:S01]  /*0460*/  LDL.64 R4, [R8] ;  /* 0x0000000008047983 */ /* 0x000ee20000100a00 */
[----:B------:R-:W-:Y:S01]  /*0470*/  BSSY B0, `(.L_x_230) ;  /* 0x000000a000007945 */ /* 0x000fe20003800000 */
[----:B------:R-:W-:-:S04]  /*0480*/  IMAD.WIDE.U32 R26, R25, 0x4, R26 ;  /* 0x00000004191a7825 */ /* 0x000fc800078e001a */
[----:B---3--:R-:W-:Y:S01]  /*0490*/  IMAD.WIDE.U32 R4, R0, 0x20, R4 ;  /* 0x0000002000047825 */ /* 0x008fe200078e0004 */
[----:B--2---:R-:W-:-:S03]  /*04a0*/  IADD3 R7, PT, PT, R6, 0x1, RZ ;  /* 0x0000000106077810 */ /* 0x004fc60007ffe0ff */
[----:B0-----:R-:W-:-:S05]  /*04b0*/  IMAD.WIDE R4, R9, 0x4, R4 ;  /* 0x0000000409047825 */ /* 0x001fca00078e0204 */
[----:B------:R0:W-:Y:S02]  /*04c0*/  STG.E.STRONG.SYS desc[UR4][R4.64+0x480], R7 ;  /* 0x0004800704007986 */ /* 0x0001e4000c115904 */
.L_x_231:
[----:B------:R-:W2:Y:S01]  /*04d0*/  LDG.E.STRONG.SYS R0, desc[UR4][R26.64+0x480] ;  /* 0x000480041a007981 */ /* 0x000ea2000c1f5900 */
[----:B------:R-:W-:Y:S05]  /*04e0*/  YIELD ;  /* 0x0000000000007946 */ /* 0x000fea0003800000 */
[----:B--2---:R-:W-:-:S13]  /*04f0*/  ISETP.NE.AND P0, PT, R0, R7, PT ;  /* 0x000000070000720c */ /* 0x004fda0003f05270 */
[----:B------:R-:W-:Y:S05]  /*0500*/  @P0 BRA `(.L_x_231) ;  /* 0xfffffffc00f00947 */ /* 0x000fea000383ffff */
[----:B------:R-:W-:Y:S05]  /*0510*/  BSYNC B0 ;  /* 0x0000000000007941 */ /* 0x000fea0003800000 */
.L_x_230:
[----:B------:R-:W-:Y:S05]  /*0520*/  @P1 EXIT ;  /* 0x000000000000194d */ /* 0x000fea0003800000 */
[----:B------:R-:W-:Y:S01]  /*0530*/  STG.E desc[UR4][R2.64+0x900], R7 ;  /* 0x0009000702007986 */ /* 0x000fe2000c101904 */
[----:B------:R-:W-:Y:S05]  /*0540*/  EXIT ;  /* 0x000000000000794d */ /* 0x000fea0003800000 */
.L_x_232:
        /* <DEDUP_REMOVED lines=11> */
.L_x_256:


//--------------------- .nv.shared.reserved.0     --------------------------
	.section	.nv.shared.reserved.0,"aw",@nobits
	.weak		__nv_reservedSMEM_offset_0_alias
	.size		__nv_reservedSMEM_offset_0_alias, 0, 64
	.other		__nv_reservedSMEM_offset_0_alias,@"STO_CUDA_RESERVED_SHARED STV_DEFAULT"
__nv_reservedSMEM_offset_0_alias:
	.zero		0
	.zero		64


//--------------------- .nv.global                --------------------------
	.section	.nv.global,"aw",@nobits
.nv.global:
	.type		_ZN51_INTERNAL_77904ffc_20_custom_all_reduce_cu_e1ddeeb14cuda3std3__48in_placeE,@object
	.size		_ZN51_INTERNAL_77904ffc_20_custom_all_reduce_cu_e1ddeeb14cuda3std3__48in_placeE,(_ZN51_INTERNAL_77904ffc_20_custom_all_reduce_cu_e1ddeeb14cuda3std6ranges3__45__cpo8distanceE - _ZN51_INTERNAL_77904ffc_20_custom_all_reduce_cu_e1ddeeb14cuda3std3__48in_placeE)
_ZN51_INTERNAL_77904ffc_20_custom_all_reduce_cu_e1ddeeb14cuda3std3__48in_placeE:
	.zero		1
	.type		_ZN51_INTERNAL_77904ffc_20_custom_all_reduce_cu_e1ddeeb14cuda3std6ranges3__45__cpo8distanceE,@object
	.size		_ZN51_INTERNAL_77904ffc_20_custom_all_reduce_cu_e1ddeeb14cuda3std6ranges3__45__cpo8distanceE,(_ZN51_INTERNAL_77904ffc_20_custom_all_reduce_cu_e1ddeeb14cuda3std3__45__cpo6cbeginE - _ZN51_INTERNAL_77904ffc_20_custom_all_reduce_cu_e1ddeeb14cuda3std6ranges3__45__cpo8distanceE)
_ZN51_INTERNAL_77904ffc_20_custom_all_reduce_cu_e1ddeeb14cuda3std6ranges3__45__cpo8distanceE:
	.zero		1
	.type		_ZN51_INTERNAL_77904ffc_20_custom_all_reduce_cu_e1ddeeb14cuda3std3__45__cpo6cbeginE,@object
	.size		_ZN51_INTERNAL_77904ffc_20_custom_all_reduce_cu_e1ddeeb14cuda3std3__45__cpo6cbeginE,(_ZN51_INTERNAL_77904ffc_20_custom_all_reduce_cu_e1ddeeb14cuda3std6ranges3__45__cpo7advanceE - _ZN51_INTERNAL_77904ffc_20_custom_all_reduce_cu_e1ddeeb14cuda3std3__45__cpo6cbeginE)
_ZN51_INTERNAL_77904ffc_20_custom_all_reduce_cu_e1ddeeb14cuda3std3__45__cpo6cbeginE:
	.zero		1
	.type		_ZN51_INTERNAL_77904ffc_20_custom_all_reduce_cu_e1ddeeb14cuda3std6ranges3__45__cpo7advanceE,@object
	.size		_ZN51_INTERNAL_77904ffc_20_custom_all_reduce_cu_e1ddeeb14cuda3std6ranges3__45__cpo7advanceE,(_ZN51_INTERNAL_77904ffc_20_custom_all_reduce_cu_e1ddeeb14cuda3std3__45__cpo7crbeginE - _ZN51_INTERNAL_77904ffc_20_custom_all_reduce_cu_e1ddeeb14cuda3std6ranges3__45__cpo7advanceE)
_ZN51_INTERNAL_77904ffc_20_custom_all_reduce_cu_e1ddeeb14cuda3std6ranges3__45__cpo7advanceE:
	.zero		1
	.type		_ZN51_INTERNAL_77904ffc_20_custom_all_reduce_cu_e1ddeeb14cuda3std3__45__cpo7crbeginE,@object
	.size		_ZN51_INTERNAL_77904ffc_20_custom_all_reduce_cu_e1ddeeb14cuda3std3__45__cpo7crbeginE,(_ZN51_INTERNAL_77904ffc_20_custom_all_reduce_cu_e1ddeeb14cuda3std6ranges3__45__cpo4dataE - _ZN51_INTERNAL_77904ffc_20_custom_all_reduce_cu_e1ddeeb14cuda3std3__45__cpo7crbeginE)
_ZN51_INTERNAL_77904ffc_20_custom_all_reduce_cu_e1ddeeb14cuda3std3__45__cpo7crbeginE:
	.zero		1
	.type		_ZN51_INTERNAL_77904ffc_20_custom_all_reduce_cu_e1ddeeb14cuda3std6ranges3__45__cpo4dataE,@object
	.size		_ZN51_INTERNAL_77904ffc_20_custom_all_reduce_cu_e1ddeeb14cuda3std6ranges3__45__cpo4dataE,(_ZN51_INTERNAL_77904ffc_20_custom_all_reduce_cu_e1ddeeb14cuda3std6ranges3__45__cpo5beginE - _ZN51_INTERNAL_77904ffc_20_custom_all_reduce_cu_e1ddeeb14cuda3std6ranges3__45__cpo4dataE)
_ZN51_INTERNAL_77904ffc_20_custom_all_reduce_cu_e1ddeeb14cuda3std6ranges3__45__cpo4dataE:
	.zero		1
	.type		_ZN51_INTERNAL_77904ffc_20_custom_all_reduce_cu_e1ddeeb14cuda3std6ranges3__45__cpo5beginE,@object
	.size		_ZN51_INTERNAL_77904ffc_20_custom_all_reduce_cu_e1ddeeb14cuda3std6ranges3__45__cpo5beginE,(_ZN51_INTERNAL_77904ffc_20_custom_all_reduce_cu_e1ddeeb14cuda3std3__453_GLOBAL__N__77904ffc_20_custom_all_reduce_cu_e1ddeeb16ignoreE - _ZN51_INTERNAL_77904ffc_20_custom_all_reduce_cu_e1ddeeb14cuda3std6ranges3__45__cpo5beginE)
_ZN51_INTERNAL_77904ffc_20_custom_all_reduce_cu_e1ddeeb14cuda3std6ranges3__45__cpo5beginE:
	.zero		1
	.type		_ZN51_INTERNAL_77904ffc_20_custom_all_reduce_cu_e1ddeeb14cuda3std3__453_GLOBAL__N__77904ffc_20_custom_all_reduce_cu_e1ddeeb16ignoreE,@object
	.size		_ZN51_INTERNAL_77904ffc_20_custom_all_reduce_cu_e1ddeeb14cuda3std3__453_GLOBAL__N__77904ffc_20_custom_all_reduce_cu_e1ddeeb16ignoreE,(_ZN51_INTERNAL_77904ffc_20_custom_all_reduce_cu_e1ddeeb14cuda3std6ranges3__45__cpo4sizeE - _ZN51_INTERNAL_77904ffc_20_custom_all_reduce_cu_e1ddeeb14cuda3std3__453_GLOBAL__N__77904ffc_20_custom_all_reduce_cu_e1ddeeb16ignoreE)
_ZN51_INTERNAL_77904ffc_20_custom_all_reduce_cu_e1ddeeb14cuda3std3__453_GLOBAL__N__77904ffc_20_custom_all_reduce_cu_e1ddeeb16ignoreE:
	.zero		1
	.type		_ZN51_INTERNAL_77904ffc_20_custom_all_reduce_cu_e1ddeeb14cuda3std6ranges3__45__cpo4sizeE,@object
	.size		_ZN51_INTERNAL_77904ffc_20_custom_all_reduce_cu_e1ddeeb14cuda3std6ranges3__45__cpo4sizeE,(_ZN51_INTERNAL_77904ffc_20_custom_all_reduce_cu_e1ddeeb14cuda3std3__45__cpo5beginE - _ZN51_INTERNAL_77904ffc_20_custom_all_reduce_cu_e1ddeeb14cuda3std6ranges3__45__cpo4sizeE)
_ZN51_INTERNAL_77904ffc_20_custom_all_reduce_cu_e1ddeeb14cuda3std6ranges3__45__cpo4sizeE:
	.zero		1
	.type		_ZN51_INTERNAL_77904ffc_20_custom_all_reduce_cu_e1ddeeb14cuda3std3__45__cpo5beginE,@object
	.size		_ZN51_INTERNAL_77904ffc_20_custom_all_reduce_cu_e1ddeeb14cuda3std3__45__cpo5beginE,(_ZN51_INTERNAL_77904ffc_20_custom_all_reduce_cu_e1ddeeb14cuda3std6ranges3__45__cpo6cbeginE - _ZN51_INTERNAL_77904ffc_20_custom_all_reduce_cu_e1ddeeb14cuda3std3__45__cpo5beginE)
_ZN51_INTERNAL_77904ffc_20_custom_all_reduce_cu_e1ddeeb14cuda3std3__45__cpo5beginE:
	.zero		1
	.type		_ZN51_INTERNAL_77904ffc_20_custom_all_reduce_cu_e1ddeeb14cuda3std6ranges3__45__cpo6cbeginE,@object
	.size		_ZN51_INTERNAL_77904ffc_20_custom_all_reduce_cu_e1ddeeb14cuda3std6ranges3__45__cpo6cbeginE,(_ZN51_INTERNAL_77904ffc_20_custom_all_reduce_cu_e1ddeeb14cuda3std3__45__cpo6rbeginE - _ZN51_INTERNAL_77904ffc_20_custom_all_reduce_cu_e1ddeeb14cuda3std6ranges3__45__cpo6cbeginE)
_ZN51_INTERNAL_77904ffc_20_custom_all_reduce_cu_e1ddeeb14cuda3std6ranges3__45__cpo6cbeginE:
	.zero		1
	.type		_ZN51_INTERNAL_77904ffc_20_custom_all_reduce_cu_e1ddeeb14cuda3std3__45__cpo6rbeginE,@object
	.size		_ZN51_INTERNAL_77904ffc_20_custom_all_reduce_cu_e1ddeeb14cuda3std3__45__cpo6rbeginE,(_ZN51_INTERNAL_77904ffc_20_custom_all_reduce_cu_e1ddeeb14cuda3std6ranges3__45__cpo4nextE - _ZN51_INTERNAL_77904ffc_20_custom_all_reduce_cu_e1ddeeb14cuda3std3__45__cpo6rbeginE)
_ZN51_INTERNAL_77904ffc_20_custom_all_reduce_cu_e1ddeeb14cuda3std3__45__cpo6rbeginE:
	.zero		1
	.type		_ZN51_INTERNAL_77904ffc_20_custom_all_reduce_cu_e1ddeeb14cuda3std6ranges3__45__cpo4nextE,@object
	.size		_ZN51_INTERNAL_77904ffc_20_custom_all_reduce_cu_e1ddeeb14cuda3std6ranges3__45__cpo4nextE,(_ZN51_INTERNAL_77904ffc_20_custom_all_reduce_cu_e1ddeeb14cuda3std6ranges3__45__cpo4swapE - _ZN51_INTERNAL_77904ffc_20_custom_all_reduce_cu_e1ddeeb14cuda3std6ranges3__45__cpo4nextE)
_ZN51_INTERNAL_77904ffc_20_custom_all_reduce_cu_e1ddeeb14cuda3std6ranges3__45__cpo4nextE:
	.zero		1
	.type		_ZN51_INTERNAL_77904ffc_20_custom_all_reduce_cu_e1ddeeb14cuda3std6ranges3__45__cpo4swapE,@object
	.size		_ZN51_INTERNAL_77904ffc_20_custom_all_reduce_cu_e1ddeeb14cuda3std6ranges3__45__cpo4swapE,(_ZN51_INTERNAL_77904ffc_20_custom_all_reduce_cu_e1ddeeb14cuda3std3__420unreachable_sentinelE - _ZN51_INTERNAL_77904ffc_20_custom_all_reduce_cu_e1ddeeb14cuda3std6ranges3__45__cpo4swapE)
_ZN51_INTERNAL_77904ffc_20_custom_all_reduce_cu_e1ddeeb14cuda3std6ranges3__45__cpo4swapE:
	.zero		1
	.type		_ZN51_INTERNAL_77904ffc_20_custom_all_reduce_cu_e1ddeeb14cuda3std3__420unreachable_sentinelE,@object
	.size		_ZN51_INTERNAL_77904ffc_20_custom_all_reduce_cu_e1ddeeb14cuda3std3__420unreachable_sentinelE,(_ZN51_INTERNAL_77904ffc_20_custom_all_reduce_cu_e1ddeeb16thrust24THRUST_300001_SM_1000_NS6system6detail10sequential3seqE - _ZN51_INTERNAL_77904ffc_20_custom_all_reduce_cu_e1ddeeb14cuda3std3__420unreachable_sentinelE)
_ZN51_INTERNAL_77904ffc_20_custom_all_reduce_cu_e1ddeeb14cuda3std3__420unreachable_sentinelE:
	.zero		1
	.type		_ZN51_INTERNAL_77904ffc_20_custom_all_reduce_cu_e1ddeeb16thrust24THRUST_300001_SM_1000_NS6system6detail10sequential3seqE,@object
	.size		_ZN51_INTERNAL_77904ffc_20_custom_all_reduce_cu_e1ddeeb16thrust24THRUST_300001_SM_1000_NS6system6detail10sequential3seqE,(_ZN51_INTERNAL_77904ffc_20_custom_all_reduce_cu_e1ddeeb14cuda3std3__45__cpo4cendE - _ZN51_INTERNAL_77904ffc_20_custom_all_reduce_cu_e1ddeeb16thrust24THRUST_300001_SM_1000_NS6system6detail10sequential3seqE)
_ZN51_INTERNAL_77904ffc_20_custom_all_reduce_cu_e1ddeeb16thrust24THRUST_300001_SM_1000_NS6system6detail10sequential3seqE:
	.zero		1
	.type		_ZN51_INTERNAL_77904ffc_20_custom_all_reduce_cu_e1ddeeb14cuda3std3__45__cpo4cendE,@object
	.size		_ZN51_INTERNAL_77904ffc_20_custom_all_reduce_cu_e1ddeeb14cuda3std3__45__cpo4cendE,(_ZN51_INTERNAL_77904ffc_20_custom_all_reduce_cu_e1ddeeb14cuda3std6ranges3__45__cpo9iter_swapE - _ZN51_INTERNAL_77904ffc_20_custom_all_reduce_cu_e1ddeeb14cuda3std3__45__cpo4cendE)
_ZN51_INTERNAL_77904ffc_20_custom_all_reduce_cu_e1ddeeb14cuda3std3__45__cpo4cendE:
	.zero		1
	.type		_ZN51_INTERNAL_77904ffc_20_custom_all_reduce_cu_e1ddeeb14cuda3std6ranges3__45__cpo9iter_swapE,@object
	.size		_ZN51_INTERNAL_77904ffc_20_custom_all_reduce_cu_e1ddeeb14cuda3std6ranges3__45__cpo9iter_swapE,(_ZN51_INTERNAL_77904ffc_20_custom_all_reduce_cu_e1ddeeb14cuda3std3__45__cpo5crendE - _ZN51_INTERNAL_77904ffc_20_custom_all_reduce_cu_e1ddeeb14cuda3std6ranges3__45__cpo9iter_swapE)
_ZN51_INTERNAL_77904ffc_20_custom_all_reduce_cu_e1ddeeb14cuda3std6ranges3__45__cpo9iter_swapE:
	.zero		1
	.type		_ZN51_INTERNAL_77904ffc_20_custom_all_reduce_cu_e1ddeeb14cuda3std3__45__cpo5crendE,@object
	.size		_ZN51_INTERNAL_77904ffc_20_custom_all_reduce_cu_e1ddeeb14cuda3std3__45__cpo5crendE,(_ZN51_INTERNAL_77904ffc_20_custom_all_reduce_cu_e1ddeeb14cuda3std6ranges3__45__cpo5cdataE - _ZN51_INTERNAL_77904ffc_20_custom_all_reduce_cu_e1ddeeb14cuda3std3__45__cpo5crendE)
_ZN51_INTERNAL_77904ffc_20_custom_all_reduce_cu_e1ddeeb14cuda3std3__45__cpo5crendE:
	.zero		1
	.type		_ZN51_INTERNAL_77904ffc_20_custom_all_reduce_cu_e1ddeeb14cuda3std6ranges3__45__cpo5cdataE,@object
	.size		_ZN51_INTERNAL_77904ffc_20_custom_all_reduce_cu_e1ddeeb14cuda3std6ranges3__45__cpo5cdataE,(_ZN51_INTERNAL_77904ffc_20_custom_all_reduce_cu_e1ddeeb14cuda3std6ranges3__45__cpo3endE - _ZN51_INTERNAL_77904ffc_20_custom_all_reduce_cu_e1ddeeb14cuda3std6ranges3__45__cpo5cdataE)
_ZN51_INTERNAL_77904ffc_20_custom_all_reduce_cu_e1ddeeb14cuda3std6ranges3__45__cpo5cdataE:
	.zero		1
	.type		_ZN51_INTERNAL_77904ffc_20_custom_all_reduce_cu_e1ddeeb14cuda3std6ranges3__45__cpo3endE,@object
	.size		_ZN51_INTERNAL_77904ffc_20_custom_all_reduce_cu_e1ddeeb14cuda3std6ranges3__45__cpo3endE,(_ZN51_INTERNAL_77904ffc_20_custom_all_reduce_cu_e1ddeeb14cuda3std3__419piecewise_constructE - _ZN51_INTERNAL_77904ffc_20_custom_all_reduce_cu_e1ddeeb14cuda3std6ranges3__45__cpo3endE)
_ZN51_INTERNAL_77904ffc_20_custom_all_reduce_cu_e1ddeeb14cuda3std6ranges3__45__cpo3endE:
	.zero		1
	.type		_ZN51_INTERNAL_77904ffc_20_custom_all_reduce_cu_e1ddeeb14cuda3std3__419piecewise_constructE,@object
	.size		_ZN51_INTERNAL_77904ffc_20_custom_all_reduce_cu_e1ddeeb14cuda3std3__419piecewise_constructE,(_ZN51_INTERNAL_77904ffc_20_custom_all_reduce_cu_e1ddeeb14cuda3std6ranges3__45__cpo5ssizeE - _ZN51_INTERNAL_77904ffc_20_custom_all_reduce_cu_e1ddeeb14cuda3std3__419piecewise_constructE)
_ZN51_INTERNAL_77904ffc_20_custom_all_reduce_cu_e1ddeeb14cuda3std3__419piecewise_constructE:
	.zero		1
	.type		_ZN51_INTERNAL_77904ffc_20_custom_all_reduce_cu_e1ddeeb14cuda3std6ranges3__45__cpo5ssizeE,@object
	.size		_ZN51_INTERNAL_77904ffc_20_custom_all_reduce_cu_e1ddeeb14cuda3std6ranges3__45__cpo5ssizeE,(_ZN51_INTERNAL_77904ffc_20_custom_all_reduce_cu_e1ddeeb14cuda3std3__45__cpo3endE - _ZN51_INTERNAL_77904ffc_20_custom_all_reduce_cu_e1ddeeb14cuda3std6ranges3__45__cpo5ssizeE)
_ZN51_INTERNAL_77904ffc_20_custom_all_reduce_cu_e1ddeeb14cuda3std6ranges3__45__cpo5ssizeE:
	.zero		1
	.type		_ZN51_INTERNAL_77904ffc_20_custom_all_reduce_cu_e1ddeeb14cuda3std3__45__cpo3endE,@object
	.size		_ZN51_INTERNAL_77904ffc_20_custom_all_reduce_cu_e1ddeeb14cuda3std3__45__cpo3endE,(_ZN51_INTERNAL_77904ffc_20_custom_all_reduce_cu_e1ddeeb14cuda3std6ranges3__45__cpo4cendE - _ZN51_INTERNAL_77904ffc_20_custom_all_reduce_cu_e1ddeeb14cuda3std3__45__cpo3endE)
_ZN51_INTERNAL_77904ffc_20_custom_all_reduce_cu_e1ddeeb14cuda3std3__45__cpo3endE:
	.zero		1
	.type		_ZN51_INTERNAL_77904ffc_20_custom_all_reduce_cu_e1ddeeb14cuda3std6ranges3__45__cpo4cendE,@object
	.size		_ZN51_INTERNAL_77904ffc_20_custom_all_reduce_cu_e1ddeeb14cuda3std6ranges3__45__cpo4cendE,(_ZN51_INTERNAL_77904ffc_20_custom_all_reduce_cu_e1ddeeb14cuda3std3__45__cpo4rendE - _ZN51_INTERNAL_77904ffc_20_custom_all_reduce_cu_e1ddeeb14cuda3std6ranges3__45__cpo4cendE)
_ZN51_INTERNAL_77904ffc_20_custom_all_reduce_cu_e1ddeeb14cuda3std6ranges3__45__cpo4cendE:
	.zero		1
	.type		_ZN51_INTERNAL_77904ffc_20_custom_all_reduce_cu_e1ddeeb14cuda3std3__45__cpo4rendE,@object
	.size		_ZN51_INTERNAL_77904ffc_20_custom_all_reduce_cu_e1ddeeb14cuda3std3__45__cpo4rendE,(_ZN51_INTERNAL_77904ffc_20_custom_all_reduce_cu_e1ddeeb14cuda3std6ranges3__45__cpo4prevE - _ZN51_INTERNAL_77904ffc_20_custom_all_reduce_cu_e1ddeeb14cuda3std3__45__cpo4rendE)
_ZN51_INTERNAL_77904ffc_20_custom_all_reduce_cu_e1ddeeb14cuda3std3__45__cpo4rendE:
	.zero		1
	.type		_ZN51_INTERNAL_77904ffc_20_custom_all_reduce_cu_e1ddeeb14cuda3std6ranges3__45__cpo4prevE,@object
	.size		_ZN51_INTERNAL_77904ffc_20_custom_all_reduce_cu_e1ddeeb14cuda3std6ranges3__45__cpo4prevE,(_ZN51_INTERNAL_77904ffc_20_custom_all_reduce_cu_e1ddeeb14cuda3std6ranges3__45__cpo9iter_moveE - _ZN51_INTERNAL_77904ffc_20_custom_all_reduce_cu_e1ddeeb14cuda3std6ranges3__45__cpo4prevE)
_ZN51_INTERNAL_77904ffc_20_custom_all_reduce_cu_e1ddeeb14cuda3std6ranges3__45__cpo4prevE:
	.zero		1
	.type		_ZN51_INTERNAL_77904ffc_20_custom_all_reduce_cu_e1ddeeb14cuda3std6ranges3__45__cpo9iter_moveE,@object
	.size		_ZN51_INTERNAL_77904ffc_20_custom_all_reduce_cu_e1ddeeb14cuda3std6ranges3__45__cpo9iter_moveE,(.L_13 - _ZN51_INTERNAL_77904ffc_20_custom_all_reduce_cu_e1ddeeb14cuda3std6ranges3__45__cpo9iter_moveE)
_ZN51_INTERNAL_77904ffc_20_custom_all_reduce_cu_e1ddeeb14cuda3std6ranges3__45__cpo9iter_moveE:
	.zero		1
.L_13:


//--------------------- .nv.constant0._ZN4vllm26cross_device_reduce_2stageI13__nv_bfloat16Li8EEEvPNS_8RankDataENS_11RankSignalsEPNS_6SignalEPT_ii --------------------------
	.section	.nv.constant0._ZN4vllm26cross_device_reduce_2stageI13__nv_bfloat16Li8EEEvPNS_8RankDataENS_11RankSignalsEPNS_6SignalEPT_ii,"a",@progbits
	.sectionflags	@""
	.align	4
.nv.constant0._ZN4vllm26cross_device_reduce_2stageI13__nv_bfloat16Li8EEEvPNS_8RankDataENS_11RankSignalsEPNS_6SignalEPT_ii:
	.zero		1000


//--------------------- .nv.constant0._ZN4vllm26cross_device_reduce_1stageI13__nv_bfloat16Li8EEEvPNS_8RankDataENS_11RankSignalsEPNS_6SignalEPT_ii --------------------------
	.section	.nv.constant0._ZN4vllm26cross_device_reduce_1stageI13__nv_bfloat16Li8EEEvPNS_8RankDataENS_11RankSignalsEPNS_6SignalEPT_ii,"a",@progbits
	.sectionflags	@""
	.align	4
.nv.constant0._ZN4vllm26cross_device_reduce_1stageI13__nv_bfloat16Li8EEEvPNS_8RankDataENS_11RankSignalsEPNS_6SignalEPT_ii:
	.zero		1000


//--------------------- .nv.constant0._ZN4vllm26cross_device_reduce_2stageI13__nv_bfloat16Li6EEEvPNS_8RankDataENS_11RankSignalsEPNS_6SignalEPT_ii --------------------------
	.section	.nv.constant0._ZN4vllm26cross_device_reduce_2stageI13__nv_bfloat16Li6EEEvPNS_8RankDataENS_11RankSignalsEPNS_6SignalEPT_ii,"a",@progbits
	.sectionflags	@""
	.align	4
.nv.constant0._ZN4vllm26cross_device_reduce_2stageI13__nv_bfloat16Li6EEEvPNS_8RankDataENS_11RankSignalsEPNS_6SignalEPT_ii:
	.zero		1000


//--------------------- .nv.constant0._ZN4vllm26cross_device_reduce_1stageI13__nv_bfloat16Li6EEEvPNS_8RankDataENS_11RankSignalsEPNS_6SignalEPT_ii --------------------------
	.section	.nv.constant0._ZN4vllm26cross_device_reduce_1stageI13__nv_bfloat16Li6EEEvPNS_8RankDataENS_11RankSignalsEPNS_6SignalEPT_ii,"a",@progbits
	.sectionflags	@""
	.align	4
.nv.constant0._ZN4vllm26cross_device_reduce_1stageI13__nv_bfloat16Li6EEEvPNS_8RankDataENS_11RankSignalsEPNS_6SignalEPT_ii:
	.zero		1000


//--------------------- .nv.constant0._ZN4vllm26cross_device_reduce_2stageI13__nv_bfloat16Li4EEEvPNS_8RankDataENS_11RankSignalsEPNS_6SignalEPT_ii --------------------------
	.section	.nv.constant0._ZN4vllm26cross_device_reduce_2stageI13__nv_bfloat16Li4EEEvPNS_8RankDataENS_11RankSignalsEPNS_6SignalEPT_ii,"a",@progbits
	.sectionflags	@""
	.align	4
.nv.constant0._ZN4vllm26cross_device_reduce_2stageI13__nv_bfloat16Li4EEEvPNS_8RankDataENS_11RankSignalsEPNS_6SignalEPT_ii:
	.zero		1000


//--------------------- .nv.constant0._ZN4vllm26cross_device_reduce_1stageI13__nv_bfloat16Li4EEEvPNS_8RankDataENS_11RankSignalsEPNS_6SignalEPT_ii --------------------------
	.section	.nv.constant0._ZN4vllm26cross_device_reduce_1stageI13__nv_bfloat16Li4EEEvPNS_8RankDataENS_11RankSignalsEPNS_6SignalEPT_ii,"a",@progbits
	.sectionflags	@""
	.align	4
.nv.constant0._ZN4vllm26cross_device_reduce_1stageI13__nv_bfloat16Li4EEEvPNS_8RankDataENS_11RankSignalsEPNS_6SignalEPT_ii:
	.zero		1000


//--------------------- .nv.constant0._ZN4vllm26cross_device_reduce_2stageI13__nv_bfloat16Li2EEEvPNS_8RankDataENS_11RankSignalsEPNS_6SignalEPT_ii --------------------------
	.section	.nv.constant0._ZN4vllm26cross_device_reduce_2stageI13__nv_bfloat16Li2EEEvPNS_8RankDataENS_11RankSignalsEPNS_6SignalEPT_ii,"a",@progbits
	.sectionflags	@""
	.align	4
.nv.constant0._ZN4vllm26cross_device_reduce_2stageI13__nv_bfloat16Li2EEEvPNS_8RankDataENS_11RankSignalsEPNS_6SignalEPT_ii:
	.zero		1000


//--------------------- .nv.constant0._ZN4vllm26cross_device_reduce_1stageI13__nv_bfloat16Li2EEEvPNS_8RankDataENS_11RankSignalsEPNS_6SignalEPT_ii --------------------------
	.section	.nv.constant0._ZN4vllm26cross_device_reduce_1stageI13__nv_bfloat16Li2EEEvPNS_8RankDataENS_11RankSignalsEPNS_6SignalEPT_ii,"a",@progbits
	.sectionflags	@""
	.align	4
.nv.constant0._ZN4vllm26cross_device_reduce_1stageI13__nv_bfloat16Li2EEEvPNS_8RankDataENS_11RankSignalsEPNS_6SignalEPT_ii:
	.zero		1000


//--------------------- .nv.constant0._ZN4vllm26cross_device_reduce_2stageI6__halfLi8EEEvPNS_8RankDataENS_11RankSignalsEPNS_6SignalEPT_ii --------------------------
	.section	.nv.constant0._ZN4vllm26cross_device_reduce_2stageI6__halfLi8EEEvPNS_8RankDataENS_11RankSignalsEPNS_6SignalEPT_ii,"a",@progbits
	.sectionflags	@""
	.align	4
.nv.constant0._ZN4vllm26cross_device_reduce_2stageI6__halfLi8EEEvPNS_8RankDataENS_11RankSignalsEPNS_6SignalEPT_ii:
	.zero		1000


//--------------------- .nv.constant0._ZN4vllm26cross_device_reduce_1stageI6__halfLi8EEEvPNS_8RankDataENS_11RankSignalsEPNS_6SignalEPT_ii --------------------------
	.section	.nv.constant0._ZN4vllm26cross_device_reduce_1stageI6__halfLi8EEEvPNS_8RankDataENS_11RankSignalsEPNS_6SignalEPT_ii,"a",@progbits
	.sectionflags	@""
	.align	4
.nv.constant0._ZN4vllm26cross_device_reduce_1stageI6__halfLi8EEEvPNS_8RankDataENS_11RankSignalsEPNS_6SignalEPT_ii:
	.zero		1000


//--------------------- .nv.constant0._ZN4vllm26cross_device_reduce_2stageI6__halfLi6EEEvPNS_8RankDataENS_11RankSignalsEPNS_6SignalEPT_ii --------------------------
	.section	.nv.constant0._ZN4vllm26cross_device_reduce_2stageI6__halfLi6EEEvPNS_8RankDataENS_11RankSignalsEPNS_6SignalEPT_ii,"a",@progbits
	.sectionflags	@""
	.align	4
.nv.constant0._ZN4vllm26cross_device_reduce_2stageI6__halfLi6EEEvPNS_8RankDataENS_11RankSignalsEPNS_6SignalEPT_ii:
	.zero		1000


//--------------------- .nv.constant0._ZN4vllm26cross_device_reduce_1stageI6__halfLi6EEEvPNS_8RankDataENS_11RankSignalsEPNS_6SignalEPT_ii --------------------------
	.section	.nv.constant0._ZN4vllm26cross_device_reduce_1stageI6__halfLi6EEEvPNS_8RankDataENS_11RankSignalsEPNS_6SignalEPT_ii,"a",@progbits
	.sectionflags	@""
	.align	4
.nv.constant0._ZN4vllm26cross_device_reduce_1stageI6__halfLi6EEEvPNS_8RankDataENS_11RankSignalsEPNS_6SignalEPT_ii:
	.zero		1000


//--------------------- .nv.constant0._ZN4vllm26cross_device_reduce_2stageI6__halfLi4EEEvPNS_8RankDataENS_11RankSignalsEPNS_6SignalEPT_ii --------------------------
	.section	.nv.constant0._ZN4vllm26cross_device_reduce_2stageI6__halfLi4EEEvPNS_8RankDataENS_11RankSignalsEPNS_6SignalEPT_ii,"a",@progbits
	.sectionflags	@""
	.align	4
.nv.constant0._ZN4vllm26cross_device_reduce_2stageI6__halfLi4EEEvPNS_8RankDataENS_11RankSignalsEPNS_6SignalEPT_ii:
	.zero		1000


//--------------------- .nv.constant0._ZN4vllm26cross_device_reduce_1stageI6__halfLi4EEEvPNS_8RankDataENS_11RankSignalsEPNS_6SignalEPT_ii --------------------------
	.section	.nv.constant0._ZN4vllm26cross_device_reduce_1stageI6__halfLi4EEEvPNS_8RankDataENS_11RankSignalsEPNS_6SignalEPT_ii,"a",@progbits
	.sectionflags	@""
	.align	4
.nv.constant0._ZN4vllm26cross_device_reduce_1stageI6__halfLi4EEEvPNS_8RankDataENS_11RankSignalsEPNS_6SignalEPT_ii:
	.zero		1000


//--------------------- .nv.constant0._ZN4vllm26cross_device_reduce_2stageI6__halfLi2EEEvPNS_8RankDataENS_11RankSignalsEPNS_6SignalEPT_ii --------------------------
	.section	.nv.constant0._ZN4vllm26cross_device_reduce_2stageI6__halfLi2EEEvPNS_8RankDataENS_11RankSignalsEPNS_6SignalEPT_ii,"a",@progbits
	.sectionflags	@""
	.align	4
.nv.constant0._ZN4vllm26cross_device_reduce_2stageI6__halfLi2EEEvPNS_8RankDataENS_11RankSignalsEPNS_6SignalEPT_ii:
	.zero		1000


//--------------------- .nv.constant0._ZN4vllm26cross_device_reduce_1stageI6__halfLi2EEEvPNS_8RankDataENS_11RankSignalsEPNS_6SignalEPT_ii --------------------------
	.section	.nv.constant0._ZN4vllm26cross_device_reduce_1stageI6__halfLi2EEEvPNS_8RankDataENS_11RankSignalsEPNS_6SignalEPT_ii,"a",@progbits
	.sectionflags	@""
	.align	4
.nv.constant0._ZN4vllm26cross_device_reduce_1stageI6__halfLi2EEEvPNS_8RankDataENS_11RankSignalsEPNS_6SignalEPT_ii:
	.zero		1000


//--------------------- .nv.constant0._ZN4vllm26cross_device_reduce_2stageIfLi8EEEvPNS_8RankDataENS_11RankSignalsEPNS_6SignalEPT_ii --------------------------
	.section	.nv.constant0._ZN4vllm26cross_device_reduce_2stageIfLi8EEEvPNS_8RankDataENS_11RankSignalsEPNS_6SignalEPT_ii,"a",@progbits
	.sectionflags	@""
	.align	4
.nv.constant0._ZN4vllm26cross_device_reduce_2stageIfLi8EEEvPNS_8RankDataENS_11RankSignalsEPNS_6SignalEPT_ii:
	.zero		1000


//--------------------- .nv.constant0._ZN4vllm26cross_device_reduce_1stageIfLi8EEEvPNS_8RankDataENS_11RankSignalsEPNS_6SignalEPT_ii --------------------------
	.section	.nv.constant0._ZN4vllm26cross_device_reduce_1stageIfLi8EEEvPNS_8RankDataENS_11RankSignalsEPNS_6SignalEPT_ii,"a",@progbits
	.sectionflags	@""
	.align	4
.nv.constant0._ZN4vllm26cross_device_reduce_1stageIfLi8EEEvPNS_8RankDataENS_11RankSignalsEPNS_6SignalEPT_ii:
	.zero		1000


//--------------------- .nv.constant0._ZN4vllm26cross_device_reduce_2stageIfLi6EEEvPNS_8RankDataENS_11RankSignalsEPNS_6SignalEPT_ii --------------------------
	.section	.nv.constant0._ZN4vllm26cross_device_reduce_2stageIfLi6EEEvPNS_8RankDataENS_11RankSignalsEPNS_6SignalEPT_ii,"a",@progbits
	.sectionflags	@""
	.align	4
.nv.constant0._ZN4vllm26cross_device_reduce_2stageIfLi6EEEvPNS_8RankDataENS_11RankSignalsEPNS_6SignalEPT_ii:
	.zero		1000


//--------------------- .nv.constant0._ZN4vllm26cross_device_reduce_1stageIfLi6EEEvPNS_8RankDataENS_11RankSignalsEPNS_6SignalEPT_ii --------------------------
	.section	.nv.constant0._ZN4vllm26cross_device_reduce_1stageIfLi6EEEvPNS_8RankDataENS_11RankSignalsEPNS_6SignalEPT_ii,"a",@progbits
	.sectionflags	@""
	.align	4
.nv.constant0._ZN4vllm26cross_device_reduce_1stageIfLi6EEEvPNS_8RankDataENS_11RankSignalsEPNS_6SignalEPT_ii:
	.zero		1000


//--------------------- .nv.constant0._ZN4vllm26cross_device_reduce_2stageIfLi4EEEvPNS_8RankDataENS_11RankSignalsEPNS_6SignalEPT_ii --------------------------
	.section	.nv.constant0._ZN4vllm26cross_device_reduce_2stageIfLi4EEEvPNS_8RankDataENS_11RankSignalsEPNS_6SignalEPT_ii,"a",@progbits
	.sectionflags	@""
	.align	4
.nv.constant0._ZN4vllm26cross_device_reduce_2stageIfLi4EEEvPNS_8RankDataENS_11RankSignalsEPNS_6SignalEPT_ii:
	.zero		1000


//--------------------- .nv.constant0._ZN4vllm26cross_device_reduce_1stageIfLi4EEEvPNS_8RankDataENS_11RankSignalsEPNS_6SignalEPT_ii --------------------------
	.section	.nv.constant0._ZN4vllm26cross_device_reduce_1stageIfLi4EEEvPNS_8RankDataENS_11RankSignalsEPNS_6SignalEPT_ii,"a",@progbits
	.sectionflags	@""
	.align	4
.nv.constant0._ZN4vllm26cross_device_reduce_1stageIfLi4EEEvPNS_8RankDataENS_11RankSignalsEPNS_6SignalEPT_ii:
	.zero		1000


//--------------------- .nv.constant0._ZN4vllm26cross_device_reduce_2stageIfLi2EEEvPNS_8RankDataENS_11RankSignalsEPNS_6SignalEPT_ii --------------------------
	.section	.nv.constant0._ZN4vllm26cross_device_reduce_2stageIfLi2EEEvPNS_8RankDataENS_11RankSignalsEPNS_6SignalEPT_ii,"a",@progbits
	.sectionflags	@""
	.align	4
.nv.constant0._ZN4vllm26cross_device_reduce_2stageIfLi2EEEvPNS_8RankDataENS_11RankSignalsEPNS_6SignalEPT_ii:
	.zero		1000


//--------------------- .nv.constant0._ZN4vllm26cross_device_reduce_1stageIfLi2EEEvPNS_8RankDataENS_11RankSignalsEPNS_6SignalEPT_ii --------------------------
	.section	.nv.constant0._ZN4vllm26cross_device_reduce_1stageIfLi2EEEvPNS_8RankDataENS_11RankSignalsEPNS_6SignalEPT_ii,"a",@progbits
	.sectionflags	@""
	.align	4
.nv.constant0._ZN4vllm26cross_device_reduce_1stageIfLi2EEEvPNS_8RankDataENS_11RankSignalsEPNS_6SignalEPT_ii:
	.zero		1000


//--------------------- SYMBOLS --------------------------

	.type		.nv.reservedSmem.offset0,@object
	.size		.nv.reservedSmem.offset0,0x4
